def matmul_kernel(
    a_ptr,
    b_ptr,
    c_ptr,
    M,
    N,
    K,
    stride_am,
    stride_ak,
    stride_bk,
    stride_bn,
    stride_cm,
    stride_cn,
    BLOCK_M: tl.constexpr,
    BLOCK_N: tl.constexpr,
    BLOCK_K: tl.constexpr,
    GROUP_M: tl.constexpr,
):
    pid = tl.program_id(axis=0)
    num_pid_m = tl.cdiv(M, BLOCK_M)
    num_pid_n = tl.cdiv(N, BLOCK_N)
    num_pid_in_group = GROUP_M * num_pid_n
    group_id = pid // num_pid_in_group
    first_pid_m = group_id * GROUP_M
    group_size_m = min(num_pid_m - first_pid_m, GROUP_M)
    pid_m = first_pid_m + ((pid % num_pid_in_group) % group_size_m)
    pid_n = (pid % num_pid_in_group) // group_size_m

    offs_am = (pid_m * BLOCK_M + tl.arange(0, BLOCK_M)) % M
    offs_bn = (pid_n * BLOCK_N + tl.arange(0, BLOCK_N)) % N
    offs_k = tl.arange(0, BLOCK_K)
    a_ptrs = a_ptr + offs_am[:, None] * stride_am + offs_k[None, :] * stride_ak
    b_ptrs = b_ptr + offs_k[:, None] * stride_bk + offs_bn[None, :] * stride_bn

    acc = tl.zeros((BLOCK_M, BLOCK_N), dtype=tl.float32)
    for kk in range(0, tl.cdiv(K, BLOCK_K)):
        a = tl.load(a_ptrs, mask=offs_k[None, :] < K - kk * BLOCK_K, other=0.0)
        b = tl.load(b_ptrs, mask=offs_k[:, None] < K - kk * BLOCK_K, other=0.0)
        acc = tl.dot(a, b, acc)
        a_ptrs += BLOCK_K * stride_ak
        b_ptrs += BLOCK_K * stride_bk

    c = acc.to(c_ptr.dtype.element_ty)
    offs_cm = pid_m * BLOCK_M + tl.arange(0, BLOCK_M)
    offs_cn = pid_n * BLOCK_N + tl.arange(0, BLOCK_N)
    c_ptrs = c_ptr + offs_cm[:, None] * stride_cm + offs_cn[None, :] * stride_cn
    mask = (offs_cm[:, None] < M) & (offs_cn[None, :] < N)
    tl.store(c_ptrs, c, mask=mask)

# config = {"BLOCK_K": 128, "BLOCK_M": 64, "BLOCK_N": 512, "GROUP_M": 8, "arch": "sm_90", "dtype": "fp16", "num_ctas": 2, "num_stages": 3, "num_warps": 4}
# arch = sm_90


// ===== COMPILED SASS (sm_90a) =====

	.target	sm_90a

	.elftype	@"ET_EXEC"


//--------------------- .note.nv.tkinfo           --------------------------
	.section	.note.nv.tkinfo,"",@"SHT_NOTE"
	.sectionflags	@"SHF_NOTE_NV_TKINFO"
	.tkinfo
        /*0018*/ 	.word	0x00000002
        /*0030*/ 	.string	""
        /*0030*/ 	.string	"ptxas"
        /*0030*/ 	.string	"Cuda compilation tools, release 13.0, V13.0.88"
        /*0030*/ 	.string	"Build cuda_13.0.r13.0/compiler.36424714_0"
        /*0030*/ 	.string	"-v  -suppress-debug-info  -lineinfo  -arch sm_90a "



//--------------------- .note.nv.cuinfo           --------------------------
	.section	.note.nv.cuinfo,"",@"SHT_NOTE"
	.sectionflags	@"SHF_NOTE_NV_CUINFO"
        /*0018*/ 	.short	0x0002
        /*001a*/ 	.short	0x005a
        /*001c*/ 	.short	0x0082
	.zero		2


//--------------------- .nv.info                  --------------------------
	.section	.nv.info,"",@"SHT_CUDA_INFO"
	.align	4


	//----- nvinfo : EIATTR_REGCOUNT
	.align		4
        /*0000*/ 	.byte	0x04, 0x2f
        /*0002*/ 	.short	(.L_1 - .L_0)
	.align		4
.L_0:
        /*0004*/ 	.word	index@(matmul_kernel)
        /*0008*/ 	.word	0x000000ff


	//----- nvinfo : EIATTR_FRAME_SIZE
	.align		4
.L_1:
        /*000c*/ 	.byte	0x04, 0x11
        /*000e*/ 	.short	(.L_3 - .L_2)
	.align		4
.L_2:
        /*0010*/ 	.word	index@(matmul_kernel)
        /*0014*/ 	.word	0x00000b98


	//----- nvinfo : EIATTR_MIN_STACK_SIZE
	.align		4
.L_3:
        /*0018*/ 	.byte	0x04, 0x12
        /*001a*/ 	.short	(.L_5 - .L_4)
	.align		4
.L_4:
        /*001c*/ 	.word	index@(matmul_kernel)
        /*0020*/ 	.word	0x00000b98
.L_5:


//--------------------- .nv.compat                --------------------------
	.section	.nv.compat,"",@"SHT_CUDA_COMPAT_INFO"
	.align	4
        /*0000*/ 	.byte	0x02, 0x09, 0x01, 0x00, 0x02, 0x02, 0x04, 0x00, 0x02, 0x05, 0x05, 0x00, 0x03, 0x07, 0x01, 0x01
        /*0010*/ 	.byte	0x02, 0x03, 0x00, 0x00, 0x02, 0x06, 0x01, 0x00, 0x04, 0x0b, 0x08, 0x00, 0x00, 0x00, 0x00, 0x00
        /*0020*/ 	.byte	0x00, 0x00, 0x00, 0x00


//--------------------- .nv.info.matmul_kernel    --------------------------
	.section	.nv.info.matmul_kernel,"",@"SHT_CUDA_INFO"
	.sectionflags	@""
	.align	4


	//----- nvinfo : EIATTR_CUDA_API_VERSION
	.align		4
        /*0000*/ 	.byte	0x04, 0x37
        /*0002*/ 	.short	(.L_7 - .L_6)
.L_6:
        /*0004*/ 	.word	0x00000082


	//----- nvinfo : EIATTR_KPARAM_INFO
	.align		4
.L_7:
        /*0008*/ 	.byte	0x04, 0x17
        /*000a*/ 	.short	(.L_9 - .L_8)
.L_8:
        /*000c*/ 	.word	0x00000000
        /*0010*/ 	.short	0x000d
        /*0012*/ 	.short	0x0048
        /*0014*/ 	.byte	0x00, 0xf4, 0x21, 0x00


	//----- nvinfo : EIATTR_KPARAM_INFO
	.align		4
.L_9:
        /*0018*/ 	.byte	0x04, 0x17
        /*001a*/ 	.short	(.L_11 - .L_10)
.L_10:
        /*001c*/ 	.word	0x00000000
        /*0020*/ 	.short	0x000c
        /*0022*/ 	.short	0x0040
        /*0024*/ 	.byte	0x00, 0xf4, 0x21, 0x00


	//----- nvinfo : EIATTR_KPARAM_INFO
	.align		4
.L_11:
        /*0028*/ 	.byte	0x04, 0x17
        /*002a*/ 	.short	(.L_13 - .L_12)
.L_12:
        /*002c*/ 	.word	0x00000000
        /*0030*/ 	.short	0x000b
        /*0032*/ 	.short	0x0038
        /*0034*/ 	.byte	0x00, 0xf0, 0x11, 0x00


	//----- nvinfo : EIATTR_KPARAM_INFO
	.align		4
.L_13:
        /*0038*/ 	.byte	0x04, 0x17
        /*003a*/ 	.short	(.L_15 - .L_14)
.L_14:
        /*003c*/ 	.word	0x00000000
        /*0040*/ 	.short	0x000a
        /*0042*/ 	.short	0x0034
        /*0044*/ 	.byte	0x00, 0xf0, 0x11, 0x00


	//----- nvinfo : EIATTR_KPARAM_INFO
	.align		4
.L_15:
        /*0048*/ 	.byte	0x04, 0x17
        /*004a*/ 	.short	(.L_17 - .L_16)
.L_16:
        /*004c*/ 	.word	0x00000000
        /*0050*/ 	.short	0x0009
        /*0052*/ 	.short	0x0030
        /*0054*/ 	.byte	0x00, 0xf0, 0x11, 0x00


	//----- nvinfo : EIATTR_KPARAM_INFO
	.align		4
.L_17:
        /*0058*/ 	.byte	0x04, 0x17
        /*005a*/ 	.short	(.L_19 - .L_18)
.L_18:
        /*005c*/ 	.word	0x00000000
        /*0060*/ 	.short	0x0008
        /*0062*/ 	.short	0x002c
        /*0064*/ 	.byte	0x00, 0xf0, 0x11, 0x00


	//----- nvinfo : EIATTR_KPARAM_INFO
	.align		4
.L_19:
        /*0068*/ 	.byte	0x04, 0x17
        /*006a*/ 	.short	(.L_21 - .L_20)
.L_20:
        /*006c*/ 	.word	0x00000000
        /*0070*/ 	.short	0x0007
        /*0072*/ 	.short	0x0028
        /*0074*/ 	.byte	0x00, 0xf0, 0x11, 0x00


	//----- nvinfo : EIATTR_KPARAM_INFO
	.align		4
.L_21:
        /*0078*/ 	.byte	0x04, 0x17
        /*007a*/ 	.short	(.L_23 - .L_22)
.L_22:
        /*007c*/ 	.word	0x00000000
        /*0080*/ 	.short	0x0006
        /*0082*/ 	.short	0x0024
        /*0084*/ 	.byte	0x00, 0xf0, 0x11, 0x00


	//----- nvinfo : EIATTR_KPARAM_INFO
	.align		4
.L_23:
        /*0088*/ 	.byte	0x04, 0x17
        /*008a*/ 	.short	(.L_25 - .L_24)
.L_24:
        /*008c*/ 	.word	0x00000000
        /*0090*/ 	.short	0x0005
        /*0092*/ 	.short	0x0020
        /*0094*/ 	.byte	0x00, 0xf0, 0x11, 0x00


	//----- nvinfo : EIATTR_KPARAM_INFO
	.align		4
.L_25:
        /*0098*/ 	.byte	0x04, 0x17
        /*009a*/ 	.short	(.L_27 - .L_26)
.L_26:
        /*009c*/ 	.word	0x00000000
        /*00a0*/ 	.short	0x0004
        /*00a2*/ 	.short	0x001c
        /*00a4*/ 	.byte	0x00, 0xf0, 0x11, 0x00


	//----- nvinfo : EIATTR_KPARAM_INFO
	.align		4
.L_27:
        /*00a8*/ 	.byte	0x04, 0x17
        /*00aa*/ 	.short	(.L_29 - .L_28)
.L_28:
        /*00ac*/ 	.word	0x00000000
        /*00b0*/ 	.short	0x0003
        /*00b2*/ 	.short	0x0018
        /*00b4*/ 	.byte	0x00, 0xf0, 0x11, 0x00


	//----- nvinfo : EIATTR_KPARAM_INFO
	.align		4
.L_29:
        /*00b8*/ 	.byte	0x04, 0x17
        /*00ba*/ 	.short	(.L_31 - .L_30)
.L_30:
        /*00bc*/ 	.word	0x00000000
        /*00c0*/ 	.short	0x0002
        /*00c2*/ 	.short	0x0010
        /*00c4*/ 	.byte	0x00, 0xf4, 0x21, 0x00


	//----- nvinfo : EIATTR_KPARAM_INFO
	.align		4
.L_31:
        /*00c8*/ 	.byte	0x04, 0x17
        /*00ca*/ 	.short	(.L_33 - .L_32)
.L_32:
        /*00cc*/ 	.word	0x00000000
        /*00d0*/ 	.short	0x0001
        /*00d2*/ 	.short	0x0008
        /*00d4*/ 	.byte	0x00, 0xf4, 0x21, 0x00


	//----- nvinfo : EIATTR_KPARAM_INFO
	.align		4
.L_33:
        /*00d8*/ 	.byte	0x04, 0x17
        /*00da*/ 	.short	(.L_35 - .L_34)
.L_34:
        /*00dc*/ 	.word	0x00000000
        /*00e0*/ 	.short	0x0000
        /*00e2*/ 	.short	0x0000
        /*00e4*/ 	.byte	0x00, 0xf4, 0x21, 0x00


	//----- nvinfo : EIATTR_EXPLICIT_CLUSTER
	.align		4
.L_35:
        /*00e8*/ 	.byte	0x01, 0x3e
	.zero		2


	//----- nvinfo : EIATTR_CTA_PER_CLUSTER
	.align		4
        /*00ec*/ 	.byte	0x04, 0x3d
        /*00ee*/ 	.short	(.L_37 - .L_36)
.L_36:
        /*00f0*/ 	.word	0x00000002
        /*00f4*/ 	.word	0x00000001
        /*00f8*/ 	.word	0x00000001


	//----- nvinfo : EIATTR_SPARSE_MMA_MASK
	.align		4
.L_37:
        /*00fc*/ 	.byte	0x03, 0x50
        /*00fe*/ 	.short	0x0000


	//----- nvinfo : EIATTR_MAXREG_COUNT
	.align		4
        /*0100*/ 	.byte	0x03, 0x1b
        /*0102*/ 	.short	0x00ff


	//----- nvinfo : EIATTR_NUM_BARRIERS
	.align		4
        /*0104*/ 	.byte	0x02, 0x4c
        /*0106*/ 	.byte	0x01
	.zero		1


	//----- nvinfo : EIATTR_ANNOTATIONS
	.align		4
        /*0108*/ 	.byte	0x04, 0x55
        /*010a*/ 	.short	(.L_39 - .L_38)


	//   ....[0]....
.L_38:
        /*010c*/ 	.word	0x00000001
        /*0110*/ 	.byte	0x60, 0x07, 0x00, 0x00, 0x01, 0x00, 0x00, 0x00, 0x70, 0x07, 0x00, 0x00, 0x01, 0x00, 0x00, 0x00
        /* <DEDUP_REMOVED lines=1429> */
        /*5a70*/ 	.byte	0xc0, 0x6c, 0x02, 0x00


	//----- nvinfo : EIATTR_MERCURY_ISA_VERSION
	.align		4
.L_39:
        /*5a74*/ 	.byte	0x03, 0x5f
        /*5a76*/ 	.short	0x0101


	//----- nvinfo : EIATTR_EXIT_INSTR_OFFSETS
	.align		4
        /*5a78*/ 	.byte	0x04, 0x1c
        /*5a7a*/ 	.short	(.L_41 - .L_40)


	//   ....[0]....
.L_40:
        /*5a7c*/ 	.word	0x0002b0e0


	//   ....[1]....
        /*5a80*/ 	.word	0x0002b110


	//----- nvinfo : EIATTR_REQNTID
	.align		4
.L_41:
        /*5a84*/ 	.byte	0x04, 0x10
        /*5a86*/ 	.short	(.L_43 - .L_42)
.L_42:
        /*5a88*/ 	.word	0x00000080
        /*5a8c*/ 	.word	0x00000001
        /*5a90*/ 	.word	0x00000001


	//----- nvinfo : EIATTR_CBANK_PARAM_SIZE
	.align		4
.L_43:
        /*5a94*/ 	.byte	0x03, 0x19
        /*5a96*/ 	.short	0x0050


	//----- nvinfo : EIATTR_PARAM_CBANK
	.align		4
        /*5a98*/ 	.byte	0x04, 0x0a
        /*5a9a*/ 	.short	(.L_45 - .L_44)
	.align		4
.L_44:
        /*5a9c*/ 	.word	index@(.nv.constant0.matmul_kernel)
        /*5aa0*/ 	.short	0x0210
        /*5aa2*/ 	.short	0x0050


	//----- nvinfo : EIATTR_SW_WAR
	.align		4
.L_45:
        /*5aa4*/ 	.byte	0x04, 0x36
        /*5aa6*/ 	.short	(.L_47 - .L_46)
.L_46:
        /*5aa8*/ 	.word	0x00000008
.L_47:


//--------------------- .nv.callgraph             --------------------------
	.section	.nv.callgraph,"",@"SHT_CUDA_CALLGRAPH"
	.align	4
	.sectionentsize	8
	.align		4
        /*0000*/ 	.word	0x00000000
	.align		4
        /*0004*/ 	.word	0xffffffff
	.align		4
        /*0008*/ 	.word	0x00000000
	.align		4
        /*000c*/ 	.word	0xfffffffe
	.align		4
        /*0010*/ 	.word	0x00000000
	.align		4
        /*0014*/ 	.word	0xfffffffd
	.align		4
        /*0018*/ 	.word	0x00000000
	.align		4
        /*001c*/ 	.word	0xfffffffc


//--------------------- .text.matmul_kernel       --------------------------
	.section	.text.matmul_kernel,"ax",@progbits
	.align	128
        .global         matmul_kernel
        .type           matmul_kernel,@function
        .size           matmul_kernel,(.L_x_3 - matmul_kernel)
        .other          matmul_kernel,@"STO_CUDA_ENTRY STV_DEFAULT"
matmul_kernel:
.text.matmul_kernel:
[----:B------:R-:W0:Y:S08]  /*0000*/  LDC R1, c[0x0][0x28] ;  /* 0x00000a00ff017b82 */ /* 0x000e300000000800 */
[----:B------:R-:W1:Y:S01]  /*0010*/  LDC.64 R126, c[0x0][0x228] ;  /* 0x00008a00ff7e7b82 */ /* 0x000e620000000a00 */
[----:B------:R-:W2:Y:S01]  /*0020*/  S2R R10, SR_TID.X ;  /* 0x00000000000a7919 */ /* 0x000ea20000002100 */
[----:B0-----:R-:W-:Y:S01]  /*0030*/  VIADD R1, R1, 0xfffff468 ;  /* 0xfffff46801017836 */ /* 0x001fe20000000000 */
[----:B------:R-:W-:Y:S01]  /*0040*/  UMOV UR7, 0x400 ;  /* 0x0000040000077882 */ /* 0x000fe20000000000 */
[----:B------:R-:W-:Y:S01]  /*0050*/  ULDC.64 UR18, c[0x0][0x208] ;  /* 0x0000820000127ab9 */ /* 0x000fe20000000a00 */
[----:B------:R-:W-:-:S02]  /*0060*/  CS2R R24, SRZ ;  /* 0x0000000000187805 */ /* 0x000fc4000001ff00 */
[----:B------:R-:W-:Y:S02]  /*0070*/  CS2R R26, SRZ ;  /* 0x00000000001a7805 */ /* 0x000fe4000001ff00 */
[----:B------:R-:W-:Y:S01]  /*0080*/  CS2R R32, SRZ ;  /* 0x0000000000207805 */ /* 0x000fe2000001ff00 */
[----:B------:R-:W0:Y:S01]  /*0090*/  S2UR UR4, SR_CTAID.X ;  /* 0x00000000000479c3 */ /* 0x000e220000002500 */
[----:B------:R-:W-:Y:S02]  /*00a0*/  CS2R R34, SRZ ;  /* 0x0000000000227805 */ /* 0x000fe4000001ff00 */
[----:B------:R-:W-:Y:S02]  /*00b0*/  CS2R R40, SRZ ;  /* 0x0000000000287805 */ /* 0x000fe4000001ff00 */
[----:B------:R-:W-:Y:S02]  /*00c0*/  CS2R R42, SRZ ;  /* 0x00000000002a7805 */ /* 0x000fe4000001ff00 */
[----:B------:R-:W-:-:S02]  /*00d0*/  CS2R R48, SRZ ;  /* 0x0000000000307805 */ /* 0x000fc4000001ff00 */
[----:B------:R-:W-:Y:S02]  /*00e0*/  CS2R R50, SRZ ;  /* 0x0000000000327805 */ /* 0x000fe4000001ff00 */
[----:B------:R-:W-:Y:S02]  /*00f0*/  CS2R R16, SRZ ;  /* 0x0000000000107805 */ /* 0x000fe4000001ff00 */
[----:B------:R-:W-:Y:S01]  /*0100*/  CS2R R18, SRZ ;  /* 0x0000000000127805 */ /* 0x000fe2000001ff00 */
[----:B------:R-:W3:Y:S01]  /*0110*/  S2UR UR16, SR_CgaCtaId ;  /* 0x00000000001079c3 */ /* 0x000ee20000008800 */
[----:B------:R-:W-:Y:S02]  /*0120*/  CS2R R64, SRZ ;  /* 0x0000000000407805 */ /* 0x000fe4000001ff00 */
[----:B------:R-:W-:Y:S02]  /*0130*/  CS2R R66, SRZ ;  /* 0x0000000000427805 */ /* 0x000fe4000001ff00 */
[----:B------:R-:W-:-:S02]  /*0140*/  CS2R R72, SRZ ;  /* 0x0000000000487805 */ /* 0x000fc4000001ff00 */
[----:B------:R-:W-:Y:S02]  /*0150*/  CS2R R74, SRZ ;  /* 0x00000000004a7805 */ /* 0x000fe4000001ff00 */
[----:B------:R-:W-:Y:S02]  /*0160*/  CS2R R80, SRZ ;  /* 0x0000000000507805 */ /* 0x000fe4000001ff00 */
[----:B------:R-:W-:Y:S02]  /*0170*/  CS2R R82, SRZ ;  /* 0x0000000000527805 */ /* 0x000fe4000001ff00 */
[----:B------:R-:W-:Y:S01]  /*0180*/  CS2R R88, SRZ ;  /* 0x0000000000587805 */ /* 0x000fe2000001ff00 */
[----:B-1----:R-:W-:Y:S01]  /*0190*/  VIADD R0, R127, 0x1ff ;  /* 0x000001ff7f007836 */ /* 0x002fe20000000000 */
[----:B------:R-:W-:Y:S02]  /*01a0*/  CS2R R90, SRZ ;  /* 0x00000000005a7805 */ /* 0x000fe4000001ff00 */
[----:B------:R-:W-:-:S02]  /*01b0*/  CS2R R96, SRZ ;  /* 0x0000000000607805 */ /* 0x000fc4000001ff00 */
[----:B------:R-:W-:Y:S02]  /*01c0*/  CS2R R98, SRZ ;  /* 0x0000000000627805 */ /* 0x000fe4000001ff00 */
[----:B------:R-:W-:Y:S02]  /*01d0*/  CS2R R104, SRZ ;  /* 0x0000000000687805 */ /* 0x000fe4000001ff00 */
[----:B------:R-:W-:Y:S02]  /*01e0*/  SHF.R.S32.HI R3, RZ, 0x1f, R0 ;  /* 0x0000001fff037819 */ /* 0x000fe40000011400 */
[----:B------:R-:W-:Y:S02]  /*01f0*/  CS2R R106, SRZ ;  /* 0x00000000006a7805 */ /* 0x000fe4000001ff00 */
[----:B------:R-:W-:Y:S02]  /*0200*/  CS2R R112, SRZ ;  /* 0x0000000000707805 */ /* 0x000fe4000001ff00 */
[----:B0-----:R-:W-:Y:S01]  /*0210*/  I2FP.F32.U32 R5, UR4 ;  /* 0x0000000400057c45 */ /* 0x001fe20008201000 */
[----:B------:R-:W-:Y:S01]  /*0220*/  ULDC UR4, c[0x0][0x150] ;  /* 0x0000540000047ab9 */ /* 0x000fe20000000800 */
[----:B------:R-:W-:-:S02]  /*0230*/  LEA.HI R3, R3, R0, RZ, 0x9 ;  /* 0x0000000003037211 */ /* 0x000fc400078f48ff */
[----:B------:R-:W-:Y:S02]  /*0240*/  CS2R R114, SRZ ;  /* 0x0000000000727805 */ /* 0x000fe4000001ff00 */
[----:B------:R-:W-:Y:S01]  /*0250*/  CS2R R120, SRZ ;  /* 0x0000000000787805 */ /* 0x000fe2000001ff00 */
[----:B------:R-:W-:Y:S01]  /*0260*/  FMUL R5, R5, UR4 ;  /* 0x0000000405057c20 */ /* 0x000fe20008400000 */
[----:B------:R-:W-:Y:S02]  /*0270*/  SHF.R.S32.HI R3, RZ, 0x9, R3 ;  /* 0x00000009ff037819 */ /* 0x000fe40000011403 */
[----:B------:R-:W-:Y:S01]  /*0280*/  CS2R R122, SRZ ;  /* 0x00000000007a7805 */ /* 0x000fe2000001ff00 */
[----:B---3--:R-:W-:Y:S01]  /*0290*/  USHF.L.U32 UR4, UR16, 0x8, URZ ;  /* 0x0000000810047899 */ /* 0x008fe2000800063f */
[----:B------:R-:W-:Y:S01]  /*02a0*/  CS2R R128, SRZ ;  /* 0x0000000000807805 */ /* 0x000fe2000001ff00 */
[----:B------:R-:W-:Y:S01]  /*02b0*/  ULEA UR7, UR16, UR7, 0x18 ;  /* 0x0000000710077291 */ /* 0x000fe2000f8ec03f */
[----:B------:R-:W-:Y:S01]  /*02c0*/  IMAD.SHL.U32 R4, R3, 0x8, RZ ;  /* 0x0000000803047824 */ /* 0x000fe200078e00ff */
[----:B------:R-:W0:Y:S01]  /*02d0*/  F2I.U32.TRUNC.NTZ R5, R5 ;  /* 0x0000000500057305 */ /* 0x000e22000020f000 */
[----:B------:R-:W-:Y:S01]  /*02e0*/  ULOP3.LUT UR4, UR4, 0x100, URZ, 0xc0, !UPT ;  /* 0x0000010004047892 */ /* 0x000fe2000f8ec03f */
[----:B------:R-:W-:-:S02]  /*02f0*/  CS2R R130, SRZ ;  /* 0x0000000000827805 */ /* 0x000fc4000001ff00 */
[----:B------:R-:W-:Y:S02]  /*0300*/  CS2R R136, SRZ ;  /* 0x0000000000887805 */ /* 0x000fe4000001ff00 */
[----:B------:R-:W-:Y:S02]  /*0310*/  IABS R7, R4 ;  /* 0x0000000400077213 */ /* 0x000fe40000000000 */
[----:B------:R-:W-:Y:S02]  /*0320*/  CS2R R138, SRZ ;  /* 0x00000000008a7805 */ /* 0x000fe4000001ff00 */
[----:B------:R-:W-:Y:S02]  /*0330*/  CS2R R144, SRZ ;  /* 0x0000000000907805 */ /* 0x000fe4000001ff00 */
[----:B------:R-:W-:Y:S01]  /*0340*/  CS2R R146, SRZ ;  /* 0x0000000000927805 */ /* 0x000fe2000001ff00 */
[----:B------:R-:W1:Y:S01]  /*0350*/  I2F.RP R0, R7 ;  /* 0x0000000700007306 */ /* 0x000e620000209400 */
[----:B0-----:R-:W-:-:S07]  /*0360*/  IABS R11, R5 ;  /* 0x00000005000b7213 */ /* 0x001fce0000000000 */
[----:B-1----:R-:W0:Y:S02]  /*0370*/  MUFU.RCP R0, R0 ;  /* 0x0000000000007308 */ /* 0x002e240000001000 */
[----:B0-----:R-:W-:Y:S01]  /*0380*/  VIADD R2, R0, 0xffffffe ;  /* 0x0ffffffe00027836 */ /* 0x001fe20000000000 */
[----:B------:R-:W-:-:S05]  /*0390*/  IABS R0, R4 ;  /* 0x0000000400007213 */ /* 0x000fca0000000000 */
[----:B------:R0:W1:Y:S01]  /*03a0*/  F2I.FTZ.U32.TRUNC.NTZ R3, R2 ;  /* 0x0000000200037305 */ /* 0x000062000021f000 */
[----:B------:R-:W-:Y:S02]  /*03b0*/  IMAD.MOV R0, RZ, RZ, -R0 ;  /* 0x000000ffff007224 */ /* 0x000fe400078e0a00 */
[----:B0-----:R-:W-:Y:S02]  /*03c0*/  IMAD.MOV.U32 R2, RZ, RZ, RZ ;  /* 0x000000ffff027224 */ /* 0x001fe400078e00ff */
[----:B-1----:R-:W-:-:S04]  /*03d0*/  IMAD.MOV R6, RZ, RZ, -R3 ;  /* 0x000000ffff067224 */ /* 0x002fc800078e0a03 */
[----:B------:R-:W-:-:S04]  /*03e0*/  IMAD R9, R6, R7, RZ ;  /* 0x0000000706097224 */ /* 0x000fc800078e02ff */
[----:B------:R-:W-:-:S06]  /*03f0*/  IMAD.HI.U32 R2, R3, R9, R2 ;  /* 0x0000000903027227 */ /* 0x000fcc00078e0002 */
[----:B------:R-:W-:-:S04]  /*0400*/  IMAD.HI.U32 R2, R2, R11, RZ ;  /* 0x0000000b02027227 */ /* 0x000fc800078e00ff */
[----:B------:R-:W-:-:S05]  /*0410*/  IMAD R0, R2, R0, R11 ;  /* 0x0000000002007224 */ /* 0x000fca00078e020b */
[----:B------:R-:W-:-:S13]  /*0420*/  ISETP.GT.U32.AND P1, PT, R7, R0, PT ;  /* 0x000000000700720c */ /* 0x000fda0003f24070 */
[----:B------:R-:W-:Y:S02]  /*0430*/  @!P1 IMAD.IADD R0, R0, 0x1, -R7 ;  /* 0x0000000100009824 */ /* 0x000fe400078e0a07 */
[----:B------:R-:W-:Y:S01]  /*0440*/  @!P1 VIADD R2, R2, 0x1 ;  /* 0x0000000102029836 */ /* 0x000fe20000000000 */
[----:B------:R-:W-:Y:S02]  /*0450*/  ISETP.NE.AND P1, PT, R4, RZ, PT ;  /* 0x000000ff0400720c */ /* 0x000fe40003f25270 */
[----:B------:R-:W-:Y:S02]  /*0460*/  ISETP.GE.U32.AND P0, PT, R0, R7, PT ;  /* 0x000000070000720c */ /* 0x000fe40003f06070 */
[----:B------:R-:W-:-:S04]  /*0470*/  LOP3.LUT R0, R5, R4, RZ, 0x3c, !PT ;  /* 0x0000000405007212 */ /* 0x000fc800078e3cff */
[----:B------:R-:W-:Y:S01]  /*0480*/  ISETP.GE.AND P2, PT, R0, RZ, PT ;  /* 0x000000ff0000720c */ /* 0x000fe20003f46270 */
[----:B------:R-:W-:-:S05]  /*0490*/  VIADD R0, R126, 0x3f ;  /* 0x0000003f7e007836 */ /* 0x000fca0000000000 */
[----:B------:R-:W-:Y:S01]  /*04a0*/  SHF.R.S32.HI R3, RZ, 0x1f, R0 ;  /* 0x0000001fff037819 */ /* 0x000fe20000011400 */
[----:B------:R-:W-:-:S03]  /*04b0*/  @P0 VIADD R2, R2, 0x1 ;  /* 0x0000000102020836 */ /* 0x000fc60000000000 */
[----:B------:R-:W-:-:S03]  /*04c0*/  LEA.HI R3, R3, R0, RZ, 0x6 ;  /* 0x0000000003037211 */ /* 0x000fc600078f30ff */
[----:B------:R-:W-:Y:S01]  /*04d0*/  @!P2 IMAD.MOV R2, RZ, RZ, -R2 ;  /* 0x000000ffff02a224 */ /* 0x000fe200078e0a02 */
[----:B------:R-:W-:-:S05]  /*04e0*/  @!P1 LOP3.LUT R2, RZ, R4, RZ, 0x33, !PT ;  /* 0x00000004ff029212 */ /* 0x000fca00078e33ff */
[----:B------:R-:W-:Y:S02]  /*04f0*/  IMAD.SHL.U32 R6, R2, 0x8, RZ ;  /* 0x0000000802067824 */ /* 0x000fe400078e00ff */
[----:B------:R-:W-:-:S03]  /*0500*/  IMAD.MOV R2, RZ, RZ, -R2 ;  /* 0x000000ffff027224 */ /* 0x000fc600078e0a02 */
[----:B------:R-:W-:Y:S01]  /*0510*/  LEA.HI.SX32 R3, R3, -R6, 0x1a ;  /* 0x8000000603037211 */ /* 0x000fe200078fd2ff */
[----:B------:R-:W-:-:S03]  /*0520*/  IMAD R4, R4, R2, R5 ;  /* 0x0000000204047224 */ /* 0x000fc600078e0205 */
[----:B------:R-:W-:Y:S02]  /*0530*/  VIMNMX R11, R3, 0x8, PT ;  /* 0x00000008030b7848 */ /* 0x000fe40003fe0100 */
[----:B------:R-:W-:Y:S02]  /*0540*/  IABS R9, R4 ;  /* 0x0000000400097213 */ /* 0x000fe40000000000 */
[----:B------:R-:W-:-:S04]  /*0550*/  IABS R7, R11 ;  /* 0x0000000b00077213 */ /* 0x000fc80000000000 */
[----:B------:R-:W0:Y:S08]  /*0560*/  I2F.RP R0, R7 ;  /* 0x0000000700007306 */ /* 0x000e300000209400 */
[----:B0-----:R-:W0:Y:S02]  /*0570*/  MUFU.RCP R0, R0 ;  /* 0x0000000000007308 */ /* 0x001e240000001000 */
[----:B0-----:R-:W-:-:S06]  /*0580*/  VIADD R3, R0, 0xffffffe ;  /* 0x0ffffffe00037836 */ /* 0x001fcc0000000000 */
[----:B------:R-:W0:Y:S02]  /*0590*/  F2I.FTZ.U32.TRUNC.NTZ R3, R3 ;  /* 0x0000000300037305 */ /* 0x000e24000021f000 */
[----:B0-----:R-:W-:-:S04]  /*05a0*/  IMAD.MOV R8, RZ, RZ, -R3 ;  /* 0x000000ffff087224 */ /* 0x001fc800078e0a03 */
[----:B------:R-:W-:Y:S01]  /*05b0*/  IMAD.MOV.U32 R2, RZ, RZ, R8 ;  /* 0x000000ffff027224 */ /* 0x000fe200078e0008 */
[----:B------:R-:W-:-:S03]  /*05c0*/  IABS R8, R11 ;  /* 0x0000000b00087213 */ /* 0x000fc60000000000 */
[----:B------:R-:W-:Y:S02]  /*05d0*/  IMAD R5, R2, R7, RZ ;  /* 0x0000000702057224 */ /* 0x000fe400078e02ff */
[----:B------:R-:W-:Y:S02]  /*05e0*/  IMAD.MOV.U32 R2, RZ, RZ, RZ ;  /* 0x000000ffff027224 */ /* 0x000fe400078e00ff */
[----:B------:R-:W-:Y:S02]  /*05f0*/  IMAD.MOV R0, RZ, RZ, -R8 ;  /* 0x000000ffff007224 */ /* 0x000fe400078e0a08 */
[----:B------:R-:W-:Y:S01]  /*0600*/  IMAD.HI.U32 R2, R3, R5, R2 ;  /* 0x0000000503027227 */ /* 0x000fe200078e0002 */
[----:B--2---:R-:W-:Y:S01]  /*0610*/  LOP3.LUT R3, R10, 0x3f, RZ, 0xc0, !PT ;  /* 0x0000003f0a037812 */ /* 0x004fe200078ec0ff */
[----:B------:R-:W0:Y:S04]  /*0620*/  LDC R5, c[0x0][0x230] ;  /* 0x00008c00ff057b82 */ /* 0x000e280000000800 */
[----:B------:R-:W-:-:S04]  /*0630*/  IMAD.HI.U32 R2, R2, R9, RZ ;  /* 0x0000000902027227 */ /* 0x000fc800078e00ff */
[----:B------:R-:W-:-:S05]  /*0640*/  IMAD R0, R2, R0, R9 ;  /* 0x0000000002007224 */ /* 0x000fca00078e0209 */
[----:B------:R-:W-:Y:S01]  /*0650*/  ISETP.GT.U32.AND P1, PT, R7, R0, PT ;  /* 0x000000000700720c */ /* 0x000fe20003f24070 */
[----:B0-----:R-:W-:-:S12]  /*0660*/  VIADD R5, R5, 0x7f ;  /* 0x0000007f05057836 */ /* 0x001fd80000000000 */
[----:B------:R-:W-:Y:S02]  /*0670*/  @!P1 IMAD.IADD R0, R0, 0x1, -R7 ;  /* 0x0000000100009824 */ /* 0x000fe400078e0a07 */
[----:B------:R-:W-:Y:S01]  /*0680*/  @!P1 VIADD R2, R2, 0x1 ;  /* 0x0000000102029836 */ /* 0x000fe20000000000 */
[----:B------:R-:W-:Y:S02]  /*0690*/  ISETP.NE.AND P1, PT, R11, RZ, PT ;  /* 0x000000ff0b00720c */ /* 0x000fe40003f25270 */
[----:B------:R-:W-:Y:S02]  /*06a0*/  ISETP.GE.U32.AND P0, PT, R0, R7, PT ;  /* 0x000000070000720c */ /* 0x000fe40003f06070 */
[----:B------:R-:W-:-:S04]  /*06b0*/  LOP3.LUT R0, R4, R11, RZ, 0x3c, !PT ;  /* 0x0000000b04007212 */ /* 0x000fc800078e3cff */
[----:B------:R-:W-:-:S07]  /*06c0*/  ISETP.GE.AND P2, PT, R0, RZ, PT ;  /* 0x000000ff0000720c */ /* 0x000fce0003f46270 */
[----:B------:R-:W-:Y:S01]  /*06d0*/  @P0 VIADD R2, R2, 0x1 ;  /* 0x0000000102020836 */ /* 0x000fe20000000000 */
[----:B------:R-:W-:-:S05]  /*06e0*/  ISETP.GE.AND P0, PT, R5, 0x80, PT ;  /* 0x000000800500780c */ /* 0x000fca0003f06270 */
[----:B------:R-:W-:Y:S01]  /*06f0*/  @!P2 IMAD.MOV R2, RZ, RZ, -R2 ;  /* 0x000000ffff02a224 */ /* 0x000fe200078e0a02 */
[----:B------:R-:W-:-:S05]  /*0700*/  @!P1 LOP3.LUT R2, RZ, R11, RZ, 0x33, !PT ;  /* 0x0000000bff029212 */ /* 0x000fca00078e33ff */
[----:B------:R-:W-:Y:S02]  /*0710*/  IMAD.MOV R0, RZ, RZ, -R2 ;  /* 0x000000ffff007224 */ /* 0x000fe400078e0a02 */
[----:B------:R-:W-:Y:S02]  /*0720*/  IMAD.SHL.U32 R12, R2, 0x200, RZ ;  /* 0x00000200020c7824 */ /* 0x000fe400078e00ff */
[----:B------:R-:W-:-:S04]  /*0730*/  IMAD R0, R11, R0, R4 ;  /* 0x000000000b007224 */ /* 0x000fc800078e0204 */
[----:B------:R-:W-:-:S04]  /*0740*/  IMAD.IADD R0, R6, 0x1, R0 ;  /* 0x0000000106007824 */ /* 0x000fc800078e0200 */
[----:B------:R-:W-:-:S05]  /*0750*/  IMAD R20, R0, 0x40, R3 ;  /* 0x0000004000147824 */ /* 0x000fca00078e0203 */
[----:B------:R0:W-:Y:S04]  /*0760*/  STL [R1+0xb2c], R20 ;  /* 0x000b2c1401007387 */ /* 0x0001e80000100800 */
[----:B------:R0:W-:Y:S01]  /*0770*/  STL [R1+0xb34], R12 ;  /* 0x000b340c01007387 */ /* 0x0001e20000100800 */
[----:B------:R-:W-:Y:S05]  /*0780*/  @!P0 BRA `(.L_x_0) ;  /* 0x00000264003c8947 */ /* 0x000fea0003800000 */
[----:B------:R-:W-:Y:S01]  /*0790*/  IABS R10, R126 ;  /* 0x0000007e000a7213 */ /* 0x000fe20000000000 */
[----:B------:R-:W-:Y:S01]  /*07a0*/  ULDC UR9, c[0x0][0x238] ;  /* 0x00008e0000097ab9 */ /* 0x000fe20000000800 */
[----:B------:R-:W-:Y:S01]  /*07b0*/  IABS R4, R127 ;  /* 0x0000007f00047213 */ /* 0x000fe20000000000 */
[----:B------:R-:W-:Y:S01]  /*07c0*/  ULDC UR10, c[0x0][0x23c] ;  /* 0x00008f00000a7ab9 */ /* 0x000fe20000000800 */
[----:B------:R-:W1:Y:S01]  /*07d0*/  I2F.RP R0, R10 ;  /* 0x0000000a00007306 */ /* 0x000e620000209400 */
[----:B------:R-:W-:Y:S01]  /*07e0*/  IABS R11, R20 ;  /* 0x00000014000b7213 */ /* 0x000fe20000000000 */
[----:B------:R-:W-:Y:S01]  /*07f0*/  ULDC.64 UR12, c[0x0][0x210] ;  /* 0x00008400000c7ab9 */ /* 0x000fe20000000a00 */
[----:B------:R-:W-:-:S05]  /*0800*/  ISETP.GE.AND P3, PT, R20, RZ, PT ;  /* 0x000000ff1400720c */ /* 0x000fca0003f66270 */
[----:B------:R-:W2:Y:S08]  /*0810*/  I2F.RP R8, R4 ;  /* 0x0000000400087306 */ /* 0x000eb00000209400 */
[----:B-1----:R-:W1:Y:S08]  /*0820*/  MUFU.RCP R0, R0 ;  /* 0x0000000000007308 */ /* 0x002e700000001000 */
[----:B--2---:R-:W2:Y:S01]  /*0830*/  MUFU.RCP R8, R8 ;  /* 0x0000000800087308 */ /* 0x004ea20000001000 */
[----:B-1----:R-:W-:-:S07]  /*0840*/  VIADD R2, R0, 0xffffffe ;  /* 0x0ffffffe00027836 */ /* 0x002fce0000000000 */
[----:B------:R1:W3:Y:S01]  /*0850*/  F2I.FTZ.U32.TRUNC.NTZ R3, R2 ;  /* 0x0000000200037305 */ /* 0x0002e2000021f000 */
[----:B--2---:R-:W-:-:S07]  /*0860*/  VIADD R6, R8, 0xffffffe ;  /* 0x0ffffffe08067836 */ /* 0x004fce0000000000 */
[----:B------:R2:W4:Y:S01]  /*0870*/  F2I.FTZ.U32.TRUNC.NTZ R7, R6 ;  /* 0x0000000600077305 */ /* 0x000522000021f000 */
[----:B-1----:R-:W-:Y:S02]  /*0880*/  IMAD.MOV.U32 R2, RZ, RZ, RZ ;  /* 0x000000ffff027224 */ /* 0x002fe400078e00ff */
[----:B---3--:R-:W-:Y:S02]  /*0890*/  IMAD.MOV R9, RZ, RZ, -R3 ;  /* 0x000000ffff097224 */ /* 0x008fe400078e0a03 */
[----:B--2---:R-:W-:Y:S02]  /*08a0*/  IMAD.MOV.U32 R6, RZ, RZ, RZ ;  /* 0x000000ffff067224 */ /* 0x004fe400078e00ff */
[----:B------:R-:W-:-:S04]  /*08b0*/  IMAD R9, R9, R10, RZ ;  /* 0x0000000a09097224 */ /* 0x000fc800078e02ff */
[----:B------:R-:W-:Y:S01]  /*08c0*/  IMAD.HI.U32 R3, R3, R9, R2 ;  /* 0x0000000903037227 */ /* 0x000fe200078e0002 */
[----:B------:R-:W-:Y:S01]  /*08d0*/  LOP3.LUT R2, R12, UR4, RZ, 0xfc, !PT ;  /* 0x000000040c027c12 */ /* 0x000fe2000f8efcff */
[----:B------:R-:W-:Y:S02]  /*08e0*/  ULDC.64 UR4, c[0x0][0x218] ;  /* 0x0000860000047ab9 */ /* 0x000fe40000000a00 */
[----:B----4-:R-:W-:Y:S01]  /*08f0*/  IMAD.MOV R9, RZ, RZ, -R7 ;  /* 0x000000ffff097224 */ /* 0x010fe200078e0a07 */
[C---:B0-----:R-:W-:Y:S01]  /*0900*/  LOP3.LUT R12, R2.reuse, 0xff, RZ, 0xfc, !PT ;  /* 0x000000ff020c7812 */ /* 0x041fe200078efcff */
[----:B------:R-:W-:Y:S01]  /*0910*/  IMAD.HI.U32 R3, R3, R11, RZ ;  /* 0x0000000b03037227 */ /* 0x000fe200078e00ff */
[C---:B------:R-:W-:Y:S02]  /*0920*/  LOP3.LUT R14, R2.reuse, 0xfe, RZ, 0xfc, !PT ;  /* 0x000000fe020e7812 */ /* 0x040fe400078efcff */
[----:B------:R-:W-:Y:S01]  /*0930*/  IABS R8, R12 ;  /* 0x0000000c00087213 */ /* 0x000fe20000000000 */
[----:B------:R-:W-:Y:S01]  /*0940*/  IMAD.MOV R3, RZ, RZ, -R3 ;  /* 0x000000ffff037224 */ /* 0x000fe200078e0a03 */
[C---:B------:R-:W-:Y:S01]  /*0950*/  LOP3.LUT R16, R2.reuse, 0xfc, RZ, 0xfc, !PT ;  /* 0x000000fc02107812 */ /* 0x040fe200078efcff */
[----:B------:R-:W-:Y:S01]  /*0960*/  IMAD R9, R9, R4, RZ ;  /* 0x0000000409097224 */ /* 0x000fe200078e02ff */
[----:B------:R-:W-:Y:S01]  /*0970*/  LOP3.LUT R15, R2, 0xfd, RZ, 0xfc, !PT ;  /* 0x000000fd020f7812 */ /* 0x000fe200078efcff */
[----:B------:R-:W-:Y:S01]  /*0980*/  IMAD R3, R10, R3, R11 ;  /* 0x000000030a037224 */ /* 0x000fe200078e020b */
[----:B------:R-:W-:Y:S01]  /*0990*/  IABS R13, R16 ;  /* 0x00000010000d7213 */ /* 0x000fe20000000000 */
[----:B------:R-:W-:Y:S01]  /*09a0*/  IMAD.HI.U32 R0, R7, R9, R6 ;  /* 0x0000000907007227 */ /* 0x000fe200078e0006 */
[----:B------:R-:W-:-:S02]  /*09b0*/  IABS R9, R14 ;  /* 0x0000000e00097213 */ /* 0x000fc40000000000 */
[----:B------:R-:W-:Y:S01]  /*09c0*/  ISETP.GT.U32.AND P0, PT, R10, R3, PT ;  /* 0x000000030a00720c */ /* 0x000fe20003f04070 */
[----:B------:R-:W-:Y:S01]  /*09d0*/  IMAD.MOV.U32 R7, RZ, RZ, R8 ;  /* 0x000000ffff077224 */ /* 0x000fe200078e0008 */
[----:B------:R-:W-:Y:S02]  /*09e0*/  SHF.R.S32.HI R8, RZ, 0x1f, R5 ;  /* 0x0000001fff087819 */ /* 0x000fe40000011405 */
[----:B------:R-:W-:Y:S01]  /*09f0*/  IABS R11, R15 ;  /* 0x0000000f000b7213 */ /* 0x000fe20000000000 */
[----:B------:R-:W-:Y:S01]  /*0a00*/  IMAD.HI.U32 R6, R0, R7, RZ ;  /* 0x0000000700067227 */ /* 0x000fe200078e00ff */
[----:B------:R-:W-:Y:S02]  /*0a10*/  LEA.HI R5, R8, R5, RZ, 0x7 ;  /* 0x0000000508057211 */ /* 0x000fe400078f38ff */
[----:B------:R-:W-:Y:S01]  /*0a20*/  ISETP.GE.AND P1, PT, R12, RZ, PT ;  /* 0x000000ff0c00720c */ /* 0x000fe20003f26270 */
[----:B------:R-:W-:Y:S01]  /*0a30*/  IMAD.MOV R6, RZ, RZ, -R6 ;  /* 0x000000ffff067224 */ /* 0x000fe200078e0a06 */
[----:B------:R-:W-:Y:S01]  /*0a40*/  LOP3.LUT R12, R2, 0xfb, RZ, 0xfc, !PT ;  /* 0x000000fb020c7812 */ /* 0x000fe200078efcff */
[----:B------:R0:W-:Y:S01]  /*0a50*/  STL [R1+0xa28], R5 ;  /* 0x000a280501007387 */ /* 0x0001e20000100800 */
[----:B------:R-:W-:Y:S01]  /*0a60*/  ISETP.GE.AND P2, PT, R14, RZ, PT ;  /* 0x000000ff0e00720c */ /* 0x000fe20003f46270 */
[----:B------:R-:W-:Y:S01]  /*0a70*/  @!P0 IMAD.IADD R3, R3, 0x1, -R10 ;  /* 0x0000000103038824 */ /* 0x000fe200078e0a0a */
[----:B------:R-:W-:Y:S01]  /*0a80*/  ISETP.GE.AND P0, PT, R15, RZ, PT ;  /* 0x000000ff0f00720c */ /* 0x000fe20003f06270 */
[----:B------:R-:W-:Y:S01]  /*0a90*/  IMAD R7, R4, R6, R7 ;  /* 0x0000000604077224 */ /* 0x000fe200078e0207 */
[----:B------:R-:W-:Y:S01]  /*0aa0*/  IABS R15, R12 ;  /* 0x0000000c000f7213 */ /* 0x000fe20000000000 */
[----:B------:R-:W-:Y:S01]  /*0ab0*/  IMAD.HI.U32 R6, R0, R11, RZ ;  /* 0x0000000b00067227 */ /* 0x000fe200078e00ff */
[----:B------:R-:W-:-:S02]  /*0ac0*/  ISETP.GT.U32.AND P6, PT, R10, R3, PT ;  /* 0x000000030a00720c */ /* 0x000fc40003fc4070 */
[----:B------:R-:W-:Y:S01]  /*0ad0*/  ISETP.GT.U32.AND P5, PT, R4, R7, PT ;  /* 0x000000070400720c */ /* 0x000fe20003fa4070 */
[----:B0-----:R-:W-:Y:S01]  /*0ae0*/  IMAD.HI.U32 R5, R0, R9, RZ ;  /* 0x0000000900057227 */ /* 0x001fe200078e00ff */
[C---:B------:R-:W-:Y:S02]  /*0af0*/  LOP3.LUT R14, R2.reuse, 0xfa, RZ, 0xfc, !PT ;  /* 0x000000fa020e7812 */ /* 0x040fe400078efcff */
[----:B------:R-:W-:Y:S01]  /*0b00*/  LOP3.LUT R18, R2, 0xf9, RZ, 0xfc, !PT ;  /* 0x000000f902127812 */ /* 0x000fe200078efcff */
[----:B------:R-:W-:Y:S01]  /*0b10*/  IMAD.MOV R8, RZ, RZ, -R5 ;  /* 0x000000ffff087224 */ /* 0x000fe200078e0a05 */
[----:B------:R-:W-:Y:S01]  /*0b20*/  IABS R17, R14 ;  /* 0x0000000e00117213 */ /* 0x000fe20000000000 */
[----:B------:R-:W-:Y:S01]  /*0b30*/  IMAD.HI.U32 R5, R0, R13, RZ ;  /* 0x0000000d00057227 */ /* 0x000fe200078e00ff */
[----:B------:R-:W-:Y:S02]  /*0b40*/  IABS R19, R18 ;  /* 0x0000001200137213 */ /* 0x000fe40000000000 */
[----:B------:R-:W-:Y:S01]  /*0b50*/  LOP3.LUT R25, R2, 0x6d, RZ, 0xfc, !PT ;  /* 0x0000006d02197812 */ /* 0x000fe200078efcff */
[----:B------:R-:W-:Y:S01]  /*0b60*/  IMAD R9, R4, R8, R9 ;  /* 0x0000000804097224 */ /* 0x000fe200078e0209 */
[----:B------:R-:W-:Y:S01]  /*0b70*/  LOP3.LUT R29, R2, 0x6b, RZ, 0xfc, !PT ;  /* 0x0000006b021d7812 */ /* 0x000fe200078efcff */
[----:B------:R-:W-:Y:S01]  /*0b80*/  IMAD.MOV R5, RZ, RZ, -R5 ;  /* 0x000000ffff057224 */ /* 0x000fe200078e0a05 */
[----:B------:R-:W-:Y:S01]  /*0b90*/  IABS R27, R25 ;  /* 0x00000019001b7213 */ /* 0x000fe20000000000 */
[----:B------:R-:W-:Y:S01]  /*0ba0*/  IMAD.MOV R6, RZ, RZ, -R6 ;  /* 0x000000ffff067224 */ /* 0x000fe200078e0a06 */
[----:B------:R-:W-:Y:S01]  /*0bb0*/  ISETP.GT.U32.AND P4, PT, R4, R9, PT ;  /* 0x000000090400720c */ /* 0x000fe20003f84070 */
[----:B------:R-:W-:Y:S01]  /*0bc0*/  @!P6 IMAD.IADD R3, R3, 0x1, -R10 ;  /* 0x000000010303e824 */ /* 0x000fe200078e0a0a */
[----:B------:R-:W-:Y:S01]  /*0bd0*/  ISETP.NE.AND P6, PT, R126, RZ, PT ;  /* 0x000000ff7e00720c */ /* 0x000fe20003fc5270 */
[C---:B------:R-:W-:Y:S01]  /*0be0*/  IMAD R13, R4.reuse, R5, R13 ;  /* 0x00000005040d7224 */ /* 0x040fe200078e020d */
[----:B------:R-:W-:Y:S01]  /*0bf0*/  IABS R35, R29 ;  /* 0x0000001d00237213 */ /* 0x000fe20000000000 */
[----:B------:R-:W-:Y:S01]  /*0c00*/  IMAD R11, R4, R6, R11 ;  /* 0x00000006040b7224 */ /* 0x000fe200078e020b */
[C---:B------:R-:W-:Y:S01]  /*0c10*/  LOP3.LUT R33, R2.reuse, 0x6a, RZ, 0xfc, !PT ;  /* 0x0000006a02217812 */ /* 0x040fe200078efcff */
[----:B------:R-:W-:Y:S01]  /*0c20*/  IMAD.MOV.U32 R5, RZ, RZ, R3 ;  /* 0x000000ffff057224 */ /* 0x000fe200078e0003 */
[----:B------:R-:W-:Y:S01]  /*0c30*/  LOP3.LUT R37, R2, 0x69, RZ, 0xfc, !PT ;  /* 0x0000006902257812 */ /* 0x000fe200078efcff */
[----:B------:R-:W-:Y:S01]  /*0c40*/  IMAD.HI.U32 R3, R0, R15, RZ ;  /* 0x0000000f00037227 */ /* 0x000fe200078e00ff */
[----:B------:R-:W-:-:S02]  /*0c50*/  IABS R39, R33 ;  /* 0x0000002100277213 */ /* 0x000fc40000000000 */
[C---:B------:R-:W-:Y:S01]  /*0c60*/  LOP3.LUT R44, R2.reuse, 0x2c, RZ, 0xfc, !PT ;  /* 0x0000002c022c7812 */ /* 0x040fe200078efcff */
[--C-:B------:R-:W-:Y:S01]  /*0c70*/  @!P4 IMAD.IADD R9, R9, 0x1, -R4.reuse ;  /* 0x000000010909c824 */ /* 0x100fe200078e0a04 */
[----:B------:R-:W-:Y:S01]  /*0c80*/  LOP3.LUT R48, R2, 0x2b, RZ, 0xfc, !PT ;  /* 0x0000002b02307812 */ /* 0x000fe200078efcff */
[----:B------:R-:W-:Y:S01]  /*0c90*/  @!P3 IMAD.MOV R5, RZ, RZ, -R5 ;  /* 0x000000ffff05b224 */ /* 0x000fe200078e0a05 */
[C---:B------:R-:W-:Y:S01]  /*0ca0*/  ISETP.GT.U32.AND P3, PT, R4.reuse, R11, PT ;  /* 0x0000000b0400720c */ /* 0x040fe20003f64070 */
[----:B------:R-:W-:Y:S01]  /*0cb0*/  @!P5 IMAD.IADD R7, R7, 0x1, -R4 ;  /* 0x000000010707d824 */ /* 0x000fe200078e0a04 */
[----:B------:R-:W-:Y:S01]  /*0cc0*/  ISETP.GT.U32.AND P4, PT, R4, R9, PT ;  /* 0x000000090400720c */ /* 0x000fe20003f84070 */
[----:B------:R-:W-:Y:S01]  /*0cd0*/  IMAD.MOV R3, RZ, RZ, -R3 ;  /* 0x000000ffff037224 */ /* 0x000fe200078e0a03 */
[----:B------:R-:W-:Y:S01]  /*0ce0*/  @!P6 LOP3.LUT R5, RZ, R126, RZ, 0x33, !PT ;  /* 0x0000007eff05e212 */ /* 0x000fe200078e33ff */
[----:B------:R-:W-:Y:S01]  /*0cf0*/  IMAD.HI.U32 R6, R0, R17, RZ ;  /* 0x0000001100067227 */ /* 0x000fe200078e00ff */
[----:B------:R-:W-:-:S02]  /*0d00*/  ISETP.GT.U32.AND P5, PT, R4, R7, PT ;  /* 0x000000070400720c */ /* 0x000fc40003fa4070 */
[C---:B------:R-:W-:Y:S01]  /*0d10*/  ISETP.GT.U32.AND P6, PT, R4.reuse, R13, PT ;  /* 0x0000000d0400720c */ /* 0x040fe20003fc4070 */
[----:B------:R-:W-:Y:S01]  /*0d20*/  IMAD R3, R4, R3, R15 ;  /* 0x0000000304037224 */ /* 0x000fe200078e020f */
[----:B------:R0:W-:Y:S01]  /*0d30*/  STL [R1+0xb74], R5 ;  /* 0x000b740501007387 */ /* 0x0001e20000100800 */
[----:B------:R-:W-:Y:S01]  /*0d40*/  IMAD.HI.U32 R8, R0, R19, RZ ;  /* 0x0000001300087227 */ /* 0x000fe200078e00ff */
[C---:B------:R-:W-:Y:S02]  /*0d50*/  LOP3.LUT R52, R2.reuse, 0x2a, RZ, 0xfc, !PT ;  /* 0x0000002a02347812 */ /* 0x040fe400078efcff */
[----:B------:R-:W-:Y:S01]  /*0d60*/  LOP3.LUT R63, R2, 0x25, RZ, 0xfc, !PT ;  /* 0x00000025023f7812 */ /* 0x000fe200078efcff */
[--C-:B------:R-:W-:Y:S01]  /*0d70*/  @!P3 IMAD.IADD R11, R11, 0x1, -R4.reuse ;  /* 0x000000010b0bb824 */ /* 0x100fe200078e0a04 */
[----:B------:R-:W-:Y:S01]  /*0d80*/  ISETP.GT.U32.AND P3, PT, R4, R3, PT ;  /* 0x000000030400720c */ /* 0x000fe20003f64070 */
[--C-:B------:R-:W-:Y:S01]  /*0d90*/  @!P4 IMAD.IADD R9, R9, 0x1, -R4.reuse ;  /* 0x000000010909c824 */ /* 0x100fe200078e0a04 */
[----:B------:R-:W-:Y:S01]  /*0da0*/  LOP3.LUT R78, R2, 0x24, RZ, 0xfc, !PT ;  /* 0x00000024024e7812 */ /* 0x000fe200078efcff */
[--C-:B------:R-:W-:Y:S01]  /*0db0*/  @!P5 IMAD.IADD R7, R7, 0x1, -R4.reuse ;  /* 0x000000010707d824 */ /* 0x100fe200078e0a04 */
[----:B------:R-:W-:Y:S01]  /*0dc0*/  ISETP.GT.U32.AND P4, PT, R4, R11, PT ;  /* 0x0000000b0400720c */ /* 0x000fe20003f84070 */
[----:B------:R-:W-:Y:S01]  /*0dd0*/  @!P6 IMAD.IADD R13, R13, 0x1, -R4 ;  /* 0x000000010d0de824 */ /* 0x000fe200078e0a04 */
[----:B------:R-:W-:Y:S01]  /*0de0*/  ISETP.GE.AND P5, PT, R16, RZ, PT ;  /* 0x000000ff1000720c */ /* 0x000fe20003fa6270 */
[----:B------:R-:W-:Y:S01]  /*0df0*/  IMAD.MOV R6, RZ, RZ, -R6 ;  /* 0x000000ffff067224 */ /* 0x000fe200078e0a06 */
[----:B------:R-:W-:Y:S01]  /*0e00*/  LOP3.LUT R16, R2, 0xf8, RZ, 0xfc, !PT ;  /* 0x000000f802107812 */ /* 0x000fe200078efcff */
[----:B------:R-:W-:Y:S01]  /*0e10*/  IMAD.MOV R8, RZ, RZ, -R8 ;  /* 0x000000ffff087224 */ /* 0x000fe200078e0a08 */
[----:B------:R-:W-:Y:S01]  /*0e20*/  ISETP.GE.AND P6, PT, R12, RZ, PT ;  /* 0x000000ff0c00720c */ /* 0x000fe20003fc6270 */
[C---:B------:R-:W-:Y:S01]  /*0e30*/  IMAD R15, R4.reuse, R6, R17 ;  /* 0x00000006040f7224 */ /* 0x040fe200078e0211 */
[----:B------:R-:W-:Y:S01]  /*0e40*/  IABS R10, R16 ;  /* 0x00000010000a7213 */ /* 0x000fe20000000000 */
[--C-:B------:R-:W-:Y:S01]  /*0e50*/  @!P3 IMAD.IADD R3, R3, 0x1, -R4.reuse ;  /* 0x000000010303b824 */ /* 0x100fe200078e0a04 */
[C---:B------:R-:W-:Y:S01]  /*0e60*/  ISETP.GT.U32.AND P3, PT, R4.reuse, R13, PT ;  /* 0x0000000d0400720c */ /* 0x040fe20003f64070 */
[----:B------:R-:W-:Y:S01]  /*0e70*/  IMAD R17, R4, R8, R19 ;  /* 0x0000000804117224 */ /* 0x000fe200078e0213 */
[----:B------:R-:W-:Y:S01]  /*0e80*/  LOP3.LUT R12, R2, 0xf7, RZ, 0xfc, !PT ;  /* 0x000000f7020c7812 */ /* 0x000fe200078efcff */
[----:B------:R-:W-:Y:S01]  /*0e90*/  @!P4 IMAD.IADD R11, R11, 0x1, -R4 ;  /* 0x000000010b0bc824 */ /* 0x000fe200078e0a04 */
[----:B------:R-:W-:Y:S01]  /*0ea0*/  ISETP.GT.U32.AND P4, PT, R4, R3, PT ;  /* 0x000000030400720c */ /* 0x000fe20003f84070 */
[----:B------:R-:W-:Y:S01]  /*0eb0*/  IMAD.MOV.U32 R19, RZ, RZ, R10 ;  /* 0x000000ffff137224 */ /* 0x000fe200078e000a */
[----:B------:R-:W-:Y:S01]  /*0ec0*/  IABS R21, R12 ;  /* 0x0000000c00157213 */ /* 0x000fe20000000000 */
[----:B------:R-:W-:Y:S01]  /*0ed0*/  IMAD.MOV.U32 R20, RZ, RZ, R7 ;  /* 0x000000ffff147224 */ /* 0x000fe200078e0007 */
[C---:B------:R-:W-:Y:S01]  /*0ee0*/  LOP3.LUT R10, R2.reuse, 0xf5, RZ, 0xfc, !PT ;  /* 0x000000f5020a7812 */ /* 0x040fe200078efcff */
[----:B------:R-:W-:Y:S01]  /*0ef0*/  IMAD.MOV.U32 R8, RZ, RZ, R9 ;  /* 0x000000ffff087224 */ /* 0x000fe200078e0009 */
[----:B------:R-:W-:Y:S01]  /*0f00*/  LOP3.LUT R211, R2, 0x13, RZ, 0xfc, !PT ;  /* 0x0000001302d37812 */ /* 0x000fe200078efcff */
[----:B------:R-:W-:-:S04]  /*0f10*/  IMAD.HI.U32 R6, R0, R19, RZ ;  /* 0x0000001300067227 */ /* 0x000fc800078e00ff */
[----:B------:R-:W-:Y:S01]  /*0f20*/  @!P1 IMAD.MOV R20, RZ, RZ, -R20 ;  /* 0x000000ffff149224 */ /* 0x000fe200078e0a14 */
[C---:B------:R-:W-:Y:S01]  /*0f30*/  ISETP.GT.U32.AND P1, PT, R4.reuse, R15, PT ;  /* 0x0000000f0400720c */ /* 0x040fe20003f24070 */
[----:B0-----:R-:W-:Y:S02]  /*0f40*/  IMAD.MOV.U32 R5, RZ, RZ, R11 ;  /* 0x000000ffff057224 */ /* 0x001fe400078e000b */
[----:B------:R-:W-:Y:S01]  /*0f50*/  @!P2 IMAD.MOV R8, RZ, RZ, -R8 ;  /* 0x000000ffff08a224 */ /* 0x000fe200078e0a08 */
[----:B------:R-:W-:Y:S01]  /*0f60*/  ISETP.GT.U32.AND P2, PT, R4, R17, PT ;  /* 0x000000110400720c */ /* 0x000fe20003f44070 */
[----:B------:R-:W-:Y:S01]  /*0f70*/  IMAD.HI.U32 R7, R0, R21, RZ ;  /* 0x0000001500077227 */ /* 0x000fe200078e00ff */
[----:B------:R-:W-:Y:S03]  /*0f80*/  STL [R1+0x20], R20 ;  /* 0x0000201401007387 */ /* 0x000fe60000100800 */
[----:B------:R-:W-:Y:S01]  /*0f90*/  @!P3 IMAD.IADD R13, R13, 0x1, -R4 ;  /* 0x000000010d0db824 */ /* 0x000fe200078e0a04 */
[----:B------:R0:W-:Y:S01]  /*0fa0*/  STL [R1+0x1c], R8 ;  /* 0x00001c0801007387 */ /* 0x0001e20000100800 */
[----:B------:R-:W-:Y:S01]  /*0fb0*/  IMAD.MOV R6, RZ, RZ, -R6 ;  /* 0x000000ffff067224 */ /* 0x000fe200078e0a06 */
[----:B------:R-:W-:Y:S01]  /*0fc0*/  ISETP.GE.AND P3, PT, R18, RZ, PT ;  /* 0x000000ff1200720c */ /* 0x000fe20003f66270 */
[----:B------:R-:W-:Y:S01]  /*0fd0*/  @!P0 IMAD.MOV R5, RZ, RZ, -R5 ;  /* 0x000000ffff058224 */ /* 0x000fe200078e0a05 */
[----:B------:R-:W-:Y:S01]  /*0fe0*/  ISETP.GE.AND P0, PT, R14, RZ, PT ;  /* 0x000000ff0e00720c */ /* 0x000fe20003f06270 */
[----:B------:R-:W-:Y:S01]  /*0ff0*/  IMAD.MOV R9, RZ, RZ, -R7 ;  /* 0x000000ffff097224 */ /* 0x000fe200078e0a07 */
[----:B------:R-:W-:Y:S01]  /*1000*/  LOP3.LUT R14, R2, 0xf1, RZ, 0xfc, !PT ;  /* 0x000000f1020e7812 */ /* 0x000fe200078efcff */
[----:B------:R-:W-:Y:S01]  /*1010*/  @!P4 IMAD.IADD R3, R3, 0x1, -R4 ;  /* 0x000000010303c824 */ /* 0x000fe200078e0a04 */
[----:B------:R1:W-:Y:S01]  /*1020*/  STL [R1+0x18], R5 ;  /* 0x0000180501007387 */ /* 0x0003e20000100800 */
[----:B------:R-:W-:Y:S01]  /*1030*/  IMAD R7, R4, R6, R19 ;  /* 0x0000000604077224 */ /* 0x000fe200078e0213 */
[----:B------:R-:W-:Y:S01]  /*1040*/  LOP3.LUT R6, R2, 0xf6, RZ, 0xfc, !PT ;  /* 0x000000f602067812 */ /* 0x000fe200078efcff */
[----:B0-----:R-:W-:Y:S01]  /*1050*/  IMAD.MOV.U32 R8, RZ, RZ, R13 ;  /* 0x000000ffff087224 */ /* 0x001fe200078e000d */
[----:B------:R-:W-:Y:S01]  /*1060*/  IABS R13, R10 ;  /* 0x0000000a000d7213 */ /* 0x000fe20000000000 */
[C---:B------:R-:W-:Y:S01]  /*1070*/  IMAD R9, R4.reuse, R9, R21 ;  /* 0x0000000904097224 */ /* 0x040fe200078e0215 */
[----:B------:R-:W-:Y:S01]  /*1080*/  IABS R11, R6 ;  /* 0x00000006000b7213 */ /* 0x000fe20000000000 */
[----:B------:R-:W-:Y:S01]  /*1090*/  @!P5 IMAD.MOV R8, RZ, RZ, -R8 ;  /* 0x000000ffff08d224 */ /* 0x000fe200078e0a08 */
[----:B------:R-:W-:Y:S01]  /*10a0*/  ISETP.GT.U32.AND P5, PT, R4, R7, PT ;  /* 0x000000070400720c */ /* 0x000fe20003fa4070 */
[--C-:B------:R-:W-:Y:S01]  /*10b0*/  @!P2 IMAD.IADD R17, R17, 0x1, -R4.reuse ;  /* 0x000000011111a824 */ /* 0x100fe200078e0a04 */
[----:B------:R-:W-:Y:S01]  /*10c0*/  ISETP.GE.AND P4, PT, R16, RZ, PT ;  /* 0x000000ff1000720c */ /* 0x000fe20003f86270 */
[----:B-1----:R-:W-:Y:S01]  /*10d0*/  IMAD.MOV.U32 R5, RZ, RZ, R3 ;  /* 0x000000ffff057224 */ /* 0x002fe200078e0003 */
[----:B------:R0:W-:Y:S01]  /*10e0*/  STL [R1+0x14], R8 ;  /* 0x0000140801007387 */ /* 0x0001e20000100800 */
[----:B------:R-:W-:Y:S01]  /*10f0*/  @!P1 IMAD.IADD R15, R15, 0x1, -R4 ;  /* 0x000000010f0f9824 */ /* 0x000fe200078e0a04 */
[C---:B------:R-:W-:Y:S01]  /*1100*/  ISETP.GT.U32.AND P2, PT, R4.reuse, R17, PT ;  /* 0x000000110400720c */ /* 0x040fe20003f44070 */
[----:B------:R-:W-:Y:S01]  /*1110*/  @!P6 IMAD.MOV R5, RZ, RZ, -R5 ;  /* 0x000000ffff05e224 */ /* 0x000fe200078e0a05 */
[----:B------:R-:W-:Y:S01]  /*1120*/  ISETP.GT.U32.AND P6, PT, R4, R9, PT ;  /* 0x000000090400720c */ /* 0x000fe20003fc4070 */
[----:B------:R-:W-:Y:S01]  /*1130*/  IMAD.HI.U32 R3, R0, R11, RZ ;  /* 0x0000000b00037227 */ /* 0x000fe200078e00ff */
[----:B------:R-:W-:-:S02]  /*1140*/  ISETP.GT.U32.AND P1, PT, R4, R15, PT ;  /* 0x0000000f0400720c */ /* 0x000fc40003f24070 */
[----:B------:R1:W-:Y:S01]  /*1150*/  STL [R1+0x10], R5 ;  /* 0x0000100501007387 */ /* 0x0003e20000100800 */
[--C-:B------:R-:W-:Y:S01]  /*1160*/  @!P5 IMAD.IADD R7, R7, 0x1, -R4.reuse ;  /* 0x000000010707d824 */ /* 0x100fe200078e0a04 */
[C---:B------:R-:W-:Y:S01]  /*1170*/  LOP3.LUT R19, R2.reuse, 0xf0, RZ, 0xfc, !PT ;  /* 0x000000f002137812 */ /* 0x040fe200078efcff */
[----:B------:R-:W-:Y:S01]  /*1180*/  IMAD.MOV R3, RZ, RZ, -R3 ;  /* 0x000000ffff037224 */ /* 0x000fe200078e0a03 */
[----:B------:R-:W-:Y:S02]  /*1190*/  LOP3.LUT R21, R2, 0x6e, RZ, 0xfc, !PT ;  /* 0x0000006e02157812 */ /* 0x000fe400078efcff */
[----:B------:R-:W-:Y:S01]  /*11a0*/  ISETP.GT.U32.AND P5, PT, R4, R7, PT ;  /* 0x000000070400720c */ /* 0x000fe20003fa4070 */
[--C-:B------:R-:W-:Y:S01]  /*11b0*/  @!P2 IMAD.IADD R17, R17, 0x1, -R4.reuse ;  /* 0x000000011111a824 */ /* 0x100fe200078e0a04 */
[----:B------:R-:W-:Y:S01]  /*11c0*/  ISETP.GE.AND P2, PT, R6, RZ, PT ;  /* 0x000000ff0600720c */ /* 0x000fe20003f46270 */
[----:B------:R-:W-:Y:S01]  /*11d0*/  @!P6 IMAD.IADD R9, R9, 0x1, -R4 ;  /* 0x000000010909e824 */ /* 0x000fe200078e0a04 */
[----:B------:R-:W-:Y:S01]  /*11e0*/  IABS R23, R21 ;  /* 0x0000001500177213 */ /* 0x000fe20000000000 */
[----:B------:R-:W-:-:S03]  /*11f0*/  IMAD.HI.U32 R6, R0, R13, RZ ;  /* 0x0000000d00067227 */ /* 0x000fc600078e00ff */
[----:B------:R-:W-:Y:S01]  /*1200*/  ISETP.GT.U32.AND P6, PT, R4, R9, PT ;  /* 0x000000090400720c */ /* 0x000fe20003fc4070 */
[----:B------:R-:W-:Y:S01]  /*1210*/  @!P1 IMAD.IADD R15, R15, 0x1, -R4 ;  /* 0x000000010f0f9824 */ /* 0x000fe200078e0a04 */
[----:B------:R-:W-:Y:S01]  /*1220*/  ISETP.GE.AND P1, PT, R12, RZ, PT ;  /* 0x000000ff0c00720c */ /* 0x000fe20003f26270 */
[----:B------:R-:W-:Y:S01]  /*1230*/  IMAD.MOV R6, RZ, RZ, -R6 ;  /* 0x000000ffff067224 */ /* 0x000fe200078e0a06 */
[----:B------:R-:W-:Y:S01]  /*1240*/  LOP3.LUT R12, R2, 0xf4, RZ, 0xfc, !PT ;  /* 0x000000f4020c7812 */ /* 0x000fe200078efcff */
[C---:B------:R-:W-:Y:S02]  /*1250*/  IMAD R16, R4.reuse, R3, R11 ;  /* 0x0000000304107224 */ /* 0x040fe400078e020b */
[C---:B------:R-:W-:Y:S01]  /*1260*/  IMAD R18, R4.reuse, R6, R13 ;  /* 0x0000000604127224 */ /* 0x040fe200078e020d */
[----:B0-----:R-:W-:Y:S01]  /*1270*/  IABS R8, R12 ;  /* 0x0000000c00087213 */ /* 0x001fe20000000000 */
[----:B------:R-:W-:Y:S01]  /*1280*/  @!P5 IMAD.IADD R7, R7, 0x1, -R4 ;  /* 0x000000010707d824 */ /* 0x000fe200078e0a04 */
[----:B------:R-:W-:Y:S01]  /*1290*/  ISETP.GT.U32.AND P5, PT, R4, R16, PT ;  /* 0x000000100400720c */ /* 0x000fe20003fa4070 */
[----:B-1----:R-:W-:-:S02]  /*12a0*/  IMAD.MOV.U32 R5, RZ, RZ, R15 ;  /* 0x000000ffff057224 */ /* 0x002fc400078e000f */
[----:B------:R-:W-:Y:S01]  /*12b0*/  @!P6 IMAD.IADD R9, R9, 0x1, -R4 ;  /* 0x000000010909e824 */ /* 0x000fe200078e0a04 */
[----:B------:R-:W-:Y:S01]  /*12c0*/  ISETP.GT.U32.AND P6, PT, R4, R18, PT ;  /* 0x000000120400720c */ /* 0x000fe20003fc4070 */
[----:B------:R-:W-:Y:S01]  /*12d0*/  IMAD.MOV.U32 R11, RZ, RZ, R8 ;  /* 0x000000ffff0b7224 */ /* 0x000fe200078e0008 */
[----:B------:R-:W-:Y:S01]  /*12e0*/  LOP3.LUT R8, R2, 0xf3, RZ, 0xfc, !PT ;  /* 0x000000f302087812 */ /* 0x000fe200078efcff */
[----:B------:R-:W-:Y:S01]  /*12f0*/  @!P0 IMAD.MOV R5, RZ, RZ, -R5 ;  /* 0x000000ffff058224 */ /* 0x000fe200078e0a05 */
[----:B------:R-:W-:Y:S01]  /*1300*/  ISETP.GE.AND P0, PT, R10, RZ, PT ;  /* 0x000000ff0a00720c */ /* 0x000fe20003f06270 */
[----:B------:R-:W-:Y:S01]  /*1310*/  IMAD.HI.U32 R3, R0, R11, RZ ;  /* 0x0000000b00037227 */ /* 0x000fe200078e00ff */
[----:B------:R-:W-:Y:S02]  /*1320*/  IABS R13, R8 ;  /* 0x00000008000d7213 */ /* 0x000fe40000000000 */
[----:B------:R0:W-:Y:S01]  /*1330*/  STL [R1+0xc], R5 ;  /* 0x00000c0501007387 */ /* 0x0001e20000100800 */
[----:B------:R-:W-:Y:S01]  /*1340*/  IMAD.MOV R3, RZ, RZ, -R3 ;  /* 0x000000ffff037224 */ /* 0x000fe200078e0a03 */
[----:B------:R-:W-:Y:S01]  /*1350*/  LOP3.LUT R10, R2, 0xf2, RZ, 0xfc, !PT ;  /* 0x000000f2020a7812 */ /* 0x000fe200078efcff */
[----:B------:R-:W-:-:S02]  /*1360*/  @!P5 IMAD.IADD R16, R16, 0x1, -R4 ;  /* 0x000000011010d824 */ /* 0x000fc400078e0a04 */
[----:B------:R-:W-:Y:S01]  /*1370*/  IMAD R20, R4, R3, R11 ;  /* 0x0000000304147224 */ /* 0x000fe200078e020b */
[----:B------:R-:W-:Y:S01]  /*1380*/  IABS R11, R14 ;  /* 0x0000000e000b7213 */ /* 0x000fe20000000000 */
[----:B------:R-:W-:Y:S01]  /*1390*/  @!P6 IMAD.IADD R18, R18, 0x1, -R4 ;  /* 0x000000011212e824 */ /* 0x000fe200078e0a04 */
[----:B------:R-:W-:Y:S01]  /*13a0*/  ISETP.GT.U32.AND P6, PT, R4, R16, PT ;  /* 0x000000100400720c */ /* 0x000fe20003fc4070 */
[----:B------:R-:W-:Y:S01]  /*13b0*/  IMAD.HI.U32 R3, R0, R13, RZ ;  /* 0x0000000d00037227 */ /* 0x000fe200078e00ff */
[----:B------:R-:W-:Y:S02]  /*13c0*/  IABS R15, R10 ;  /* 0x0000000a000f7213 */ /* 0x000fe40000000000 */
[----:B------:R-:W-:Y:S01]  /*13d0*/  ISETP.GT.U32.AND P5, PT, R4, R20, PT ;  /* 0x000000140400720c */ /* 0x000fe20003fa4070 */
[----:B0-----:R-:W-:Y:S01]  /*13e0*/  IMAD.MOV.U32 R5, RZ, RZ, R17 ;  /* 0x000000ffff057224 */ /* 0x001fe200078e0011 */
[----:B------:R-:W-:Y:S01]  /*13f0*/  LOP3.LUT R17, R2, 0xdc, RZ, 0xfc, !PT ;  /* 0x000000dc02117812 */ /* 0x000fe200078efcff */
[----:B------:R-:W-:-:S02]  /*1400*/  IMAD.MOV R3, RZ, RZ, -R3 ;  /* 0x000000ffff037224 */ /* 0x000fc400078e0a03 */
[----:B------:R-:W-:Y:S01]  /*1410*/  @!P3 IMAD.MOV R5, RZ, RZ, -R5 ;  /* 0x000000ffff05b224 */ /* 0x000fe200078e0a05 */
[----:B------:R-:W-:Y:S01]  /*1420*/  ISETP.GE.AND P3, PT, R12, RZ, PT ;  /* 0x000000ff0c00720c */ /* 0x000fe20003f66270 */
[----:B------:R-:W-:Y:S01]  /*1430*/  IMAD R22, R4, R3, R13 ;  /* 0x0000000304167224 */ /* 0x000fe200078e020d */
[----:B------:R-:W-:Y:S01]  /*1440*/  IABS R3, R19 ;  /* 0x0000001300037213 */ /* 0x000fe20000000000 */
[----:B------:R-:W-:Y:S01]  /*1450*/  @!P6 IMAD.IADD R16, R16, 0x1, -R4 ;  /* 0x000000011010e824 */ /* 0x000fe200078e0a04 */
[----:B------:R0:W-:Y:S01]  /*1460*/  STL [R1+0x8], R5 ;  /* 0x0000080501007387 */ /* 0x0001e20000100800 */
[----:B------:R-:W-:Y:S01]  /*1470*/  IMAD.HI.U32 R6, R0, R15, RZ ;  /* 0x0000000f00067227 */ /* 0x000fe200078e00ff */
[----:B------:R-:W-:Y:S02]  /*1480*/  ISETP.GT.U32.AND P6, PT, R4, R22, PT ;  /* 0x000000160400720c */ /* 0x000fe40003fc4070 */
[----:B------:R-:W-:Y:S01]  /*1490*/  LOP3.LUT R12, R2, 0xed, RZ, 0xfc, !PT ;  /* 0x000000ed020c7812 */ /* 0x000fe200078efcff */
[----:B------:R-:W-:-:S02]  /*14a0*/  IMAD.MOV R6, RZ, RZ, -R6 ;  /* 0x000000ffff067224 */ /* 0x000fc400078e0a06 */
[----:B------:R-:W-:Y:S02]  /*14b0*/  @!P5 IMAD.IADD R20, R20, 0x1, -R4 ;  /* 0x000000011414d824 */ /* 0x000fe400078e0a04 */
[----:B------:R-:W-:Y:S01]  /*14c0*/  IMAD R24, R4, R6, R15 ;  /* 0x0000000604187224 */ /* 0x000fe200078e020f */
[----:B------:R-:W-:Y:S01]  /*14d0*/  LOP3.LUT R15, R2, 0xdd, RZ, 0xfc, !PT ;  /* 0x000000dd020f7812 */ /* 0x000fe200078efcff */
[----:B0-----:R-:W-:Y:S01]  /*14e0*/  IMAD.MOV.U32 R5, RZ, RZ, R7 ;  /* 0x000000ffff057224 */ /* 0x001fe200078e0007 */
[----:B------:R-:W-:Y:S01]  /*14f0*/  ISETP.GT.U32.AND P5, PT, R4, R20, PT ;  /* 0x000000140400720c */ /* 0x000fe20003fa4070 */
[----:B------:R-:W-:Y:S02]  /*1500*/  IMAD.MOV.U32 R7, RZ, RZ, R3 ;  /* 0x000000ffff077224 */ /* 0x000fe400078e0003 */
[----:B------:R-:W-:-:S04]  /*1510*/  IMAD.HI.U32 R3, R0, R11, RZ ;  /* 0x0000000b00037227 */ /* 0x000fc800078e00ff */
[----:B------:R-:W-:Y:S02]  /*1520*/  IMAD.MOV R3, RZ, RZ, -R3 ;  /* 0x000000ffff037224 */ /* 0x000fe400078e0a03 */
[----:B------:R-:W-:Y:S01]  /*1530*/  @!P4 IMAD.MOV R5, RZ, RZ, -R5 ;  /* 0x000000ffff05c224 */ /* 0x000fe200078e0a05 */
[C---:B------:R-:W-:Y:S01]  /*1540*/  ISETP.GT.U32.AND P4, PT, R4.reuse, R18, PT ;  /* 0x000000120400720c */ /* 0x040fe20003f84070 */
[----:B------:R-:W-:Y:S01]  /*1550*/  IMAD R26, R4, R3, R11 ;  /* 0x00000003041a7224 */ /* 0x000fe200078e020b */
[----:B------:R-:W-:Y:S01]  /*1560*/  IABS R11, R12 ;  /* 0x0000000c000b7213 */ /* 0x000fe20000000000 */
[----:B------:R-:W-:Y:S01]  /*1570*/  @!P6 IMAD.IADD R22, R22, 0x1, -R4 ;  /* 0x000000011616e824 */ /* 0x000fe200078e0a04 */
[----:B------:R0:W-:Y:S01]  /*1580*/  STL [R1+0x4], R5 ;  /* 0x0000040501007387 */ /* 0x0001e20000100800 */
[----:B------:R-:W-:Y:S01]  /*1590*/  IMAD.HI.U32 R6, R0, R7, RZ ;  /* 0x0000000700067227 */ /* 0x000fe200078e00ff */
[----:B------:R-:W-:-:S03]  /*15a0*/  ISETP.GT.U32.AND P6, PT, R4, R26, PT ;  /* 0x0000001a0400720c */ /* 0x000fc60003fc4070 */
[----:B------:R-:W-:Y:S02]  /*15b0*/  IMAD.MOV R6, RZ, RZ, -R6 ;  /* 0x000000ffff067224 */ /* 0x000fe400078e0a06 */
[----:B------:R-:W-:Y:S01]  /*15c0*/  @!P2 IMAD.MOV R16, RZ, RZ, -R16 ;  /* 0x000000ffff10a224 */ /* 0x000fe200078e0a10 */
[----:B------:R-:W-:Y:S01]  /*15d0*/  ISETP.GT.U32.AND P2, PT, R4, R24, PT ;  /* 0x000000180400720c */ /* 0x000fe20003f44070 */
[----:B------:R-:W-:Y:S01]  /*15e0*/  @!P4 IMAD.IADD R18, R18, 0x1, -R4 ;  /* 0x000000011212c824 */ /* 0x000fe200078e0a04 */
[----:B------:R-:W-:Y:S01]  /*15f0*/  ISETP.GE.AND P4, PT, R10, RZ, PT ;  /* 0x000000ff0a00720c */ /* 0x000fe20003f86270 */
[----:B0-----:R-:W-:Y:S01]  /*1600*/  IMAD.MOV.U32 R5, RZ, RZ, R9 ;  /* 0x000000ffff057224 */ /* 0x001fe200078e0009 */
[----:B------:R-:W-:Y:S01]  /*1610*/  LOP3.LUT R10, R2, 0xee, RZ, 0xfc, !PT ;  /* 0x000000ee020a7812 */ /* 0x000fe200078efcff */
[----:B------:R-:W-:Y:S02]  /*1620*/  IMAD R28, R4, R6, R7 ;  /* 0x00000006041c7224 */ /* 0x000fe400078e0207 */
[----:B------:R-:W-:Y:S01]  /*1630*/  @!P1 IMAD.MOV R5, RZ, RZ, -R5 ;  /* 0x000000ffff059224 */ /* 0x000fe200078e0a05 */
[----:B------:R-:W-:Y:S01]  /*1640*/  ISETP.GE.AND P1, PT, R8, RZ, PT ;  /* 0x000000ff0800720c */ /* 0x000fe20003f26270 */
[----:B------:R-:W-:Y:S01]  /*1650*/  @!P0 IMAD.MOV R18, RZ, RZ, -R18 ;  /* 0x000000ffff128224 */ /* 0x000fe200078e0a12 */
[----:B------:R-:W-:Y:S01]  /*1660*/  LOP3.LUT R8, R2, 0xef, RZ, 0xfc, !PT ;  /* 0x000000ef02087812 */ /* 0x000fe200078efcff */
[--C-:B------:R-:W-:Y:S01]  /*1670*/  @!P6 IMAD.IADD R26, R26, 0x1, -R4.reuse ;  /* 0x000000011a1ae824 */ /* 0x100fe200078e0a04 */
[----:B------:R-:W-:Y:S01]  /*1680*/  ISETP.GT.U32.AND P0, PT, R4, R22, PT ;  /* 0x000000160400720c */ /* 0x000fe20003f04070 */
[--C-:B------:R-:W-:Y:S01]  /*1690*/  @!P5 IMAD.IADD R20, R20, 0x1, -R4.reuse ;  /* 0x000000011414d824 */ /* 0x100fe200078e0a04 */
[----:B------:R-:W-:Y:S01]  /*16a0*/  IABS R7, R8 ;  /* 0x0000000800077213 */ /* 0x000fe20000000000 */
[--C-:B------:R-:W-:Y:S01]  /*16b0*/  @!P2 IMAD.IADD R24, R24, 0x1, -R4.reuse ;  /* 0x000000011818a824 */ /* 0x100fe200078e0a04 */
[----:B------:R-:W-:Y:S01]  /*16c0*/  ISETP.GT.U32.AND P6, PT, R4, R26, PT ;  /* 0x0000001a0400720c */ /* 0x000fe20003fc4070 */
[----:B------:R-:W-:Y:S01]  /*16d0*/  IMAD.HI.U32 R6, R0, R11, RZ ;  /* 0x0000000b00067227 */ /* 0x000fe200078e00ff */
[----:B------:R-:W-:Y:S01]  /*16e0*/  ISETP.GE.AND P5, PT, R14, RZ, PT ;  /* 0x000000ff0e00720c */ /* 0x000fe20003fa6270 */
[----:B------:R0:W-:Y:S01]  /*16f0*/  STL [R1+0xb78], R5 ;  /* 0x000b780501007387 */ /* 0x0001e20000100800 */
[----:B------:R-:W-:Y:S01]  /*1700*/  LOP3.LUT R14, R2, 0xec, RZ, 0xfc, !PT ;  /* 0x000000ec020e7812 */ /* 0x000fe200078efcff */
[----:B------:R-:W-:Y:S01]  /*1710*/  IMAD.HI.U32 R3, R0, R7, RZ ;  /* 0x0000000700037227 */ /* 0x000fe200078e00ff */
[----:B------:R-:W-:Y:S01]  /*1720*/  ISETP.GT.U32.AND P2, PT, R4, R24, PT ;  /* 0x000000180400720c */ /* 0x000fe20003f44070 */
[----:B------:R1:W-:Y:S01]  /*1730*/  STL [R1+0xb7c], R16 ;  /* 0x000b7c1001007387 */ /* 0x0003e20000100800 */
[----:B------:R-:W-:Y:S01]  /*1740*/  IABS R13, R14 ;  /* 0x0000000e000d7213 */ /* 0x000fe20000000000 */
[----:B------:R-:W-:Y:S01]  /*1750*/  IMAD.MOV R3, RZ, RZ, -R3 ;  /* 0x000000ffff037224 */ /* 0x000fe200078e0a03 */
[----:B------:R-:W-:Y:S01]  /*1760*/  IABS R9, R10 ;  /* 0x0000000a00097213 */ /* 0x000fe20000000000 */
[--C-:B------:R-:W-:Y:S01]  /*1770*/  @!P0 IMAD.IADD R22, R22, 0x1, -R4.reuse ;  /* 0x0000000116168824 */ /* 0x100fe200078e0a04 */
[C---:B------:R-:W-:Y:S01]  /*1780*/  ISETP.GT.U32.AND P0, PT, R4.reuse, R28, PT ;  /* 0x0000001c0400720c */ /* 0x040fe20003f04070 */
[----:B------:R-:W-:Y:S01]  /*1790*/  IMAD R30, R4, R3, R7 ;  /* 0x00000003041e7224 */ /* 0x000fe200078e0207 */
[----:B------:R2:W-:Y:S01]  /*17a0*/  STL [R1+0xb80], R18 ;  /* 0x000b801201007387 */ /* 0x0005e20000100800 */
[----:B------:R-:W-:Y:S01]  /*17b0*/  @!P6 IMAD.IADD R26, R26, 0x1, -R4 ;  /* 0x000000011a1ae824 */ /* 0x000fe200078e0a04 */
[----:B0-----:R-:W-:Y:S01]  /*17c0*/  LOP3.LUT R5, R2, 0x8, RZ, 0xfc, !PT ;  /* 0x0000000802057812 */ /* 0x001fe200078efcff */
[----:B------:R-:W-:Y:S01]  /*17d0*/  IMAD.HI.U32 R7, R0, R13, RZ ;  /* 0x0000000d00077227 */ /* 0x000fe200078e00ff */
[----:B------:R-:W-:-:S02]  /*17e0*/  ISETP.GT.U32.AND P6, PT, R4, R30, PT ;  /* 0x0000001e0400720c */ /* 0x000fc40003fc4070 */
[----:B-1----:R-:W-:Y:S01]  /*17f0*/  LOP3.LUT R16, R2, 0x3, RZ, 0xfc, !PT ;  /* 0x0000000302107812 */ /* 0x002fe200078efcff */
[----:B------:R-:W-:Y:S01]  /*1800*/  IMAD.HI.U32 R3, R0, R9, RZ ;  /* 0x0000000900037227 */ /* 0x000fe200078e00ff */
[----:B--2---:R-:W-:-:S03]  /*1810*/  LOP3.LUT R18, R2, 0x1, RZ, 0xfc, !PT ;  /* 0x0000000102127812 */ /* 0x004fc600078efcff */
[----:B------:R-:W-:Y:S01]  /*1820*/  @!P0 IMAD.IADD R28, R28, 0x1, -R4 ;  /* 0x000000011c1c8824 */ /* 0x000fe200078e0a04 */
[----:B------:R-:W-:Y:S01]  /*1830*/  ISETP.GE.AND P0, PT, R8, RZ, PT ;  /* 0x000000ff0800720c */ /* 0x000fe20003f06270 */
[----:B------:R-:W-:Y:S01]  /*1840*/  IMAD.MOV R6, RZ, RZ, -R6 ;  /* 0x000000ffff067224 */ /* 0x000fe200078e0a06 */
[----:B------:R-:W-:Y:S01]  /*1850*/  LOP3.LUT R8, R2, 0xea, RZ, 0xfc, !PT ;  /* 0x000000ea02087812 */ /* 0x000fe200078efcff */
[----:B------:R-:W-:Y:S02]  /*1860*/  IMAD.MOV R7, RZ, RZ, -R7 ;  /* 0x000000ffff077224 */ /* 0x000fe400078e0a07 */
[--C-:B------:R-:W-:Y:S01]  /*1870*/  @!P6 IMAD.IADD R30, R30, 0x1, -R4.reuse ;  /* 0x000000011e1ee824 */ /* 0x100fe200078e0a04 */
[----:B------:R-:W-:Y:S01]  /*1880*/  ISETP.GT.U32.AND P6, PT, R4, R28, PT ;  /* 0x0000001c0400720c */ /* 0x000fe20003fc4070 */
[----:B------:R-:W-:Y:S02]  /*1890*/  IMAD.MOV R3, RZ, RZ, -R3 ;  /* 0x000000ffff037224 */ /* 0x000fe400078e0a03 */
[----:B------:R-:W-:Y:S01]  /*18a0*/  @!P2 IMAD.IADD R24, R24, 0x1, -R4 ;  /* 0x000000011818a824 */ /* 0x000fe200078e0a04 */
[----:B------:R-:W-:Y:S01]  /*18b0*/  ISETP.GE.AND P2, PT, R19, RZ, PT ;  /* 0x000000ff1300720c */ /* 0x000fe20003f46270 */
[----:B------:R-:W-:Y:S01]  /*18c0*/  IMAD R34, R4, R6, R11 ;  /* 0x0000000604227224 */ /* 0x000fe200078e020b */
[----:B------:R-:W-:Y:S01]  /*18d0*/  LOP3.LUT R6, R2, 0xeb, RZ, 0xfc, !PT ;  /* 0x000000eb02067812 */ /* 0x000fe200078efcff */
[C---:B------:R-:W-:Y:S01]  /*18e0*/  IMAD R36, R4.reuse, R7, R13 ;  /* 0x0000000704247224 */ /* 0x040fe200078e020d */
[----:B------:R-:W-:Y:S01]  /*18f0*/  IABS R13, R17 ;  /* 0x00000011000d7213 */ /* 0x000fe20000000000 */
[C---:B------:R-:W-:Y:S01]  /*1900*/  IMAD R32, R4.reuse, R3, R9 ;  /* 0x0000000304207224 */ /* 0x040fe200078e0209 */
[----:B------:R-:W-:Y:S01]  /*1910*/  IABS R7, R6 ;  /* 0x0000000600077213 */ /* 0x000fe20000000000 */
[----:B------:R-:W-:Y:S01]  /*1920*/  @!P4 IMAD.MOV R24, RZ, RZ, -R24 ;  /* 0x000000ffff18c224 */ /* 0x000fe200078e0a18 */
[----:B------:R-:W-:Y:S01]  /*1930*/  ISETP.GT.U32.AND P4, PT, R4, R34, PT ;  /* 0x000000220400720c */ /* 0x000fe20003f84070 */
[----:B------:R-:W-:Y:S01]  /*1940*/  @!P6 IMAD.IADD R28, R28, 0x1, -R4 ;  /* 0x000000011c1ce824 */ /* 0x000fe200078e0a04 */
[C---:B------:R-:W-:Y:S01]  /*1950*/  ISETP.GT.U32.AND P6, PT, R4.reuse, R36, PT ;  /* 0x000000240400720c */ /* 0x040fe20003fc4070 */
[----:B------:R-:W-:Y:S01]  /*1960*/  @!P3 IMAD.MOV R20, RZ, RZ, -R20 ;  /* 0x000000ffff14b224 */ /* 0x000fe200078e0a14 */
[C---:B------:R-:W-:Y:S01]  /*1970*/  ISETP.GT.U32.AND P3, PT, R4.reuse, R32, PT ;  /* 0x000000200400720c */ /* 0x040fe20003f64070 */
[----:B------:R-:W-:Y:S01]  /*1980*/  @!P1 IMAD.MOV R22, RZ, RZ, -R22 ;  /* 0x000000ffff169224 */ /* 0x000fe200078e0a16 */
[----:B------:R-:W-:Y:S01]  /*1990*/  ISETP.GT.U32.AND P1, PT, R4, R30, PT ;  /* 0x0000001e0400720c */ /* 0x000fe20003f24070 */
[----:B------:R-:W-:Y:S01]  /*19a0*/  IMAD.HI.U32 R3, R0, R7, RZ ;  /* 0x0000000700037227 */ /* 0x000fe200078e00ff */
[----:B------:R-:W-:Y:S01]  /*19b0*/  IABS R9, R8 ;  /* 0x0000000800097213 */ /* 0x000fe20000000000 */
[----:B------:R-:W-:Y:S02]  /*19c0*/  STL [R1+0xb84], R20 ;  /* 0x000b841401007387 */ /* 0x000fe40000100800 */
[----:B------:R-:W-:-:S02]  /*19d0*/  IMAD.MOV R38, RZ, RZ, -R3 ;  /* 0x000000ffff267224 */ /* 0x000fc400078e0a03 */
[--C-:B------:R-:W-:Y:S01]  /*19e0*/  @!P4 IMAD.IADD R34, R34, 0x1, -R4.reuse ;  /* 0x000000012222c824 */ /* 0x100fe200078e0a04 */
[----:B------:R0:W-:Y:S01]  /*19f0*/  STL [R1+0xb88], R22 ;  /* 0x000b881601007387 */ /* 0x0001e20000100800 */
[--C-:B------:R-:W-:Y:S02]  /*1a00*/  @!P6 IMAD.IADD R36, R36, 0x1, -R4.reuse ;  /* 0x000000012424e824 */ /* 0x100fe400078e0a04 */
[--C-:B------:R-:W-:Y:S01]  /*1a10*/  @!P3 IMAD.IADD R32, R32, 0x1, -R4.reuse ;  /* 0x000000012020b824 */ /* 0x100fe200078e0a04 */
[----:B------:R-:W-:Y:S01]  /*1a20*/  ISETP.GT.U32.AND P6, PT, R4, R34, PT ;  /* 0x000000220400720c */ /* 0x000fe20003fc4070 */
[----:B------:R-:W-:Y:S01]  /*1a30*/  @!P1 IMAD.IADD R30, R30, 0x1, -R4 ;  /* 0x000000011e1e9824 */ /* 0x000fe200078e0a04 */
[----:B------:R-:W-:Y:S01]  /*1a40*/  ISETP.GE.AND P1, PT, R12, RZ, PT ;  /* 0x000000ff0c00720c */ /* 0x000fe20003f26270 */
[C---:B------:R-:W-:Y:S01]  /*1a50*/  IMAD R38, R4.reuse, R38, R7 ;  /* 0x0000002604267224 */ /* 0x040fe200078e0207 */
[C---:B------:R-:W-:Y:S01]  /*1a60*/  ISETP.GT.U32.AND P4, PT, R4.reuse, R32, PT ;  /* 0x000000200400720c */ /* 0x040fe20003f84070 */
[----:B------:R-:W-:Y:S01]  /*1a70*/  @!P2 IMAD.MOV R28, RZ, RZ, -R28 ;  /* 0x000000ffff1ca224 */ /* 0x000fe200078e0a1c */
[C---:B------:R-:W-:Y:S01]  /*1a80*/  ISETP.GT.U32.AND P2, PT, R4.reuse, R36, PT ;  /* 0x000000240400720c */ /* 0x040fe20003f44070 */
[----:B------:R-:W-:Y:S01]  /*1a90*/  @!P0 IMAD.MOV R30, RZ, RZ, -R30 ;  /* 0x000000ffff1e8224 */ /* 0x000fe200078e0a1e */
[----:B------:R-:W-:Y:S01]  /*1aa0*/  ISETP.GT.U32.AND P0, PT, R4, R38, PT ;  /* 0x000000260400720c */ /* 0x000fe20003f04070 */
[----:B------:R-:W-:Y:S01]  /*1ab0*/  IMAD.HI.U32 R3, R0, R9, RZ ;  /* 0x0000000900037227 */ /* 0x000fe200078e00ff */
[----:B------:R-:W-:-:S02]  /*1ac0*/  LOP3.LUT R7, R2, 0xe9, RZ, 0xfc, !PT ;  /* 0x000000e902077812 */ /* 0x000fc400078efcff */
[----:B------:R-:W-:Y:S01]  /*1ad0*/  ISETP.GE.AND P3, PT, R14, RZ, PT ;  /* 0x000000ff0e00720c */ /* 0x000fe20003f66270 */
[----:B------:R-:W-:Y:S01]  /*1ae0*/  @!P5 IMAD.MOV R26, RZ, RZ, -R26 ;  /* 0x000000ffff1ad224 */ /* 0x000fe200078e0a1a */
[----:B------:R-:W-:Y:S01]  /*1af0*/  ISETP.GE.AND P5, PT, R10, RZ, PT ;  /* 0x000000ff0a00720c */ /* 0x000fe20003fa6270 */
[----:B------:R-:W-:Y:S01]  /*1b00*/  IMAD.MOV R3, RZ, RZ, -R3 ;  /* 0x000000ffff037224 */ /* 0x000fe200078e0a03 */
[----:B------:R-:W-:Y:S01]  /*1b10*/  IABS R41, R7 ;  /* 0x0000000700297213 */ /* 0x000fe20000000000 */
[--C-:B------:R-:W-:Y:S01]  /*1b20*/  @!P6 IMAD.IADD R34, R34, 0x1, -R4.reuse ;  /* 0x000000012222e824 */ /* 0x100fe200078e0a04 */
[----:B------:R-:W-:Y:S01]  /*1b30*/  LOP3.LUT R10, R2, 0xe2, RZ, 0xfc, !PT ;  /* 0x000000e2020a7812 */ /* 0x000fe200078efcff */
[----:B------:R-:W-:Y:S01]  /*1b40*/  IMAD R40, R4, R3, R9 ;  /* 0x0000000304287224 */ /* 0x000fe200078e0209 */
[----:B------:R-:W-:Y:S01]  /*1b50*/  LOP3.LUT R9, R2, 0xe8, RZ, 0xfc, !PT ;  /* 0x000000e802097812 */ /* 0x000fe200078efcff */
[--C-:B------:R-:W-:Y:S01]  /*1b60*/  @!P2 IMAD.IADD R36, R36, 0x1, -R4.reuse ;  /* 0x000000012424a824 */ /* 0x100fe200078e0a04 */
[----:B------:R-:W-:Y:S01]  /*1b70*/  ISETP.GE.AND P2, PT, R8, RZ, PT ;  /* 0x000000ff0800720c */ /* 0x000fe20003f46270 */
[--C-:B------:R-:W-:Y:S01]  /*1b80*/  @!P4 IMAD.IADD R32, R32, 0x1, -R4.reuse ;  /* 0x000000012020c824 */ /* 0x100fe200078e0a04 */
[----:B------:R-:W-:Y:S01]  /*1b90*/  ISETP.GT.U32.AND P6, PT, R4, R40, PT ;  /* 0x000000280400720c */ /* 0x000fe20003fc4070 */
[----:B------:R-:W-:Y:S01]  /*1ba0*/  @!P0 IMAD.IADD R38, R38, 0x1, -R4 ;  /* 0x0000000126268824 */ /* 0x000fe200078e0a04 */
[----:B------:R-:W-:Y:S01]  /*1bb0*/  LOP3.LUT R8, R2, 0xe7, RZ, 0xfc, !PT ;  /* 0x000000e702087812 */ /* 0x000fe200078efcff */
[----:B------:R-:W-:Y:S01]  /*1bc0*/  IMAD.HI.U32 R3, R0, R41, RZ ;  /* 0x0000002900037227 */ /* 0x000fe200078e00ff */
[----:B------:R-:W-:-:S02]  /*1bd0*/  ISETP.GE.AND P4, PT, R6, RZ, PT ;  /* 0x000000ff0600720c */ /* 0x000fc40003f86270 */
[----:B------:R-:W-:Y:S01]  /*1be0*/  IABS R45, R8 ;  /* 0x00000008002d7213 */ /* 0x000fe20000000000 */
[----:B------:R-:W-:Y:S01]  /*1bf0*/  @!P5 IMAD.MOV R32, RZ, RZ, -R32 ;  /* 0x000000ffff20d224 */ /* 0x000fe200078e0a20 */
[C---:B------:R-:W-:Y:S01]  /*1c00*/  ISETP.GT.U32.AND P5, PT, R4.reuse, R38, PT ;  /* 0x000000260400720c */ /* 0x040fe20003fa4070 */
[----:B------:R-:W-:Y:S01]  /*1c10*/  IMAD.MOV R3, RZ, RZ, -R3 ;  /* 0x000000ffff037224 */ /* 0x000fe200078e0a03 */
[----:B------:R-:W-:Y:S01]  /*1c20*/  IABS R43, R9 ;  /* 0x00000009002b7213 */ /* 0x000fe20000000000 */
[----:B------:R-:W-:Y:S01]  /*1c30*/  @!P1 IMAD.MOV R34, RZ, RZ, -R34 ;  /* 0x000000ffff229224 */ /* 0x000fe200078e0a22 */
[----:B------:R-:W-:Y:S01]  /*1c40*/  ISETP.GE.AND P0, PT, R7, RZ, PT ;  /* 0x000000ff0700720c */ /* 0x000fe20003f06270 */
[----:B------:R-:W-:Y:S01]  /*1c50*/  IMAD R41, R4, R3, R41 ;  /* 0x0000000304297224 */ /* 0x000fe200078e0229 */
[----:B------:R-:W-:Y:S01]  /*1c60*/  IABS R55, R10 ;  /* 0x0000000a00377213 */ /* 0x000fe20000000000 */
[----:B------:R-:W-:Y:S01]  /*1c70*/  IMAD.HI.U32 R3, R0, R45, RZ ;  /* 0x0000002d00037227 */ /* 0x000fe200078e00ff */
[----:B------:R-:W-:-:S02]  /*1c80*/  LOP3.LUT R14, R2, 0xe0, RZ, 0xfc, !PT ;  /* 0x000000e0020e7812 */ /* 0x000fc400078efcff */
[----:B------:R-:W-:Y:S01]  /*1c90*/  ISETP.GT.U32.AND P1, PT, R4, R41, PT ;  /* 0x000000290400720c */ /* 0x000fe20003f24070 */
[--C-:B------:R-:W-:Y:S01]  /*1ca0*/  @!P6 IMAD.IADD R40, R40, 0x1, -R4.reuse ;  /* 0x000000012828e824 */ /* 0x100fe200078e0a04 */
[----:B------:R-:W-:Y:S01]  /*1cb0*/  LOP3.LUT R12, R2, 0xe1, RZ, 0xfc, !PT ;  /* 0x000000e1020c7812 */ /* 0x000fe200078efcff */
[----:B------:R-:W-:Y:S01]  /*1cc0*/  IMAD.MOV R3, RZ, RZ, -R3 ;  /* 0x000000ffff037224 */ /* 0x000fe200078e0a03 */
[----:B------:R-:W-:Y:S01]  /*1cd0*/  IABS R11, R14 ;  /* 0x0000000e000b7213 */ /* 0x000fe20000000000 */
[----:B------:R-:W-:Y:S01]  /*1ce0*/  @!P5 IMAD.IADD R38, R38, 0x1, -R4 ;  /* 0x000000012626d824 */ /* 0x000fe200078e0a04 */
[C---:B------:R-:W-:Y:S01]  /*1cf0*/  ISETP.GT.U32.AND P6, PT, R4.reuse, R40, PT ;  /* 0x000000280400720c */ /* 0x040fe20003fc4070 */
[----:B------:R-:W-:Y:S01]  /*1d00*/  IMAD R45, R4, R3, R45 ;  /* 0x00000003042d7224 */ /* 0x000fe200078e022d */
[C---:B0-----:R-:W-:Y:S01]  /*1d10*/  LOP3.LUT R22, R2.reuse, 0x4, RZ, 0xfc, !PT ;  /* 0x0000000402167812 */ /* 0x041fe200078efcff */
[----:B------:R-:W-:Y:S01]  /*1d20*/  @!P4 IMAD.MOV R38, RZ, RZ, -R38 ;  /* 0x000000ffff26c224 */ /* 0x000fe200078e0a26 */
[----:B------:R-:W-:Y:S01]  /*1d30*/  LOP3.LUT R20, R2, 0x2, RZ, 0xfc, !PT ;  /* 0x0000000202147812 */ /* 0x000fe200078efcff */
[----:B------:R-:W-:Y:S01]  /*1d40*/  IMAD.HI.U32 R6, R0, R43, RZ ;  /* 0x0000002b00067227 */ /* 0x000fe200078e00ff */
[----:B------:R-:W-:-:S03]  /*1d50*/  ISETP.GT.U32.AND P4, PT, R4, R45, PT ;  /* 0x0000002d0400720c */ /* 0x000fc60003f84070 */
[----:B------:R-:W-:Y:S02]  /*1d60*/  IMAD.MOV R6, RZ, RZ, -R6 ;  /* 0x000000ffff067224 */ /* 0x000fe400078e0a06 */
[--C-:B------:R-:W-:Y:S02]  /*1d70*/  @!P1 IMAD.IADD R41, R41, 0x1, -R4.reuse ;  /* 0x0000000129299824 */ /* 0x100fe400078e0a04 */
[----:B------:R-:W-:Y:S01]  /*1d80*/  @!P6 IMAD.IADD R40, R40, 0x1, -R4 ;  /* 0x000000012828e824 */ /* 0x000fe200078e0a04 */
[----:B------:R-:W-:Y:S01]  /*1d90*/  ISETP.GE.AND P6, PT, R8, RZ, PT ;  /* 0x000000ff0800720c */ /* 0x000fe20003fc6270 */
[----:B------:R-:W-:Y:S01]  /*1da0*/  IMAD R43, R4, R6, R43 ;  /* 0x00000006042b7224 */ /* 0x000fe200078e022b */
[C---:B------:R-:W-:Y:S01]  /*1db0*/  LOP3.LUT R8, R2.reuse, 0xe5, RZ, 0xfc, !PT ;  /* 0x000000e502087812 */ /* 0x040fe200078efcff */
[----:B------:R-:W-:Y:S01]  /*1dc0*/  @!P2 IMAD.MOV R40, RZ, RZ, -R40 ;  /* 0x000000ffff28a224 */ /* 0x000fe200078e0a28 */
[----:B------:R-:W-:Y:S01]  /*1dd0*/  LOP3.LUT R6, R2, 0xe6, RZ, 0xfc, !PT ;  /* 0x000000e602067812 */ /* 0x000fe200078efcff */
[----:B------:R-:W-:Y:S01]  /*1de0*/  @!P4 IMAD.IADD R45, R45, 0x1, -R4 ;  /* 0x000000012d2dc824 */ /* 0x000fe200078e0a04 */
[----:B------:R-:W-:Y:S01]  /*1df0*/  ISETP.GT.U32.AND P5, PT, R4, R43, PT ;  /* 0x0000002b0400720c */ /* 0x000fe20003fa4070 */
[----:B------:R-:W-:Y:S01]  /*1e00*/  @!P3 IMAD.MOV R36, RZ, RZ, -R36 ;  /* 0x000000ffff24b224 */ /* 0x000fe200078e0a24 */
[----:B------:R-:W-:-:S02]  /*1e10*/  IABS R49, R8 ;  /* 0x0000000800317213 */ /* 0x000fc40000000000 */
[----:B------:R-:W-:Y:S02]  /*1e20*/  IABS R47, R6 ;  /* 0x00000006002f7213 */ /* 0x000fe40000000000 */
[----:B------:R-:W-:Y:S01]  /*1e30*/  ISETP.GE.AND P2, PT, R6, RZ, PT ;  /* 0x000000ff0600720c */ /* 0x000fe20003f46270 */
[----:B------:R-:W-:Y:S01]  /*1e40*/  IMAD.HI.U32 R6, R0, R49, RZ ;  /* 0x0000003100067227 */ /* 0x000fe200078e00ff */
[C---:B------:R-:W-:Y:S02]  /*1e50*/  ISETP.GT.U32.AND P4, PT, R4.reuse, R45, PT ;  /* 0x0000002d0400720c */ /* 0x040fe40003f84070 */
[----:B------:R-:W-:Y:S01]  /*1e60*/  ISETP.GT.U32.AND P1, PT, R4, R41, PT ;  /* 0x000000290400720c */ /* 0x000fe20003f24070 */
[----:B------:R-:W-:Y:S01]  /*1e70*/  IMAD.MOV R6, RZ, RZ, -R6 ;  /* 0x000000ffff067224 */ /* 0x000fe200078e0a06 */
[----:B------:R-:W-:Y:S01]  /*1e80*/  ISETP.GE.AND P3, PT, R9, RZ, PT ;  /* 0x000000ff0900720c */ /* 0x000fe20003f66270 */
[----:B------:R-:W-:Y:S01]  /*1e90*/  @!P5 IMAD.IADD R43, R43, 0x1, -R4 ;  /* 0x000000012b2bd824 */ /* 0x000fe200078e0a04 */
[----:B------:R-:W-:Y:S01]  /*1ea0*/  LOP3.LUT R9, R2, 0xe4, RZ, 0xfc, !PT ;  /* 0x000000e402097812 */ /* 0x000fe200078efcff */
[----:B------:R-:W-:-:S02]  /*1eb0*/  IMAD R49, R4, R6, R49 ;  /* 0x0000000604317224 */ /* 0x000fc400078e0231 */
[----:B------:R-:W-:Y:S01]  /*1ec0*/  IMAD.HI.U32 R3, R0, R47, RZ ;  /* 0x0000002f00037227 */ /* 0x000fe200078e00ff */
[----:B------:R-:W-:Y:S02]  /*1ed0*/  IABS R51, R9 ;  /* 0x0000000900337213 */ /* 0x000fe40000000000 */
[C---:B------:R-:W-:Y:S01]  /*1ee0*/  ISETP.GT.U32.AND P5, PT, R4.reuse, R43, PT ;  /* 0x0000002b0400720c */ /* 0x040fe20003fa4070 */
[--C-:B------:R-:W-:Y:S01]  /*1ef0*/  @!P4 IMAD.IADD R45, R45, 0x1, -R4.reuse ;  /* 0x000000012d2dc824 */ /* 0x100fe200078e0a04 */
[----:B------:R-:W-:Y:S01]  /*1f00*/  ISETP.GT.U32.AND P4, PT, R4, R49, PT ;  /* 0x000000310400720c */ /* 0x000fe20003f84070 */
[----:B------:R-:W-:Y:S02]  /*1f10*/  IMAD.MOV R3, RZ, RZ, -R3 ;  /* 0x000000ffff037224 */ /* 0x000fe400078e0a03 */
[----:B------:R-:W-:Y:S01]  /*1f20*/  @!P1 IMAD.IADD R41, R41, 0x1, -R4 ;  /* 0x0000000129299824 */ /* 0x000fe200078e0a04 */
[----:B------:R-:W-:Y:S01]  /*1f30*/  ISETP.GE.AND P1, PT, R8, RZ, PT ;  /* 0x000000ff0800720c */ /* 0x000fe20003f26270 */
[----:B------:R-:W-:Y:S01]  /*1f40*/  IMAD R47, R4, R3, R47 ;  /* 0x00000003042f7224 */ /* 0x000fe200078e022f */
[----:B------:R-:W-:Y:S01]  /*1f50*/  LOP3.LUT R3, R2, 0xe3, RZ, 0xfc, !PT ;  /* 0x000000e302037812 */ /* 0x000fe200078efcff */
[----:B------:R-:W-:-:S03]  /*1f60*/  IMAD.HI.U32 R7, R0, R51, RZ ;  /* 0x0000003300077227 */ /* 0x000fc600078e00ff */
[----:B------:R-:W-:Y:S01]  /*1f70*/  IABS R53, R3 ;  /* 0x0000000300357213 */ /* 0x000fe20000000000 */
[----:B------:R-:W-:Y:S01]  /*1f80*/  @!P0 IMAD.MOV R41, RZ, RZ, -R41 ;  /* 0x000000ffff298224 */ /* 0x000fe200078e0a29 */
[C---:B------:R-:W-:Y:S01]  /*1f90*/  ISETP.GT.U32.AND P0, PT, R4.reuse, R47, PT ;  /* 0x0000002f0400720c */ /* 0x040fe20003f04070 */
[----:B------:R-:W-:Y:S02]  /*1fa0*/  IMAD.MOV R7, RZ, RZ, -R7 ;  /* 0x000000ffff077224 */ /* 0x000fe400078e0a07 */
[--C-:B------:R-:W-:Y:S01]  /*1fb0*/  @!P5 IMAD.IADD R43, R43, 0x1, -R4.reuse ;  /* 0x000000012b2bd824 */ /* 0x100fe200078e0a04 */
[----:B------:R-:W-:Y:S01]  /*1fc0*/  ISETP.GE.AND P5, PT, R9, RZ, PT ;  /* 0x000000ff0900720c */ /* 0x000fe20003fa6270 */
[C---:B------:R-:W-:Y:S01]  /*1fd0*/  IMAD R51, R4.reuse, R7, R51 ;  /* 0x0000000704337224 */ /* 0x040fe200078e0233 */
[----:B------:R-:W-:Y:S01]  /*1fe0*/  IABS R9, R12 ;  /* 0x0000000c00097213 */ /* 0x000fe20000000000 */
[----:B------:R-:W-:Y:S02]  /*1ff0*/  @!P4 IMAD.IADD R49, R49, 0x1, -R4 ;  /* 0x000000013131c824 */ /* 0x000fe400078e0a04 */
[----:B------:R-:W-:Y:S01]  /*2000*/  @!P3 IMAD.MOV R43, RZ, RZ, -R43 ;  /* 0x000000ffff2bb224 */ /* 0x000fe200078e0a2b */
[----:B------:R-:W-:Y:S01]  /*2010*/  ISETP.GE.AND P3, PT, R3, RZ, PT ;  /* 0x000000ff0300720c */ /* 0x000fe20003f66270 */
[----:B------:R-:W-:Y:S01]  /*2020*/  @!P6 IMAD.MOV R45, RZ, RZ, -R45 ;  /* 0x000000ffff2de224 */ /* 0x000fe200078e0a2d */
[----:B------:R-:W-:Y:S01]  /*2030*/  ISETP.GT.U32.AND P4, PT, R4, R49, PT ;  /* 0x000000310400720c */ /* 0x000fe20003f84070 */
[----:B------:R-:W-:Y:S01]  /*2040*/  IMAD.HI.U32 R3, R0, R53, RZ ;  /* 0x0000003500037227 */ /* 0x000fe200078e00ff */
[----:B------:R-:W-:-:S03]  /*2050*/  ISETP.GT.U32.AND P6, PT, R4, R51, PT ;  /* 0x000000330400720c */ /* 0x000fc60003fc4070 */
[----:B------:R-:W-:-:S04]  /*2060*/  IMAD.HI.U32 R6, R0, R55, RZ ;  /* 0x0000003700067227 */ /* 0x000fc800078e00ff */
[----:B------:R-:W-:Y:S02]  /*2070*/  @!P0 IMAD.IADD R47, R47, 0x1, -R4 ;  /* 0x000000012f2f8824 */ /* 0x000fe400078e0a04 */
[----:B------:R-:W-:Y:S02]  /*2080*/  IMAD.MOV R3, RZ, RZ, -R3 ;  /* 0x000000ffff037224 */ /* 0x000fe400078e0a03 */
[----:B------:R-:W-:Y:S01]  /*2090*/  IMAD.MOV R6, RZ, RZ, -R6 ;  /* 0x000000ffff067224 */ /* 0x000fe200078e0a06 */
[C---:B------:R-:W-:Y:S01]  /*20a0*/  ISETP.GT.U32.AND P0, PT, R4.reuse, R47, PT ;  /* 0x0000002f0400720c */ /* 0x040fe20003f04070 */
[C---:B------:R-:W-:Y:S02]  /*20b0*/  IMAD R53, R4.reuse, R3, R53 ;  /* 0x0000000304357224 */ /* 0x040fe400078e0235 */
[C---:B------:R-:W-:Y:S02]  /*20c0*/  IMAD R55, R4.reuse, R6, R55 ;  /* 0x0000000604377224 */ /* 0x040fe400078e0237 */
[--C-:B------:R-:W-:Y:S01]  /*20d0*/  @!P4 IMAD.IADD R49, R49, 0x1, -R4.reuse ;  /* 0x000000013131c824 */ /* 0x100fe200078e0a04 */
[C---:B------:R-:W-:Y:S01]  /*20e0*/  ISETP.GT.U32.AND P4, PT, R4.reuse, R53, PT ;  /* 0x000000350400720c */ /* 0x040fe20003f84070 */
[----:B------:R-:W-:Y:S01]  /*20f0*/  @!P6 IMAD.IADD R51, R51, 0x1, -R4 ;  /* 0x000000013333e824 */ /* 0x000fe200078e0a04 */
[----:B------:R-:W-:Y:S01]  /*2100*/  ISETP.GT.U32.AND P6, PT, R4, R55, PT ;  /* 0x000000370400720c */ /* 0x000fe20003fc4070 */
[----:B------:R-:W-:-:S04]  /*2110*/  IMAD.HI.U32 R8, R0, R11, RZ ;  /* 0x0000000b00087227 */ /* 0x000fc800078e00ff */
[----:B------:R-:W-:-:S04]  /*2120*/  IMAD.HI.U32 R7, R0, R9, RZ ;  /* 0x0000000900077227 */ /* 0x000fc800078e00ff */
[----:B------:R-:W-:Y:S02]  /*2130*/  IMAD.MOV R8, RZ, RZ, -R8 ;  /* 0x000000ffff087224 */ /* 0x000fe400078e0a08 */
[--C-:B------:R-:W-:Y:S01]  /*2140*/  @!P0 IMAD.IADD R47, R47, 0x1, -R4.reuse ;  /* 0x000000012f2f8824 */ /* 0x100fe200078e0a04 */
[----:B------:R-:W-:Y:S01]  /*2150*/  ISETP.GE.AND P0, PT, R10, RZ, PT ;  /* 0x000000ff0a00720c */ /* 0x000fe20003f06270 */
[----:B------:R-:W-:Y:S01]  /*2160*/  IMAD.MOV R7, RZ, RZ, -R7 ;  /* 0x000000ffff077224 */ /* 0x000fe200078e0a07 */
[----:B------:R-:W-:Y:S01]  /*2170*/  LOP3.LUT R10, R2, 0xde, RZ, 0xfc, !PT ;  /* 0x000000de020a7812 */ /* 0x000fe200078efcff */
[----:B------:R-:W-:Y:S01]  /*2180*/  IMAD R58, R4, R8, R11 ;  /* 0x00000008043a7224 */ /* 0x000fe200078e020b */
[----:B------:R-:W-:Y:S01]  /*2190*/  LOP3.LUT R8, R2, 0xdf, RZ, 0xfc, !PT ;  /* 0x000000df02087812 */ /* 0x000fe200078efcff */
[C---:B------:R-:W-:Y:S01]  /*21a0*/  IMAD R56, R4.reuse, R7, R9 ;  /* 0x0000000704387224 */ /* 0x040fe200078e0209 */
[----:B------:R-:W-:Y:S01]  /*21b0*/  IABS R9, R10 ;  /* 0x0000000a00097213 */ /* 0x000fe20000000000 */
[--C-:B------:R-:W-:Y:S01]  /*21c0*/  @!P4 IMAD.IADD R53, R53, 0x1, -R4.reuse ;  /* 0x000000013535c824 */ /* 0x100fe200078e0a04 */
[----:B------:R-:W-:Y:S01]  /*21d0*/  IABS R7, R8 ;  /* 0x0000000800077213 */ /* 0x000fe20000000000 */
[----:B------:R-:W-:Y:S01]  /*21e0*/  @!P6 IMAD.IADD R55, R55, 0x1, -R4 ;  /* 0x000000013737e824 */ /* 0x000fe200078e0a04 */
[C---:B------:R-:W-:Y:S01]  /*21f0*/  ISETP.GT.U32.AND P4, PT, R4.reuse, R51, PT ;  /* 0x000000330400720c */ /* 0x040fe20003f84070 */
[----:B------:R-:W-:Y:S01]  /*2200*/  @!P2 IMAD.MOV R47, RZ, RZ, -R47 ;  /* 0x000000ffff2fa224 */ /* 0x000fe200078e0a2f */
[----:B------:R-:W-:Y:S01]  /*2210*/  ISETP.GT.U32.AND P2, PT, R4, R53, PT ;  /* 0x000000350400720c */ /* 0x000fe20003f44070 */
[----:B------:R-:W-:Y:S01]  /*2220*/  IMAD.HI.U32 R3, R0, R7, RZ ;  /* 0x0000000700037227 */ /* 0x000fe200078e00ff */
[----:B------:R-:W-:-:S02]  /*2230*/  ISETP.GT.U32.AND P6, PT, R4, R55, PT ;  /* 0x000000370400720c */ /* 0x000fc40003fc4070 */
[----:B------:R-:W-:Y:S01]  /*2240*/  IABS R11, R15 ;  /* 0x0000000f000b7213 */ /* 0x000fe20000000000 */
[----:B------:R-:W-:-:S04]  /*2250*/  IMAD.HI.U32 R6, R0, R9, RZ ;  /* 0x0000000900067227 */ /* 0x000fc800078e00ff */
[----:B------:R-:W-:Y:S02]  /*2260*/  IMAD.MOV R3, RZ, RZ, -R3 ;  /* 0x000000ffff037224 */ /* 0x000fe400078e0a03 */
[----:B------:R-:W-:Y:S02]  /*2270*/  IMAD.MOV R62, RZ, RZ, -R6 ;  /* 0x000000ffff3e7224 */ /* 0x000fe400078e0a06 */
[----:B------:R-:W-:Y:S01]  /*2280*/  @!P1 IMAD.MOV R49, RZ, RZ, -R49 ;  /* 0x000000ffff319224 */ /* 0x000fe200078e0a31 */
[C---:B------:R-:W-:Y:S01]  /*2290*/  ISETP.GT.U32.AND P1, PT, R4.reuse, R56, PT ;  /* 0x000000380400720c */ /* 0x040fe20003f24070 */
[----:B------:R-:W-:Y:S01]  /*22a0*/  @!P4 IMAD.IADD R51, R51, 0x1, -R4 ;  /* 0x000000013333c824 */ /* 0x000fe200078e0a04 */
[C---:B------:R-:W-:Y:S01]  /*22b0*/  ISETP.GT.U32.AND P4, PT, R4.reuse, R58, PT ;  /* 0x0000003a0400720c */ /* 0x040fe20003f84070 */
[C---:B------:R-:W-:Y:S02]  /*22c0*/  IMAD R60, R4.reuse, R3, R7 ;  /* 0x00000003043c7224 */ /* 0x040fe400078e0207 */
[----:B------:R-:W-:-:S02]  /*22d0*/  IMAD R62, R4, R62, R9 ;  /* 0x0000003e043e7224 */ /* 0x000fc400078e0209 */
[--C-:B------:R-:W-:Y:S01]  /*22e0*/  @!P2 IMAD.IADD R53, R53, 0x1, -R4.reuse ;  /* 0x000000013535a824 */ /* 0x100fe200078e0a04 */
[C---:B------:R-:W-:Y:S01]  /*22f0*/  ISETP.GT.U32.AND P2, PT, R4.reuse, R60, PT ;  /* 0x0000003c0400720c */ /* 0x040fe20003f44070 */
[----:B------:R-:W-:Y:S01]  /*2300*/  @!P6 IMAD.IADD R55, R55, 0x1, -R4 ;  /* 0x000000013737e824 */ /* 0x000fe200078e0a04 */
[----:B------:R-:W-:Y:S01]  /*2310*/  ISETP.GT.U32.AND P6, PT, R4, R62, PT ;  /* 0x0000003e0400720c */ /* 0x000fe20003fc4070 */
[----:B------:R-:W-:-:S04]  /*2320*/  IMAD.HI.U32 R3, R0, R11, RZ ;  /* 0x0000000b00037227 */ /* 0x000fc800078e00ff */
[--C-:B------:R-:W-:Y:S01]  /*2330*/  @!P1 IMAD.IADD R56, R56, 0x1, -R4.reuse ;  /* 0x0000000138389824 */ /* 0x100fe200078e0a04 */
[----:B------:R-:W-:Y:S01]  /*2340*/  ISETP.GE.AND P1, PT, R12, RZ, PT ;  /* 0x000000ff0c00720c */ /* 0x000fe20003f26270 */
[--C-:B------:R-:W-:Y:S01]  /*2350*/  @!P4 IMAD.IADD R58, R58, 0x1, -R4.reuse ;  /* 0x000000013a3ac824 */ /* 0x100fe200078e0a04 */
[----:B------:R-:W-:Y:S01]  /*2360*/  LOP3.LUT R12, R2, 0xda, RZ, 0xfc, !PT ;  /* 0x000000da020c7812 */ /* 0x000fe200078efcff */
[----:B------:R-:W-:Y:S01]  /*2370*/  IMAD.HI.U32 R6, R0, R13, RZ ;  /* 0x0000000d00067227 */ /* 0x000fe200078e00ff */
[----:B------:R-:W-:Y:S02]  /*2380*/  ISETP.GE.AND P4, PT, R14, RZ, PT ;  /* 0x000000ff0e00720c */ /* 0x000fe40003f86270 */
[----:B------:R-:W-:Y:S01]  /*2390*/  IABS R9, R12 ;  /* 0x0000000c00097213 */ /* 0x000fe20000000000 */
[--C-:B------:R-:W-:Y:S01]  /*23a0*/  @!P2 IMAD.IADD R60, R60, 0x1, -R4.reuse ;  /* 0x000000013c3ca824 */ /* 0x100fe200078e0a04 */
[----:B------:R-:W-:Y:S01]  /*23b0*/  ISETP.GT.U32.AND P2, PT, R4, R56, PT ;  /* 0x000000380400720c */ /* 0x000fe20003f44070 */
[----:B------:R-:W-:Y:S01]  /*23c0*/  @!P6 IMAD.IADD R62, R62, 0x1, -R4 ;  /* 0x000000013e3ee824 */ /* 0x000fe200078e0a04 */
[----:B------:R-:W-:Y:S01]  /*23d0*/  ISETP.GT.U32.AND P6, PT, R4, R58, PT ;  /* 0x0000003a0400720c */ /* 0x000fe20003fc4070 */
[----:B------:R-:W-:Y:S01]  /*23e0*/  IMAD.MOV R3, RZ, RZ, -R3 ;  /* 0x000000ffff037224 */ /* 0x000fe200078e0a03 */
[----:B------:R-:W-:Y:S01]  /*23f0*/  LOP3.LUT R14, R2, 0xd0, RZ, 0xfc, !PT ;  /* 0x000000d0020e7812 */ /* 0x000fe200078efcff */
[----:B------:R-:W-:Y:S01]  /*2400*/  @!P5 IMAD.MOV R51, RZ, RZ, -R51 ;  /* 0x000000ffff33d224 */ /* 0x000fe200078e0a33 */
[----:B------:R-:W-:Y:S01]  /*2410*/  ISETP.GT.U32.AND P5, PT, R4, R60, PT ;  /* 0x0000003c0400720c */ /* 0x000fe20003fa4070 */
[----:B------:R-:W-:-:S02]  /*2420*/  IMAD.MOV R6, RZ, RZ, -R6 ;  /* 0x000000ffff067224 */ /* 0x000fc400078e0a06 */
[----:B------:R-:W-:Y:S01]  /*2430*/  IMAD R64, R4, R3, R11 ;  /* 0x0000000304407224 */ /* 0x000fe200078e020b */
[----:B------:R-:W-:Y:S01]  /*2440*/  LOP3.LUT R11, R2, 0xdb, RZ, 0xfc, !PT ;  /* 0x000000db020b7812 */ /* 0x000fe200078efcff */
[----:B------:R-:W-:Y:S01]  /*2450*/  IMAD R66, R4, R6, R13 ;  /* 0x0000000604427224 */ /* 0x000fe200078e020d */
[----:B------:R-:W-:Y:S01]  /*2460*/  LOP3.LUT R13, R2, 0xd1, RZ, 0xfc, !PT ;  /* 0x000000d1020d7812 */ /* 0x000fe200078efcff */
[----:B------:R-:W-:Y:S01]  /*2470*/  @!P3 IMAD.MOV R53, RZ, RZ, -R53 ;  /* 0x000000ffff35b224 */ /* 0x000fe200078e0a35 */
[----:B------:R-:W-:Y:S01]  /*2480*/  IABS R7, R11 ;  /* 0x0000000b00077213 */ /* 0x000fe20000000000 */
[--C-:B------:R-:W-:Y:S01]  /*2490*/  @!P2 IMAD.IADD R56, R56, 0x1, -R4.reuse ;  /* 0x000000013838a824 */ /* 0x100fe200078e0a04 */
[----:B------:R-:W-:Y:S01]  /*24a0*/  ISETP.GT.U32.AND P3, PT, R4, R62, PT ;  /* 0x0000003e0400720c */ /* 0x000fe20003f64070 */
[----:B------:R-:W-:Y:S01]  /*24b0*/  @!P6 IMAD.IADD R58, R58, 0x1, -R4 ;  /* 0x000000013a3ae824 */ /* 0x000fe200078e0a04 */
[----:B------:R-:W-:Y:S01]  /*24c0*/  ISETP.GE.AND P2, PT, R8, RZ, PT ;  /* 0x000000ff0800720c */ /* 0x000fe20003f46270 */
[----:B------:R-:W-:Y:S01]  /*24d0*/  IMAD.HI.U32 R3, R0, R7, RZ ;  /* 0x0000000700037227 */ /* 0x000fe200078e00ff */
[----:B------:R-:W-:-:S02]  /*24e0*/  ISETP.GT.U32.AND P6, PT, R4, R66, PT ;  /* 0x000000420400720c */ /* 0x000fc40003fc4070 */
[----:B------:R-:W-:Y:S01]  /*24f0*/  LOP3.LUT R8, R2, 0xd4, RZ, 0xfc, !PT ;  /* 0x000000d402087812 */ /* 0x000fe200078efcff */
[----:B------:R-:W-:Y:S01]  /*2500*/  @!P5 IMAD.IADD R60, R60, 0x1, -R4 ;  /* 0x000000013c3cd824 */ /* 0x000fe200078e0a04 */
[----:B------:R-:W-:Y:S01]  /*2510*/  ISETP.GE.AND P5, PT, R10, RZ, PT ;  /* 0x000000ff0a00720c */ /* 0x000fe20003fa6270 */
[----:B------:R-:W-:Y:S01]  /*2520*/  IMAD.HI.U32 R6, R0, R9, RZ ;  /* 0x0000000900067227 */ /* 0x000fe200078e00ff */
[----:B------:R-:W-:Y:S02]  /*2530*/  IABS R81, R8 ;  /* 0x0000000800517213 */ /* 0x000fe40000000000 */
[----:B------:R-:W-:Y:S01]  /*2540*/  LOP3.LUT R10, R2, 0xd3, RZ, 0xfc, !PT ;  /* 0x000000d3020a7812 */ /* 0x000fe200078efcff */
[----:B------:R-:W-:Y:S02]  /*2550*/  IMAD.MOV R3, RZ, RZ, -R3 ;  /* 0x000000ffff037224 */ /* 0x000fe400078e0a03 */
[----:B------:R-:W-:Y:S01]  /*2560*/  @!P0 IMAD.MOV R55, RZ, RZ, -R55 ;  /* 0x000000ffff378224 */ /* 0x000fe200078e0a37 */
[C---:B------:R-:W-:Y:S01]  /*2570*/  ISETP.GT.U32.AND P0, PT, R4.reuse, R64, PT ;  /* 0x000000400400720c */ /* 0x040fe20003f04070 */
[----:B------:R-:W-:Y:S01]  /*2580*/  IMAD.MOV R6, RZ, RZ, -R6 ;  /* 0x000000ffff067224 */ /* 0x000fe200078e0a06 */
[----:B------:R-:W-:Y:S01]  /*2590*/  IABS R83, R10 ;  /* 0x0000000a00537213 */ /* 0x000fe20000000000 */
[----:B------:R-:W-:Y:S01]  /*25a0*/  IMAD R68, R4, R3, R7 ;  /* 0x0000000304447224 */ /* 0x000fe200078e0207 */
[----:B------:R-:W-:Y:S01]  /*25b0*/  LOP3.LUT R3, R2, 0xd9, RZ, 0xfc, !PT ;  /* 0x000000d902037812 */ /* 0x000fe200078efcff */
[--C-:B------:R-:W-:Y:S01]  /*25c0*/  @!P3 IMAD.IADD R62, R62, 0x1, -R4.reuse ;  /* 0x000000013e3eb824 */ /* 0x100fe200078e0a04 */
[----:B------:R-:W-:Y:S01]  /*25d0*/  ISETP.GE.AND P3, PT, R15, RZ, PT ;  /* 0x000000ff0f00720c */ /* 0x000fe20003f66270 */
[----:B------:R-:W-:Y:S01]  /*25e0*/  @!P6 IMAD.IADD R66, R66, 0x1, -R4 ;  /* 0x000000014242e824 */ /* 0x000fe200078e0a04 */
[----:B------:R-:W-:Y:S01]  /*25f0*/  IABS R71, R3 ;  /* 0x0000000300477213 */ /* 0x000fe20000000000 */
[----:B------:R-:W-:Y:S01]  /*2600*/  IMAD R70, R4, R6, R9 ;  /* 0x0000000604467224 */ /* 0x000fe200078e0209 */
[----:B------:R-:W-:Y:S01]  /*2610*/  LOP3.LUT R6, R2, 0xd8, RZ, 0xfc, !PT ;  /* 0x000000d802067812 */ /* 0x000fe200078efcff */
[----:B------:R-:W-:Y:S01]  /*2620*/  @!P2 IMAD.MOV R60, RZ, RZ, -R60 ;  /* 0x000000ffff3ca224 */ /* 0x000fe200078e0a3c */
[C---:B------:R-:W-:Y:S01]  /*2630*/  ISETP.GT.U32.AND P2, PT, R4.reuse, R68, PT ;  /* 0x000000440400720c */ /* 0x040fe20003f44070 */
[----:B------:R-:W-:Y:S01]  /*2640*/  @!P4 IMAD.MOV R58, RZ, RZ, -R58 ;  /* 0x000000ffff3ac224 */ /* 0x000fe200078e0a3a */
[C---:B------:R-:W-:Y:S01]  /*2650*/  ISETP.GT.U32.AND P4, PT, R4.reuse, R66, PT ;  /* 0x000000420400720c */ /* 0x040fe20003f84070 */
[----:B------:R-:W-:Y:S01]  /*2660*/  @!P5 IMAD.MOV R62, RZ, RZ, -R62 ;  /* 0x000000ffff3ed224 */ /* 0x000fe200078e0a3e */
[----:B------:R-:W-:Y:S01]  /*2670*/  ISETP.GT.U32.AND P5, PT, R4, R70, PT ;  /* 0x000000460400720c */ /* 0x000fe20003fa4070 */
[----:B------:R-:W-:Y:S01]  /*2680*/  @!P0 IMAD.IADD R64, R64, 0x1, -R4 ;  /* 0x0000000140408824 */ /* 0x000fe200078e0a04 */
[----:B------:R-:W-:Y:S01]  /*2690*/  IABS R73, R6 ;  /* 0x0000000600497213 */ /* 0x000fe20000000000 */
[----:B------:R-:W-:Y:S01]  /*26a0*/  @!P1 IMAD.MOV R56, RZ, RZ, -R56 ;  /* 0x000000ffff389224 */ /* 0x000fe200078e0a38 */
[----:B------:R-:W-:-:S02]  /*26b0*/  ISETP.GE.AND P6, PT, R11, RZ, PT ;  /* 0x000000ff0b00720c */ /* 0x000fc40003fc6270 */
[----:B------:R-:W-:Y:S02]  /*26c0*/  ISETP.GT.U32.AND P1, PT, R4, R64, PT ;  /* 0x000000400400720c */ /* 0x000fe40003f24070 */
[----:B------:R-:W-:Y:S01]  /*26d0*/  ISETP.GE.AND P0, PT, R17, RZ, PT ;  /* 0x000000ff1100720c */ /* 0x000fe20003f06270 */
[--C-:B------:R-:W-:Y:S01]  /*26e0*/  @!P2 IMAD.IADD R68, R68, 0x1, -R4.reuse ;  /* 0x000000014444a824 */ /* 0x100fe200078e0a04 */
[----:B------:R-:W-:Y:S01]  /*26f0*/  ISETP.GE.AND P2, PT, R6, RZ, PT ;  /* 0x000000ff0600720c */ /* 0x000fe20003f46270 */
[--C-:B------:R-:W-:Y:S01]  /*2700*/  @!P4 IMAD.IADD R66, R66, 0x1, -R4.reuse ;  /* 0x000000014242c824 */ /* 0x100fe200078e0a04 */
[----:B------:R-:W-:Y:S01]  /*2710*/  ISETP.GE.AND P4, PT, R3, RZ, PT ;  /* 0x000000ff0300720c */ /* 0x000fe20003f86270 */
[----:B------:R-:W-:Y:S01]  /*2720*/  @!P5 IMAD.IADD R70, R70, 0x1, -R4 ;  /* 0x000000014646d824 */ /* 0x000fe200078e0a04 */
[----:B------:R-:W-:Y:S01]  /*2730*/  ISETP.GT.U32.AND P5, PT, R4, R68, PT ;  /* 0x000000440400720c */ /* 0x000fe20003fa4070 */
[----:B------:R-:W-:Y:S01]  /*2740*/  IMAD.HI.U32 R3, R0, R71, RZ ;  /* 0x0000004700037227 */ /* 0x000fe200078e00ff */
[----:B------:R-:W-:-:S02]  /*2750*/  LOP3.LUT R7, R2, 0xd7, RZ, 0xfc, !PT ;  /* 0x000000d702077812 */ /* 0x000fc400078efcff */
[----:B------:R-:W-:Y:S01]  /*2760*/  IABS R9, R14 ;  /* 0x0000000e00097213 */ /* 0x000fe20000000000 */
[----:B------:R-:W-:Y:S01]  /*2770*/  IMAD.MOV R3, RZ, RZ, -R3 ;  /* 0x000000ffff037224 */ /* 0x000fe200078e0a03 */
[----:B------:R-:W-:Y:S01]  /*2780*/  IABS R75, R7 ;  /* 0x00000007004b7213 */ /* 0x000fe20000000000 */
[----:B------:R-:W-:Y:S01]  /*2790*/  @!P1 IMAD.IADD R64, R64, 0x1, -R4 ;  /* 0x0000000140409824 */ /* 0x000fe200078e0a04 */
[----:B------:R-:W-:Y:S01]  /*27a0*/  ISETP.GE.AND P1, PT, R12, RZ, PT ;  /* 0x000000ff0c00720c */ /* 0x000fe20003f26270 */
[----:B------:R-:W-:Y:S01]  /*27b0*/  IMAD R71, R4, R3, R71 ;  /* 0x0000000304477224 */ /* 0x000fe200078e0247 */
[----:B------:R-:W-:Y:S01]  /*27c0*/  LOP3.LUT R3, R2, 0xd6, RZ, 0xfc, !PT ;  /* 0x000000d602037812 */ /* 0x000fe200078efcff */
[----:B------:R-:W-:Y:S01]  /*27d0*/  IMAD.HI.U32 R6, R0, R73, RZ ;  /* 0x0000004900067227 */ /* 0x000fe200078e00ff */
[----:B------:R-:W-:Y:S02]  /*27e0*/  LOP3.LUT R12, R2, 0xd2, RZ, 0xfc, !PT ;  /* 0x000000d2020c7812 */ /* 0x000fe400078efcff */
[----:B------:R-:W-:Y:S01]  /*27f0*/  IABS R77, R3 ;  /* 0x00000003004d7213 */ /* 0x000fe20000000000 */
[----:B------:R-:W-:Y:S01]  /*2800*/  @!P3 IMAD.MOV R64, RZ, RZ, -R64 ;  /* 0x000000ffff40b224 */ /* 0x000fe200078e0a40 */
[----:B------:R-:W-:Y:S01]  /*2810*/  ISETP.GT.U32.AND P3, PT, R4, R70, PT ;  /* 0x000000460400720c */ /* 0x000fe20003f64070 */
[----:B------:R-:W-:Y:S01]  /*2820*/  @!P5 IMAD.IADD R68, R68, 0x1, -R4 ;  /* 0x000000014444d824 */ /* 0x000fe200078e0a04 */
[----:B------:R-:W-:Y:S01]  /*2830*/  ISETP.GT.U32.AND P5, PT, R4, R71, PT ;  /* 0x000000470400720c */ /* 0x000fe20003fa4070 */
[----:B------:R-:W-:Y:S01]  /*2840*/  IMAD.MOV R6, RZ, RZ, -R6 ;  /* 0x000000ffff067224 */ /* 0x000fe200078e0a06 */
[----:B------:R-:W-:Y:S01]  /*2850*/  IABS R85, R12 ;  /* 0x0000000c00557213 */ /* 0x000fe20000000000 */
[----:B------:R-:W-:Y:S01]  /*2860*/  @!P6 IMAD.MOV R68, RZ, RZ, -R68 ;  /* 0x000000ffff44e224 */ /* 0x000fe200078e0a44 */
[----:B------:R-:W-:Y:S01]  /*2870*/  LOP3.LUT R17, R2, 0xb2, RZ, 0xfc, !PT ;  /* 0x000000b202117812 */ /* 0x000fe200078efcff */
[----:B------:R-:W-:Y:S01]  /*2880*/  IMAD R73, R4, R6, R73 ;  /* 0x0000000604497224 */ /* 0x000fe200078e0249 */
[----:B------:R-:W-:Y:S01]  /*2890*/  LOP3.LUT R6, R2, 0xd5, RZ, 0xfc, !PT ;  /* 0x000000d502067812 */ /* 0x000fe200078efcff */
[----:B------:R-:W-:Y:S01]  /*28a0*/  @!P0 IMAD.MOV R66, RZ, RZ, -R66 ;  /* 0x000000ffff428224 */ /* 0x000fe200078e0a42 */
[----:B------:R-:W-:-:S02]  /*28b0*/  ISETP.GE.AND P0, PT, R7, RZ, PT ;  /* 0x000000ff0700720c */ /* 0x000fc40003f06270 */
[----:B------:R-:W-:Y:S01]  /*28c0*/  ISETP.GT.U32.AND P6, PT, R4, R73, PT ;  /* 0x000000490400720c */ /* 0x000fe20003fc4070 */
[--C-:B------:R-:W-:Y:S01]  /*28d0*/  @!P3 IMAD.IADD R70, R70, 0x1, -R4.reuse ;  /* 0x000000014646b824 */ /* 0x100fe200078e0a04 */
[----:B------:R-:W-:Y:S01]  /*28e0*/  ISETP.GE.AND P3, PT, R3, RZ, PT ;  /* 0x000000ff0300720c */ /* 0x000fe20003f66270 */
[----:B------:R-:W-:Y:S01]  /*28f0*/  @!P5 IMAD.IADD R71, R71, 0x1, -R4 ;  /* 0x000000014747d824 */ /* 0x000fe200078e0a04 */
[----:B------:R-:W-:Y:S01]  /*2900*/  IABS R79, R6 ;  /* 0x00000006004f7213 */ /* 0x000fe20000000000 */
[----:B------:R-:W-:Y:S01]  /*2910*/  IMAD.HI.U32 R3, R0, R75, RZ ;  /* 0x0000004b00037227 */ /* 0x000fe200078e00ff */
[----:B------:R-:W-:Y:S02]  /*2920*/  IABS R15, R17 ;  /* 0x00000011000f7213 */ /* 0x000fe40000000000 */
[----:B------:R-:W-:Y:S01]  /*2930*/  ISETP.GT.U32.AND P5, PT, R4, R71, PT ;  /* 0x000000470400720c */ /* 0x000fe20003fa4070 */
[----:B------:R-:W-:Y:S02]  /*2940*/  IMAD.MOV R7, RZ, RZ, -R3 ;  /* 0x000000ffff077224 */ /* 0x000fe400078e0a03 */
[----:B------:R-:W-:-:S04]  /*2950*/  IMAD.HI.U32 R3, R0, R77, RZ ;  /* 0x0000004d00037227 */ /* 0x000fc800078e00ff */
[----:B------:R-:W-:Y:S02]  /*2960*/  @!P6 IMAD.IADD R73, R73, 0x1, -R4 ;  /* 0x000000014949e824 */ /* 0x000fe400078e0a04 */
[----:B------:R-:W-:Y:S02]  /*2970*/  IMAD.MOV R3, RZ, RZ, -R3 ;  /* 0x000000ffff037224 */ /* 0x000fe400078e0a03 */
[C---:B------:R-:W-:Y:S01]  /*2980*/  IMAD R75, R4.reuse, R7, R75 ;  /* 0x00000007044b7224 */ /* 0x040fe200078e024b */
[C---:B------:R-:W-:Y:S01]  /*2990*/  ISETP.GT.U32.AND P6, PT, R4.reuse, R73, PT ;  /* 0x000000490400720c */ /* 0x040fe20003fc4070 */
[----:B------:R-:W-:Y:S01]  /*29a0*/  IMAD R77, R4, R3, R77 ;  /* 0x00000003044d7224 */ /* 0x000fe200078e024d */
[----:B------:R-:W-:Y:S01]  /*29b0*/  IABS R7, R13 ;  /* 0x0000000d00077213 */ /* 0x000fe20000000000 */
[----:B------:R-:W-:-:S04]  /*29c0*/  IMAD.HI.U32 R3, R0, R79, RZ ;  /* 0x0000004f00037227 */ /* 0x000fc800078e00ff */
[----:B------:R-:W-:Y:S01]  /*29d0*/  @!P1 IMAD.MOV R70, RZ, RZ, -R70 ;  /* 0x000000ffff469224 */ /* 0x000fe200078e0a46 */
[----:B------:R-:W-:Y:S01]  /*29e0*/  ISETP.GE.AND P1, PT, R6, RZ, PT ;  /* 0x000000ff0600720c */ /* 0x000fe20003f26270 */
[----:B------:R-:W-:Y:S01]  /*29f0*/  @!P5 IMAD.IADD R71, R71, 0x1, -R4 ;  /* 0x000000014747d824 */ /* 0x000fe200078e0a04 */
[----:B------:R-:W-:Y:S01]  /*2a00*/  ISETP.GT.U32.AND P5, PT, R4, R75, PT ;  /* 0x0000004b0400720c */ /* 0x000fe20003fa4070 */
[----:B------:R-:W-:-:S04]  /*2a10*/  IMAD.HI.U32 R6, R0, R81, RZ ;  /* 0x0000005100067227 */ /* 0x000fc800078e00ff */
[----:B------:R-:W-:Y:S02]  /*2a20*/  IMAD.MOV R3, RZ, RZ, -R3 ;  /* 0x000000ffff037224 */ /* 0x000fe400078e0a03 */
[----:B------:R-:W-:Y:S02]  /*2a30*/  IMAD.MOV R6, RZ, RZ, -R6 ;  /* 0x000000ffff067224 */ /* 0x000fe400078e0a06 */
[C---:B------:R-:W-:Y:S02]  /*2a40*/  IMAD R79, R4.reuse, R3, R79 ;  /* 0x00000003044f7224 */ /* 0x040fe400078e024f */
[C---:B------:R-:W-:Y:S02]  /*2a50*/  IMAD R81, R4.reuse, R6, R81 ;  /* 0x0000000604517224 */ /* 0x040fe400078e0251 */
[--C-:B------:R-:W-:Y:S01]  /*2a60*/  @!P6 IMAD.IADD R73, R73, 0x1, -R4.reuse ;  /* 0x000000014949e824 */ /* 0x100fe200078e0a04 */
[C---:B------:R-:W-:Y:S01]  /*2a70*/  ISETP.GT.U32.AND P6, PT, R4.reuse, R79, PT ;  /* 0x0000004f0400720c */ /* 0x040fe20003fc4070 */
[----:B------:R-:W-:Y:S01]  /*2a80*/  @!P5 IMAD.IADD R75, R75, 0x1, -R4 ;  /* 0x000000014b4bd824 */ /* 0x000fe200078e0a04 */
[C---:B------:R-:W-:Y:S01]  /*2a90*/  ISETP.GT.U32.AND P5, PT, R4.reuse, R81, PT ;  /* 0x000000510400720c */ /* 0x040fe20003fa4070 */
[----:B------:R-:W-:Y:S01]  /*2aa0*/  @!P4 IMAD.MOV R71, RZ, RZ, -R71 ;  /* 0x000000ffff47c224 */ /* 0x000fe200078e0a47 */
[----:B------:R-:W-:Y:S01]  /*2ab0*/  ISETP.GT.U32.AND P4, PT, R4, R77, PT ;  /* 0x0000004d0400720c */ /* 0x000fe20003f84070 */
[----:B------:R-:W-:-:S04]  /*2ac0*/  IMAD.HI.U32 R3, R0, R83, RZ ;  /* 0x0000005300037227 */ /* 0x000fc800078e00ff */
[----:B------:R-:W-:Y:S02]  /*2ad0*/  IMAD.MOV R3, RZ, RZ, -R3 ;  /* 0x000000ffff037224 */ /* 0x000fe400078e0a03 */
[----:B------:R-:W-:Y:S02]  /*2ae0*/  @!P2 IMAD.MOV R73, RZ, RZ, -R73 ;  /* 0x000000ffff49a224 */ /* 0x000fe400078e0a49 */
[--C-:B------:R-:W-:Y:S02]  /*2af0*/  @!P6 IMAD.IADD R79, R79, 0x1, -R4.reuse ;  /* 0x000000014f4fe824 */ /* 0x100fe400078e0a04 */
[----:B------:R-:W-:Y:S02]  /*2b00*/  @!P5 IMAD.IADD R81, R81, 0x1, -R4 ;  /* 0x000000015151d824 */ /* 0x000fe400078e0a04 */
[C---:B------:R-:W-:Y:S01]  /*2b10*/  IMAD R83, R4.reuse, R3, R83 ;  /* 0x0000000304537224 */ /* 0x040fe200078e0253 */
[----:B------:R-:W-:Y:S01]  /*2b20*/  ISETP.GT.U32.AND P5, PT, R4, R79, PT ;  /* 0x0000004f0400720c */ /* 0x000fe20003fa4070 */
[----:B------:R-:W-:Y:S01]  /*2b30*/  IMAD.HI.U32 R3, R0, R85, RZ ;  /* 0x0000005500037227 */ /* 0x000fe200078e00ff */
[----:B------:R-:W-:-:S03]  /*2b40*/  ISETP.GT.U32.AND P2, PT, R4, R81, PT ;  /* 0x000000510400720c */ /* 0x000fc60003f44070 */
[----:B------:R-:W-:Y:S01]  /*2b50*/  @!P4 IMAD.IADD R77, R77, 0x1, -R4 ;  /* 0x000000014d4dc824 */ /* 0x000fe200078e0a04 */
[----:B------:R-:W-:Y:S01]  /*2b60*/  ISETP.GT.U32.AND P4, PT, R4, R75, PT ;  /* 0x0000004b0400720c */ /* 0x000fe20003f84070 */
[----:B------:R-:W-:Y:S02]  /*2b70*/  IMAD.MOV R3, RZ, RZ, -R3 ;  /* 0x000000ffff037224 */ /* 0x000fe400078e0a03 */
[----:B------:R-:W-:Y:S01]  /*2b80*/  IMAD.HI.U32 R6, R0, R9, RZ ;  /* 0x0000000900067227 */ /* 0x000fe200078e00ff */
[----:B------:R-:W-:-:S03]  /*2b90*/  ISETP.GT.U32.AND P6, PT, R4, R77, PT ;  /* 0x0000004d0400720c */ /* 0x000fc60003fc4070 */
[----:B------:R-:W-:Y:S02]  /*2ba0*/  IMAD R85, R4, R3, R85 ;  /* 0x0000000304557224 */ /* 0x000fe400078e0255 */
[----:B------:R-:W-:Y:S02]  /*2bb0*/  @!P5 IMAD.IADD R79, R79, 0x1, -R4 ;  /* 0x000000014f4fd824 */ /* 0x000fe400078e0a04 */
[----:B------:R-:W-:Y:S01]  /*2bc0*/  IMAD.HI.U32 R3, R0, R7, RZ ;  /* 0x0000000700037227 */ /* 0x000fe200078e00ff */
[----:B------:R-:W-:-:S03]  /*2bd0*/  ISETP.GT.U32.AND P5, PT, R4, R85, PT ;  /* 0x000000550400720c */ /* 0x000fc60003fa4070 */
[----:B------:R-:W-:Y:S02]  /*2be0*/  IMAD.MOV R3, RZ, RZ, -R3 ;  /* 0x000000ffff037224 */ /* 0x000fe400078e0a03 */
[--C-:B------:R-:W-:Y:S01]  /*2bf0*/  @!P6 IMAD.IADD R77, R77, 0x1, -R4.reuse ;  /* 0x000000014d4de824 */ /* 0x100fe200078e0a04 */
[----:B------:R-:W-:Y:S01]  /*2c00*/  ISETP.GE.AND P6, PT, R8, RZ, PT ;  /* 0x000000ff0800720c */ /* 0x000fe20003fc6270 */
[----:B------:R-:W-:Y:S01]  /*2c10*/  IMAD R86, R4, R3, R7 ;  /* 0x0000000304567224 */ /* 0x000fe200078e0207 */
[----:B------:R-:W-:Y:S01]  /*2c20*/  LOP3.LUT R8, R2, 0xcf, RZ, 0xfc, !PT ;  /* 0x000000cf02087812 */ /* 0x000fe200078efcff */
[----:B------:R-:W-:Y:S01]  /*2c30*/  @!P4 IMAD.IADD R75, R75, 0x1, -R4 ;  /* 0x000000014b4bc824 */ /* 0x000fe200078e0a04 */
[----:B------:R-:W-:Y:S01]  /*2c40*/  ISETP.GT.U32.AND P4, PT, R4, R83, PT ;  /* 0x000000530400720c */ /* 0x000fe20003f84070 */
[----:B------:R-:W-:Y:S01]  /*2c50*/  IMAD.MOV R6, RZ, RZ, -R6 ;  /* 0x000000ffff067224 */ /* 0x000fe200078e0a06 */
[----:B------:R-:W-:Y:S01]  /*2c60*/  IABS R11, R8 ;  /* 0x00000008000b7213 */ /* 0x000fe20000000000 */
[----:B------:R-:W-:-:S02]  /*2c70*/  @!P5 IMAD.IADD R85, R85, 0x1, -R4 ;  /* 0x000000015555d824 */ /* 0x000fc400078e0a04 */
[--C-:B------:R-:W-:Y:S01]  /*2c80*/  @!P2 IMAD.IADD R81, R81, 0x1, -R4.reuse ;  /* 0x000000015151a824 */ /* 0x100fe200078e0a04 */
[----:B------:R-:W-:Y:S01]  /*2c90*/  ISETP.GE.AND P2, PT, R10, RZ, PT ;  /* 0x000000ff0a00720c */ /* 0x000fe20003f46270 */
[----:B------:R-:W-:Y:S01]  /*2ca0*/  IMAD.HI.U32 R3, R0, R11, RZ ;  /* 0x0000000b00037227 */ /* 0x000fe200078e00ff */
[----:B------:R-:W-:Y:S02]  /*2cb0*/  ISETP.GT.U32.AND P5, PT, R4, R85, PT ;  /* 0x000000550400720c */ /* 0x000fe40003fa4070 */
[----:B------:R-:W-:Y:S01]  /*2cc0*/  LOP3.LUT R10, R2, 0xce, RZ, 0xfc, !PT ;  /* 0x000000ce020a7812 */ /* 0x000fe200078efcff */
[----:B------:R-:W-:Y:S02]  /*2cd0*/  IMAD.MOV R3, RZ, RZ, -R3 ;  /* 0x000000ffff037224 */ /* 0x000fe400078e0a03 */
[--C-:B------:R-:W-:Y:S01]  /*2ce0*/  @!P4 IMAD.IADD R83, R83, 0x1, -R4.reuse ;  /* 0x000000015353c824 */ /* 0x100fe200078e0a04 */
[----:B------:R-:W-:Y:S01]  /*2cf0*/  ISETP.GE.AND P4, PT, R12, RZ, PT ;  /* 0x000000ff0c00720c */ /* 0x000fe20003f86270 */
[C---:B------:R-:W-:Y:S01]  /*2d00*/  IMAD R90, R4.reuse, R3, R11 ;  /* 0x00000003045a7224 */ /* 0x040fe200078e020b */
[----:B------:R-:W-:Y:S01]  /*2d10*/  IABS R7, R10 ;  /* 0x0000000a00077213 */ /* 0x000fe20000000000 */
[----:B------:R-:W-:Y:S01]  /*2d20*/  IMAD R88, R4, R6, R9 ;  /* 0x0000000604587224 */ /* 0x000fe200078e0209 */
[----:B------:R-:W-:Y:S01]  /*2d30*/  LOP3.LUT R12, R2, 0xcd, RZ, 0xfc, !PT ;  /* 0x000000cd020c7812 */ /* 0x000fe200078efcff */
[----:B------:R-:W-:Y:S01]  /*2d40*/  @!P0 IMAD.MOV R75, RZ, RZ, -R75 ;  /* 0x000000ffff4b8224 */ /* 0x000fe200078e0a4b */
[C---:B------:R-:W-:Y:S01]  /*2d50*/  ISETP.GT.U32.AND P0, PT, R4.reuse, R83, PT ;  /* 0x000000530400720c */ /* 0x040fe20003f04070 */
[----:B------:R-:W-:Y:S01]  /*2d60*/  @!P5 IMAD.IADD R85, R85, 0x1, -R4 ;  /* 0x000000015555d824 */ /* 0x000fe200078e0a04 */
[C---:B------:R-:W-:Y:S01]  /*2d70*/  ISETP.GT.U32.AND P5, PT, R4.reuse, R90, PT ;  /* 0x0000005a0400720c */ /* 0x040fe20003fa4070 */
[----:B------:R-:W-:Y:S01]  /*2d80*/  @!P6 IMAD.MOV R81, RZ, RZ, -R81 ;  /* 0x000000ffff51e224 */ /* 0x000fe200078e0a51 */
[C---:B------:R-:W-:Y:S01]  /*2d90*/  ISETP.GT.U32.AND P6, PT, R4.reuse, R88, PT ;  /* 0x000000580400720c */ /* 0x040fe20003fc4070 */
[----:B------:R-:W-:Y:S01]  /*2da0*/  @!P3 IMAD.MOV R77, RZ, RZ, -R77 ;  /* 0x000000ffff4db224 */ /* 0x000fe200078e0a4d */
[----:B------:R-:W-:Y:S01]  /*2db0*/  ISETP.GT.U32.AND P3, PT, R4, R86, PT ;  /* 0x000000560400720c */ /* 0x000fe20003f64070 */
[----:B------:R-:W-:Y:S01]  /*2dc0*/  IMAD.HI.U32 R3, R0, R7, RZ ;  /* 0x0000000700037227 */ /* 0x000fe200078e00ff */
[----:B------:R-:W-:-:S03]  /*2dd0*/  IABS R9, R12 ;  /* 0x0000000c00097213 */ /* 0x000fc60000000000 */
[----:B------:R-:W-:Y:S02]  /*2de0*/  IMAD.MOV R92, RZ, RZ, -R3 ;  /* 0x000000ffff5c7224 */ /* 0x000fe400078e0a03 */
[----:B------:R-:W-:-:S04]  /*2df0*/  IMAD.HI.U32 R3, R0, R9, RZ ;  /* 0x0000000900037227 */ /* 0x000fc800078e00ff */
[--C-:B------:R-:W-:Y:S02]  /*2e00*/  @!P5 IMAD.IADD R90, R90, 0x1, -R4.reuse ;  /* 0x000000015a5ad824 */ /* 0x100fe400078e0a04 */
[--C-:B------:R-:W-:Y:S01]  /*2e10*/  @!P0 IMAD.IADD R83, R83, 0x1, -R4.reuse ;  /* 0x0000000153538824 */ /* 0x100fe200078e0a04 */
[----:B------:R-:W-:Y:S01]  /*2e20*/  ISETP.GE.AND P0, PT, R14, RZ, PT ;  /* 0x000000ff0e00720c */ /* 0x000fe20003f06270 */
[--C-:B------:R-:W-:Y:S01]  /*2e30*/  @!P6 IMAD.IADD R88, R88, 0x1, -R4.reuse ;  /* 0x000000015858e824 */ /* 0x100fe200078e0a04 */
[----:B------:R-:W-:Y:S01]  /*2e40*/  ISETP.GT.U32.AND P5, PT, R4, R90, PT ;  /* 0x0000005a0400720c */ /* 0x000fe20003fa4070 */
[----:B------:R-:W-:Y:S01]  /*2e50*/  IMAD.MOV R3, RZ, RZ, -R3 ;  /* 0x000000ffff037224 */ /* 0x000fe200078e0a03 */
[----:B------:R-:W-:Y:S01]  /*2e60*/  LOP3.LUT R14, R2, 0xb3, RZ, 0xfc, !PT ;  /* 0x000000b3020e7812 */ /* 0x000fe200078efcff */
[--C-:B------:R-:W-:Y:S01]  /*2e70*/  @!P3 IMAD.IADD R86, R86, 0x1, -R4.reuse ;  /* 0x000000015656b824 */ /* 0x100fe200078e0a04 */
[----:B------:R-:W-:Y:S01]  /*2e80*/  ISETP.GE.AND P3, PT, R8, RZ, PT ;  /* 0x000000ff0800720c */ /* 0x000fe20003f66270 */
[----:B------:R-:W-:Y:S01]  /*2e90*/  @!P2 IMAD.MOV R83, RZ, RZ, -R83 ;  /* 0x000000ffff53a224 */ /* 0x000fe200078e0a53 */
[C---:B------:R-:W-:Y:S01]  /*2ea0*/  ISETP.GT.U32.AND P2, PT, R4.reuse, R88, PT ;  /* 0x000000580400720c */ /* 0x040fe20003f44070 */
[----:B------:R-:W-:Y:S01]  /*2eb0*/  IMAD R94, R4, R3, R9 ;  /* 0x00000003045e7224 */ /* 0x000fe200078e0209 */
[----:B------:R-:W-:Y:S01]  /*2ec0*/  LOP3.LUT R8, R2, 0xcc, RZ, 0xfc, !PT ;  /* 0x000000cc02087812 */ /* 0x000fe200078efcff */
[C---:B------:R-:W-:Y:S01]  /*2ed0*/  IMAD R92, R4.reuse, R92, R7 ;  /* 0x0000005c045c7224 */ /* 0x040fe200078e0207 */
[----:B------:R-:W-:Y:S01]  /*2ee0*/  ISETP.GT.U32.AND P6, PT, R4, R86, PT ;  /* 0x000000560400720c */ /* 0x000fe20003fc4070 */
[----:B------:R-:W-:Y:S01]  /*2ef0*/  @!P1 IMAD.MOV R79, RZ, RZ, -R79 ;  /* 0x000000ffff4f9224 */ /* 0x000fe200078e0a4f */
[----:B------:R-:W-:Y:S01]  /*2f00*/  IABS R6, R8 ;  /* 0x0000000800067213 */ /* 0x000fe20000000000 */
[----:B------:R-:W-:Y:S01]  /*2f10*/  @!P5 IMAD.IADD R90, R90, 0x1, -R4 ;  /* 0x000000015a5ad824 */ /* 0x000fe200078e0a04 */
[----:B------:R-:W-:Y:S01]  /*2f20*/  ISETP.GT.U32.AND P5, PT, R4, R94, PT ;  /* 0x0000005e0400720c */ /* 0x000fe20003fa4070 */
[----:B------:R-:W-:Y:S01]  /*2f30*/  @!P4 IMAD.MOV R85, RZ, RZ, -R85 ;  /* 0x000000ffff55c224 */ /* 0x000fe200078e0a55 */
[----:B------:R-:W-:Y:S01]  /*2f40*/  ISETP.GE.AND P1, PT, R13, RZ, PT ;  /* 0x000000ff0d00720c */ /* 0x000fe20003f26270 */
[----:B------:R-:W-:Y:S01]  /*2f50*/  IMAD.MOV.U32 R7, RZ, RZ, R6 ;  /* 0x000000ffff077224 */ /* 0x000fe200078e0006 */
[----:B------:R-:W-:Y:S01]  /*2f60*/  LOP3.LUT R13, R2, 0xcb, RZ, 0xfc, !PT ;  /* 0x000000cb020d7812 */ /* 0x000fe200078efcff */
[----:B------:R-:W-:Y:S01]  /*2f70*/  @!P2 IMAD.IADD R88, R88, 0x1, -R4 ;  /* 0x000000015858a824 */ /* 0x000fe200078e0a04 */
[----:B------:R-:W-:Y:S01]  /*2f80*/  ISETP.GE.AND P2, PT, R10, RZ, PT ;  /* 0x000000ff0a00720c */ /* 0x000fe20003f46270 */
[----:B------:R-:W-:Y:S01]  /*2f90*/  IMAD.HI.U32 R3, R0, R7, RZ ;  /* 0x0000000700037227 */ /* 0x000fe200078e00ff */
[----:B------:R-:W-:-:S02]  /*2fa0*/  LOP3.LUT R10, R2, 0xca, RZ, 0xfc, !PT ;  /* 0x000000ca020a7812 */ /* 0x000fc400078efcff */
[----:B------:R-:W-:Y:S01]  /*2fb0*/  IABS R11, R13 ;  /* 0x0000000d000b7213 */ /* 0x000fe20000000000 */
[--C-:B------:R-:W-:Y:S01]  /*2fc0*/  @!P6 IMAD.IADD R86, R86, 0x1, -R4.reuse ;  /* 0x000000015656e824 */ /* 0x100fe200078e0a04 */
[----:B------:R-:W-:Y:S01]  /*2fd0*/  ISETP.GT.U32.AND P6, PT, R4, R92, PT ;  /* 0x0000005c0400720c */ /* 0x000fe20003fc4070 */
[----:B------:R-:W-:Y:S01]  /*2fe0*/  @!P5 IMAD.IADD R94, R94, 0x1, -R4 ;  /* 0x000000015e5ed824 */ /* 0x000fe200078e0a04 */
[----:B------:R-:W-:Y:S01]  /*2ff0*/  IABS R9, R10 ;  /* 0x0000000a00097213 */ /* 0x000fe20000000000 */
[----:B------:R-:W-:Y:S02]  /*3000*/  IMAD.MOV R3, RZ, RZ, -R3 ;  /* 0x000000ffff037224 */ /* 0x000fe400078e0a03 */
[----:B------:R-:W-:Y:S01]  /*3010*/  @!P1 IMAD.MOV R86, RZ, RZ, -R86 ;  /* 0x000000ffff569224 */ /* 0x000fe200078e0a56 */
[C---:B------:R-:W-:Y:S01]  /*3020*/  ISETP.GT.U32.AND P5, PT, R4.reuse, R94, PT ;  /* 0x0000005e0400720c */ /* 0x040fe20003fa4070 */
[----:B------:R-:W-:Y:S02]  /*3030*/  IMAD R96, R4, R3, R7 ;  /* 0x0000000304607224 */ /* 0x000fe400078e0207 */
[----:B------:R-:W-:-:S03]  /*3040*/  IMAD.HI.U32 R3, R0, R9, RZ ;  /* 0x0000000900037227 */ /* 0x000fc600078e00ff */
[----:B------:R-:W-:Y:S01]  /*3050*/  ISETP.GT.U32.AND P1, PT, R4, R96, PT ;  /* 0x000000600400720c */ /* 0x000fe20003f24070 */
[----:B------:R-:W-:Y:S02]  /*3060*/  IMAD.MOV R3, RZ, RZ, -R3 ;  /* 0x000000ffff037224 */ /* 0x000fe400078e0a03 */
[--C-:B------:R-:W-:Y:S01]  /*3070*/  @!P6 IMAD.IADD R92, R92, 0x1, -R4.reuse ;  /* 0x000000015c5ce824 */ /* 0x100fe200078e0a04 */
[----:B------:R-:W-:Y:S01]  /*3080*/  ISETP.GE.AND P6, PT, R12, RZ, PT ;  /* 0x000000ff0c00720c */ /* 0x000fe20003fc6270 */
[----:B------:R-:W-:Y:S01]  /*3090*/  IMAD R100, R4, R3, R9 ;  /* 0x0000000304647224 */ /* 0x000fe200078e0209 */
[----:B------:R-:W-:Y:S01]  /*30a0*/  LOP3.LUT R12, R2, 0xc9, RZ, 0xfc, !PT ;  /* 0x000000c9020c7812 */ /* 0x000fe200078efcff */
[----:B------:R-:W-:Y:S01]  /*30b0*/  IMAD.HI.U32 R6, R0, R11, RZ ;  /* 0x0000000b00067227 */ /* 0x000fe200078e00ff */
[----:B------:R-:W-:Y:S02]  /*30c0*/  ISETP.GT.U32.AND P4, PT, R4, R92, PT ;  /* 0x0000005c0400720c */ /* 0x000fe40003f84070 */
[----:B------:R-:W-:Y:S01]  /*30d0*/  IABS R7, R12 ;  /* 0x0000000c00077213 */ /* 0x000fe20000000000 */
[----:B------:R-:W-:Y:S01]  /*30e0*/  @!P5 IMAD.IADD R94, R94, 0x1, -R4 ;  /* 0x000000015e5ed824 */ /* 0x000fe200078e0a04 */
[----:B------:R-:W-:Y:S01]  /*30f0*/  ISETP.GT.U32.AND P5, PT, R4, R100, PT ;  /* 0x000000640400720c */ /* 0x000fe20003fa4070 */
[----:B------:R-:W-:-:S02]  /*3100*/  IMAD.MOV R6, RZ, RZ, -R6 ;  /* 0x000000ffff067224 */ /* 0x000fc400078e0a06 */
[----:B------:R-:W-:Y:S02]  /*3110*/  @!P3 IMAD.MOV R90, RZ, RZ, -R90 ;  /* 0x000000ffff5ab224 */ /* 0x000fe400078e0a5a */
[----:B------:R-:W-:Y:S01]  /*3120*/  IMAD R98, R4, R6, R11 ;  /* 0x0000000604627224 */ /* 0x000fe200078e020b */
[----:B------:R-:W-:Y:S01]  /*3130*/  LOP3.LUT R6, R2, 0xc8, RZ, 0xfc, !PT ;  /* 0x000000c802067812 */ /* 0x000fe200078efcff */
[----:B------:R-:W-:Y:S01]  /*3140*/  IMAD.HI.U32 R3, R0, R7, RZ ;  /* 0x0000000700037227 */ /* 0x000fe200078e00ff */
[----:B------:R-:W-:Y:S02]  /*3150*/  LOP3.LUT R11, R2, 0xc5, RZ, 0xfc, !PT ;  /* 0x000000c5020b7812 */ /* 0x000fe400078efcff */
[----:B------:R-:W-:Y:S01]  /*3160*/  ISETP.GT.U32.AND P3, PT, R4, R98, PT ;  /* 0x000000620400720c */ /* 0x000fe20003f64070 */
[--C-:B------:R-:W-:Y:S01]  /*3170*/  @!P4 IMAD.IADD R92, R92, 0x1, -R4.reuse ;  /* 0x000000015c5cc824 */ /* 0x100fe200078e0a04 */
[----:B------:R-:W-:Y:S01]  /*3180*/  IABS R9, R6 ;  /* 0x0000000600097213 */ /* 0x000fe20000000000 */
[--C-:B------:R-:W-:Y:S01]  /*3190*/  @!P1 IMAD.IADD R96, R96, 0x1, -R4.reuse ;  /* 0x0000000160609824 */ /* 0x100fe200078e0a04 */
[----:B------:R-:W-:Y:S01]  /*31a0*/  ISETP.GE.AND P4, PT, R13, RZ, PT ;  /* 0x000000ff0d00720c */ /* 0x000fe20003f86270 */
[----:B------:R-:W-:Y:S01]  /*31b0*/  @!P5 IMAD.IADD R100, R100, 0x1, -R4 ;  /* 0x000000016464d824 */ /* 0x000fe200078e0a04 */
[----:B------:R-:W-:Y:S01]  /*31c0*/  ISETP.GE.AND P1, PT, R10, RZ, PT ;  /* 0x000000ff0a00720c */ /* 0x000fe20003f26270 */
[----:B------:R-:W-:Y:S01]  /*31d0*/  IMAD.MOV R3, RZ, RZ, -R3 ;  /* 0x000000ffff037224 */ /* 0x000fe200078e0a03 */
[----:B------:R-:W-:Y:S01]  /*31e0*/  LOP3.LUT R10, R2, 0xc6, RZ, 0xfc, !PT ;  /* 0x000000c6020a7812 */ /* 0x000fe200078efcff */
[----:B------:R-:W-:Y:S01]  /*31f0*/  @!P2 IMAD.MOV R92, RZ, RZ, -R92 ;  /* 0x000000ffff5ca224 */ /* 0x000fe200078e0a5c */
[C---:B------:R-:W-:Y:S01]  /*3200*/  ISETP.GT.U32.AND P2, PT, R4.reuse, R96, PT ;  /* 0x000000600400720c */ /* 0x040fe20003f44070 */
[C---:B------:R-:W-:Y:S01]  /*3210*/  IMAD R102, R4.reuse, R3, R7 ;  /* 0x0000000304667224 */ /* 0x040fe200078e0207 */
[----:B------:R-:W-:Y:S01]  /*3220*/  ISETP.GT.U32.AND P5, PT, R4, R100, PT ;  /* 0x000000640400720c */ /* 0x000fe20003fa4070 */
[----:B------:R-:W-:-:S04]  /*3230*/  IMAD.HI.U32 R3, R0, R9, RZ ;  /* 0x0000000900037227 */ /* 0x000fc800078e00ff */
[----:B------:R-:W-:Y:S02]  /*3240*/  @!P3 IMAD.IADD R98, R98, 0x1, -R4 ;  /* 0x000000016262b824 */ /* 0x000fe400078e0a04 */
[----:B------:R-:W-:Y:S02]  /*3250*/  IMAD.MOV R3, RZ, RZ, -R3 ;  /* 0x000000ffff037224 */ /* 0x000fe400078e0a03 */
[----:B------:R-:W-:Y:S01]  /*3260*/  @!P0 IMAD.MOV R88, RZ, RZ, -R88 ;  /* 0x000000ffff588224 */ /* 0x000fe200078e0a58 */
[C---:B------:R-:W-:Y:S01]  /*3270*/  ISETP.GT.U32.AND P3, PT, R4.reuse, R98, PT ;  /* 0x000000620400720c */ /* 0x040fe20003f64070 */
[----:B------:R-:W-:Y:S01]  /*3280*/  IMAD R104, R4, R3, R9 ;  /* 0x0000000304687224 */ /* 0x000fe200078e0209 */
[----:B------:R-:W-:Y:S01]  /*3290*/  ISETP.GE.AND P0, PT, R8, RZ, PT ;  /* 0x000000ff0800720c */ /* 0x000fe20003f06270 */
[--C-:B------:R-:W-:Y:S01]  /*32a0*/  @!P2 IMAD.IADD R96, R96, 0x1, -R4.reuse ;  /* 0x000000016060a824 */ /* 0x100fe200078e0a04 */
[----:B------:R-:W-:Y:S01]  /*32b0*/  ISETP.GT.U32.AND P2, PT, R4, R102, PT ;  /* 0x000000660400720c */ /* 0x000fe20003f44070 */
[----:B------:R-:W-:Y:S01]  /*32c0*/  @!P5 IMAD.IADD R100, R100, 0x1, -R4 ;  /* 0x000000016464d824 */ /* 0x000fe200078e0a04 */
[----:B------:R-:W-:Y:S01]  /*32d0*/  LOP3.LUT R8, R2, 0xc7, RZ, 0xfc, !PT ;  /* 0x000000c702087812 */ /* 0x000fe200078efcff */
[----:B------:R-:W-:Y:S01]  /*32e0*/  @!P6 IMAD.MOV R94, RZ, RZ, -R94 ;  /* 0x000000ffff5ee224 */ /* 0x000fe200078e0a5e */
[----:B------:R-:W-:Y:S01]  /*32f0*/  ISETP.GT.U32.AND P5, PT, R4, R104, PT ;  /* 0x000000680400720c */ /* 0x000fe20003fa4070 */
[----:B------:R-:W-:Y:S01]  /*3300*/  @!P1 IMAD.MOV R100, RZ, RZ, -R100 ;  /* 0x000000ffff649224 */ /* 0x000fe200078e0a64 */
[----:B------:R-:W-:-:S02]  /*3310*/  IABS R7, R8 ;  /* 0x0000000800077213 */ /* 0x000fc40000000000 */
[----:B------:R-:W-:Y:S01]  /*3320*/  IABS R9, R10 ;  /* 0x0000000a00097213 */ /* 0x000fe20000000000 */
[--C-:B------:R-:W-:Y:S01]  /*3330*/  @!P3 IMAD.IADD R98, R98, 0x1, -R4.reuse ;  /* 0x000000016262b824 */ /* 0x100fe200078e0a04 */
[----:B------:R-:W-:Y:S01]  /*3340*/  ISETP.GE.AND P3, PT, R6, RZ, PT ;  /* 0x000000ff0600720c */ /* 0x000fe20003f66270 */
[----:B------:R-:W-:Y:S01]  /*3350*/  IMAD.HI.U32 R3, R0, R7, RZ ;  /* 0x0000000700037227 */ /* 0x000fe200078e00ff */
[----:B------:R-:W-:Y:S02]  /*3360*/  IABS R6, R11 ;  /* 0x0000000b00067213 */ /* 0x000fe40000000000 */
[----:B------:R-:W-:Y:S01]  /*3370*/  ISETP.GE.AND P6, PT, R12, RZ, PT ;  /* 0x000000ff0c00720c */ /* 0x000fe20003fc6270 */
[--C-:B------:R-:W-:Y:S01]  /*3380*/  @!P2 IMAD.IADD R102, R102, 0x1, -R4.reuse ;  /* 0x000000016666a824 */ /* 0x100fe200078e0a04 */
[----:B------:R-:W-:Y:S01]  /*3390*/  ISETP.GE.AND P2, PT, R8, RZ, PT ;  /* 0x000000ff0800720c */ /* 0x000fe20003f46270 */
[----:B------:R-:W-:Y:S01]  /*33a0*/  IMAD.MOV R3, RZ, RZ, -R3 ;  /* 0x000000ffff037224 */ /* 0x000fe200078e0a03 */
[----:B------:R-:W-:Y:S01]  /*33b0*/  LOP3.LUT R8, R2, 0xc4, RZ, 0xfc, !PT ;  /* 0x000000c402087812 */ /* 0x000fe200078efcff */
[----:B------:R-:W-:Y:S01]  /*33c0*/  @!P5 IMAD.IADD R104, R104, 0x1, -R4 ;  /* 0x000000016868d824 */ /* 0x000fe200078e0a04 */
[----:B------:R-:W-:Y:S01]  /*33d0*/  ISETP.GE.AND P1, PT, R10, RZ, PT ;  /* 0x000000ff0a00720c */ /* 0x000fe20003f26270 */
[----:B------:R-:W-:Y:S01]  /*33e0*/  @!P0 IMAD.MOV R96, RZ, RZ, -R96 ;  /* 0x000000ffff608224 */ /* 0x000fe200078e0a60 */
[C---:B------:R-:W-:Y:S01]  /*33f0*/  ISETP.GT.U32.AND P0, PT, R4.reuse, R102, PT ;  /* 0x000000660400720c */ /* 0x040fe20003f04070 */
[C---:B------:R-:W-:Y:S01]  /*3400*/  IMAD R106, R4.reuse, R3, R7 ;  /* 0x00000003046a7224 */ /* 0x040fe200078e0207 */
[----:B------:R-:W-:Y:S01]  /*3410*/  ISETP.GT.U32.AND P5, PT, R4, R104, PT ;  /* 0x000000680400720c */ /* 0x000fe20003fa4070 */
[----:B------:R-:W-:Y:S01]  /*3420*/  IMAD.MOV.U32 R7, RZ, RZ, R6 ;  /* 0x000000ffff077224 */ /* 0x000fe200078e0006 */
[----:B------:R-:W-:Y:S01]  /*3430*/  LOP3.LUT R10, R2, 0xc2, RZ, 0xfc, !PT ;  /* 0x000000c2020a7812 */ /* 0x000fe200078efcff */
[----:B------:R-:W-:Y:S01]  /*3440*/  IMAD.HI.U32 R3, R0, R9, RZ ;  /* 0x0000000900037227 */ /* 0x000fe200078e00ff */
[----:B------:R-:W-:-:S03]  /*3450*/  LOP3.LUT R12, R2, 0xbb, RZ, 0xfc, !PT ;  /* 0x000000bb020c7812 */ /* 0x000fc600078efcff */
[----:B------:R-:W-:-:S04]  /*3460*/  IMAD.HI.U32 R6, R0, R7, RZ ;  /* 0x0000000700067227 */ /* 0x000fc800078e00ff */
[----:B------:R-:W-:Y:S01]  /*3470*/  @!P4 IMAD.MOV R98, RZ, RZ, -R98 ;  /* 0x000000ffff62c224 */ /* 0x000fe200078e0a62 */
[C---:B------:R-:W-:Y:S01]  /*3480*/  ISETP.GT.U32.AND P4, PT, R4.reuse, R106, PT ;  /* 0x0000006a0400720c */ /* 0x040fe20003f84070 */
[----:B------:R-:W-:Y:S02]  /*3490*/  IMAD.MOV R3, RZ, RZ, -R3 ;  /* 0x000000ffff037224 */ /* 0x000fe400078e0a03 */
[----:B------:R-:W-:Y:S02]  /*34a0*/  IMAD.MOV R6, RZ, RZ, -R6 ;  /* 0x000000ffff067224 */ /* 0x000fe400078e0a06 */
[----:B------:R-:W-:Y:S02]  /*34b0*/  IMAD R108, R4, R3, R9 ;  /* 0x00000003046c7224 */ /* 0x000fe400078e0209 */
[--C-:B------:R-:W-:Y:S01]  /*34c0*/  @!P0 IMAD.IADD R102, R102, 0x1, -R4.reuse ;  /* 0x0000000166668824 */ /* 0x100fe200078e0a04 */
[----:B------:R-:W-:Y:S01]  /*34d0*/  ISETP.GE.AND P0, PT, R11, RZ, PT ;  /* 0x000000ff0b00720c */ /* 0x000fe20003f06270 */
[----:B------:R-:W-:Y:S01]  /*34e0*/  IMAD R110, R4, R6, R7 ;  /* 0x00000006046e7224 */ /* 0x000fe200078e0207 */
[----:B------:R-:W-:Y:S01]  /*34f0*/  IABS R7, R8 ;  /* 0x0000000800077213 */ /* 0x000fe20000000000 */
[----:B------:R-:W-:Y:S01]  /*3500*/  @!P5 IMAD.IADD R104, R104, 0x1, -R4 ;  /* 0x000000016868d824 */ /* 0x000fe200078e0a04 */
[C---:B------:R-:W-:Y:S01]  /*3510*/  ISETP.GT.U32.AND P5, PT, R4.reuse, R108, PT ;  /* 0x0000006c0400720c */ /* 0x040fe20003fa4070 */
[----:B------:R-:W-:Y:S01]  /*3520*/  @!P6 IMAD.MOV R102, RZ, RZ, -R102 ;  /* 0x000000ffff66e224 */ /* 0x000fe200078e0a66 */
[----:B------:R-:W-:Y:S01]  /*3530*/  ISETP.GT.U32.AND P6, PT, R4, R110, PT ;  /* 0x0000006e0400720c */ /* 0x000fe20003fc4070 */
[----:B------:R-:W-:Y:S01]  /*3540*/  @!P4 IMAD.IADD R106, R106, 0x1, -R4 ;  /* 0x000000016a6ac824 */ /* 0x000fe200078e0a04 */
[----:B------:R-:W-:Y:S01]  /*3550*/  LOP3.LUT R6, R2, 0xc3, RZ, 0xfc, !PT ;  /* 0x000000c302067812 */ /* 0x000fe200078efcff */
[----:B------:R-:W-:Y:S01]  /*3560*/  IMAD.HI.U32 R3, R0, R7, RZ ;  /* 0x0000000700037227 */ /* 0x000fe200078e00ff */
[----:B------:R-:W-:-:S02]  /*3570*/  IABS R11, R10 ;  /* 0x0000000a000b7213 */ /* 0x000fc40000000000 */
[----:B------:R-:W-:Y:S01]  /*3580*/  ISETP.GT.U32.AND P4, PT, R4, R106, PT ;  /* 0x0000006a0400720c */ /* 0x000fe20003f84070 */
[----:B------:R-:W-:Y:S01]  /*3590*/  IMAD.MOV R112, RZ, RZ, -R3 ;  /* 0x000000ffff707224 */ /* 0x000fe200078e0a03 */
[----:B------:R-:W-:Y:S01]  /*35a0*/  IABS R9, R6 ;  /* 0x0000000600097213 */ /* 0x000fe20000000000 */
[----:B------:R-:W-:Y:S01]  /*35b0*/  @!P3 IMAD.MOV R104, RZ, RZ, -R104 ;  /* 0x000000ffff68b224 */ /* 0x000fe200078e0a68 */
[----:B------:R-:W-:Y:S01]  /*35c0*/  ISETP.GE.AND P3, PT, R8, RZ, PT ;  /* 0x000000ff0800720c */ /* 0x000fe20003f66270 */
[--C-:B------:R-:W-:Y:S01]  /*35d0*/  @!P5 IMAD.IADD R108, R108, 0x1, -R4.reuse ;  /* 0x000000016c6cd824 */ /* 0x100fe200078e0a04 */
[----:B------:R-:W-:Y:S01]  /*35e0*/  LOP3.LUT R8, R2, 0xc0, RZ, 0xfc, !PT ;  /* 0x000000c002087812 */ /* 0x000fe200078efcff */
[----:B------:R-:W-:Y:S02]  /*35f0*/  @!P6 IMAD.IADD R110, R110, 0x1, -R4 ;  /* 0x000000016e6ee824 */ /* 0x000fe400078e0a04 */
[C---:B------:R-:W-:Y:S01]  /*3600*/  IMAD R112, R4.reuse, R112, R7 ;  /* 0x0000007004707224 */ /* 0x040fe200078e0207 */
[----:B------:R-:W-:Y:S01]  /*3610*/  ISETP.GT.U32.AND P5, PT, R4, R108, PT ;  /* 0x0000006c0400720c */ /* 0x000fe20003fa4070 */
[----:B------:R-:W-:Y:S01]  /*3620*/  IMAD.HI.U32 R3, R0, R9, RZ ;  /* 0x0000000900037227 */ /* 0x000fe200078e00ff */
[----:B------:R-:W-:-:S02]  /*3630*/  ISETP.GT.U32.AND P6, PT, R4, R110, PT ;  /* 0x0000006e0400720c */ /* 0x000fc40003fc4070 */
[----:B------:R-:W-:Y:S01]  /*3640*/  IABS R119, R8 ;  /* 0x0000000800777213 */ /* 0x000fe20000000000 */
[----:B------:R-:W-:Y:S01]  /*3650*/  @!P4 IMAD.IADD R106, R106, 0x1, -R4 ;  /* 0x000000016a6ac824 */ /* 0x000fe200078e0a04 */
[----:B------:R-:W-:Y:S01]  /*3660*/  ISETP.GE.AND P4, PT, R6, RZ, PT ;  /* 0x000000ff0600720c */ /* 0x000fe20003f86270 */
[----:B------:R-:W-:-:S04]  /*3670*/  IMAD.HI.U32 R6, R0, R11, RZ ;  /* 0x0000000b00067227 */ /* 0x000fc800078e00ff */
[----:B------:R-:W-:Y:S02]  /*3680*/  IMAD.MOV R6, RZ, RZ, -R6 ;  /* 0x000000ffff067224 */ /* 0x000fe400078e0a06 */
[--C-:B------:R-:W-:Y:S01]  /*3690*/  @!P5 IMAD.IADD R108, R108, 0x1, -R4.reuse ;  /* 0x000000016c6cd824 */ /* 0x100fe200078e0a04 */
[C---:B------:R-:W-:Y:S01]  /*36a0*/  ISETP.GT.U32.AND P5, PT, R4.reuse, R112, PT ;  /* 0x000000700400720c */ /* 0x040fe20003fa4070 */
[----:B------:R-:W-:Y:S01]  /*36b0*/  IMAD R116, R4, R6, R11 ;  /* 0x0000000604747224 */ /* 0x000fe200078e020b */
[----:B------:R-:W-:Y:S01]  /*36c0*/  LOP3.LUT R11, R2, 0xbc, RZ, 0xfc, !PT ;  /* 0x000000bc020b7812 */ /* 0x000fe200078efcff */
[----:B------:R-:W-:Y:S02]  /*36d0*/  @!P6 IMAD.IADD R110, R110, 0x1, -R4 ;  /* 0x000000016e6ee824 */ /* 0x000fe400078e0a04 */
[----:B------:R-:W-:Y:S02]  /*36e0*/  IMAD.MOV R3, RZ, RZ, -R3 ;  /* 0x000000ffff037224 */ /* 0x000fe400078e0a03 */
[----:B------:R-:W-:Y:S01]  /*36f0*/  @!P0 IMAD.MOV R110, RZ, RZ, -R110 ;  /* 0x000000ffff6e8224 */ /* 0x000fe200078e0a6e */
[C---:B------:R-:W-:Y:S01]  /*3700*/  ISETP.GT.U32.AND P0, PT, R4.reuse, R116, PT ;  /* 0x000000740400720c */ /* 0x040fe20003f04070 */
[----:B------:R-:W-:Y:S01]  /*3710*/  IMAD R114, R4, R3, R9 ;  /* 0x0000000304727224 */ /* 0x000fe200078e0209 */
[C---:B------:R-:W-:Y:S01]  /*3720*/  LOP3.LUT R3, R2.reuse, 0xc1, RZ, 0xfc, !PT ;  /* 0x000000c102037812 */ /* 0x040fe200078efcff */
[----:B------:R-:W-:Y:S01]  /*3730*/  @!P1 IMAD.MOV R108, RZ, RZ, -R108 ;  /* 0x000000ffff6c9224 */ /* 0x000fe200078e0a6c */
[----:B------:R-:W-:Y:S01]  /*3740*/  LOP3.LUT R9, R2, 0xbf, RZ, 0xfc, !PT ;  /* 0x000000bf02097812 */ /* 0x000fe200078efcff */
[----:B------:R-:W-:Y:S01]  /*3750*/  @!P5 IMAD.IADD R112, R112, 0x1, -R4 ;  /* 0x000000017070d824 */ /* 0x000fe200078e0a04 */
[----:B------:R-:W-:Y:S01]  /*3760*/  ISETP.GT.U32.AND P1, PT, R4, R114, PT ;  /* 0x000000720400720c */ /* 0x000fe20003f24070 */
[----:B------:R-:W-:Y:S01]  /*3770*/  @!P2 IMAD.MOV R106, RZ, RZ, -R106 ;  /* 0x000000ffff6aa224 */ /* 0x000fe200078e0a6a */
[----:B------:R-:W-:Y:S01]  /*3780*/  ISETP.GE.AND P2, PT, R10, RZ, PT ;  /* 0x000000ff0a00720c */ /* 0x000fe20003f46270 */
[----:B------:R-:W-:Y:S01]  /*3790*/  IMAD.HI.U32 R6, R0, R119, RZ ;  /* 0x0000007700067227 */ /* 0x000fe200078e00ff */
[----:B------:R-:W-:-:S02]  /*37a0*/  ISETP.GT.U32.AND P5, PT, R4, R112, PT ;  /* 0x000000700400720c */ /* 0x000fc40003fa4070 */
[----:B------:R-:W-:Y:S01]  /*37b0*/  LOP3.LUT R10, R2, 0xbe, RZ, 0xfc, !PT ;  /* 0x000000be020a7812 */ /* 0x000fe200078efcff */
[----:B------:R-:W-:Y:S01]  /*37c0*/  @!P0 IMAD.IADD R116, R116, 0x1, -R4 ;  /* 0x0000000174748824 */ /* 0x000fe200078e0a04 */
[----:B------:R-:W-:Y:S01]  /*37d0*/  IABS R117, R3 ;  /* 0x0000000300757213 */ /* 0x000fe20000000000 */
[----:B------:R-:W-:Y:S01]  /*37e0*/  IMAD.MOV R6, RZ, RZ, -R6 ;  /* 0x000000ffff067224 */ /* 0x000fe200078e0a06 */
[----:B------:R-:W-:Y:S02]  /*37f0*/  IABS R123, R10 ;  /* 0x0000000a007b7213 */ /* 0x000fe40000000000 */
[C---:B------:R-:W-:Y:S01]  /*3800*/  ISETP.GT.U32.AND P0, PT, R4.reuse, R116, PT ;  /* 0x000000740400720c */ /* 0x040fe20003f04070 */
[----:B------:R-:W-:Y:S01]  /*3810*/  IMAD R119, R4, R6, R119 ;  /* 0x0000000604777224 */ /* 0x000fe200078e0277 */
[----:B------:R-:W-:Y:S01]  /*3820*/  ISETP.GE.AND P6, PT, R3, RZ, PT ;  /* 0x000000ff0300720c */ /* 0x000fe20003fc6270 */
[----:B------:R-:W-:Y:S01]  /*3830*/  IMAD.HI.U32 R6, R0, R123, RZ ;  /* 0x0000007b00067227 */ /* 0x000fe200078e00ff */
[----:B------:R-:W-:-:S03]  /*3840*/  IABS R121, R9 ;  /* 0x0000000900797213 */ /* 0x000fc60000000000 */
[--C-:B------:R-:W-:Y:S02]  /*3850*/  @!P1 IMAD.IADD R114, R114, 0x1, -R4.reuse ;  /* 0x0000000172729824 */ /* 0x100fe400078e0a04 */
[----:B------:R-:W-:Y:S01]  /*3860*/  @!P5 IMAD.IADD R112, R112, 0x1, -R4 ;  /* 0x000000017070d824 */ /* 0x000fe200078e0a04 */
[----:B------:R-:W-:Y:S01]  /*3870*/  ISETP.GE.AND P5, PT, R8, RZ, PT ;  /* 0x000000ff0800720c */ /* 0x000fe20003fa6270 */
[----:B------:R-:W-:Y:S01]  /*3880*/  IMAD.MOV R6, RZ, RZ, -R6 ;  /* 0x000000ffff067224 */ /* 0x000fe200078e0a06 */
[C---:B------:R-:W-:Y:S01]  /*3890*/  ISETP.GT.U32.AND P1, PT, R4.reuse, R114, PT ;  /* 0x000000720400720c */ /* 0x040fe20003f24070 */
[----:B------:R-:W-:Y:S01]  /*38a0*/  @!P3 IMAD.MOV R112, RZ, RZ, -R112 ;  /* 0x000000ffff70b224 */ /* 0x000fe200078e0a70 */
[----:B------:R-:W-:Y:S01]  /*38b0*/  ISETP.GT.U32.AND P3, PT, R4, R119, PT ;  /* 0x000000770400720c */ /* 0x000fe20003f64070 */
[----:B------:R-:W-:Y:S01]  /*38c0*/  IMAD.HI.U32 R3, R0, R117, RZ ;  /* 0x0000007500037227 */ /* 0x000fe200078e00ff */
[----:B------:R-:W-:-:S03]  /*38d0*/  LOP3.LUT R8, R2, 0xbd, RZ, 0xfc, !PT ;  /* 0x000000bd02087812 */ /* 0x000fc600078efcff */
[----:B------:R-:W-:Y:S01]  /*38e0*/  IMAD R123, R4, R6, R123 ;  /* 0x00000006047b7224 */ /* 0x000fe200078e027b */
[----:B------:R-:W-:Y:S01]  /*38f0*/  IABS R125, R8 ;  /* 0x00000008007d7213 */ /* 0x000fe20000000000 */
[----:B------:R-:W-:Y:S02]  /*3900*/  @!P0 IMAD.IADD R116, R116, 0x1, -R4 ;  /* 0x0000000174748824 */ /* 0x000fe400078e0a04 */
[----:B------:R-:W-:Y:S02]  /*3910*/  IMAD.MOV R7, RZ, RZ, -R3 ;  /* 0x000000ffff077224 */ /* 0x000fe400078e0a03 */
[----:B------:R-:W-:Y:S01]  /*3920*/  @!P2 IMAD.MOV R116, RZ, RZ, -R116 ;  /* 0x000000ffff74a224 */ /* 0x000fe200078e0a74 */
[----:B------:R-:W-:Y:S01]  /*3930*/  ISETP.GT.U32.AND P2, PT, R4, R123, PT ;  /* 0x0000007b0400720c */ /* 0x000fe20003f44070 */
[----:B------:R-:W-:-:S04]  /*3940*/  IMAD.HI.U32 R3, R0, R121, RZ ;  /* 0x0000007900037227 */ /* 0x000fc800078e00ff */
[----:B------:R-:W-:Y:S01]  /*3950*/  IMAD R117, R4, R7, R117 ;  /* 0x0000000704757224 */ /* 0x000fe200078e0275 */
[----:B------:R-:W-:Y:S01]  /*3960*/  IABS R7, R11 ;  /* 0x0000000b00077213 */ /* 0x000fe20000000000 */
[----:B------:R-:W-:Y:S02]  /*3970*/  IMAD.MOV R3, RZ, RZ, -R3 ;  /* 0x000000ffff037224 */ /* 0x000fe400078e0a03 */
[--C-:B------:R-:W-:Y:S01]  /*3980*/  @!P1 IMAD.IADD R114, R114, 0x1, -R4.reuse ;  /* 0x0000000172729824 */ /* 0x100fe200078e0a04 */
[C---:B------:R-:W-:Y:S01]  /*3990*/  ISETP.GT.U32.AND P1, PT, R4.reuse, R117, PT ;  /* 0x000000750400720c */ /* 0x040fe20003f24070 */
[----:B------:R-:W-:Y:S02]  /*39a0*/  @!P3 IMAD.IADD R119, R119, 0x1, -R4 ;  /* 0x000000017777b824 */ /* 0x000fe400078e0a04 */
[----:B------:R-:W-:Y:S02]  /*39b0*/  IMAD R121, R4, R3, R121 ;  /* 0x0000000304797224 */ /* 0x000fe400078e0279 */
[----:B------:R-:W-:Y:S01]  /*39c0*/  IMAD.HI.U32 R3, R0, R125, RZ ;  /* 0x0000007d00037227 */ /* 0x000fe200078e00ff */
[----:B------:R-:W-:-:S02]  /*39d0*/  ISETP.GT.U32.AND P3, PT, R4, R119, PT ;  /* 0x000000770400720c */ /* 0x000fc40003f64070 */
[C---:B------:R-:W-:Y:S01]  /*39e0*/  ISETP.GT.U32.AND P0, PT, R4.reuse, R121, PT ;  /* 0x000000790400720c */ /* 0x040fe20003f04070 */
[--C-:B------:R-:W-:Y:S02]  /*39f0*/  @!P2 IMAD.IADD R123, R123, 0x1, -R4.reuse ;  /* 0x000000017b7ba824 */ /* 0x100fe400078e0a04 */
[----:B------:R-:W-:Y:S02]  /*3a00*/  IMAD.MOV R3, RZ, RZ, -R3 ;  /* 0x000000ffff037224 */ /* 0x000fe400078e0a03 */
[----:B------:R-:W-:Y:S01]  /*3a10*/  @!P1 IMAD.IADD R117, R117, 0x1, -R4 ;  /* 0x0000000175759824 */ /* 0x000fe200078e0a04 */
[C---:B------:R-:W-:Y:S01]  /*3a20*/  ISETP.GT.U32.AND P2, PT, R4.reuse, R123, PT ;  /* 0x0000007b0400720c */ /* 0x040fe20003f44070 */
[----:B------:R-:W-:Y:S02]  /*3a30*/  IMAD R125, R4, R3, R125 ;  /* 0x00000003047d7224 */ /* 0x000fe400078e027d */
[----:B------:R-:W-:Y:S01]  /*3a40*/  IMAD.HI.U32 R3, R0, R7, RZ ;  /* 0x0000000700037227 */ /* 0x000fe200078e00ff */
[----:B------:R-:W-:-:S03]  /*3a50*/  ISETP.GT.U32.AND P1, PT, R4, R117, PT ;  /* 0x000000750400720c */ /* 0x000fc60003f24070 */
[----:B------:R-:W-:Y:S02]  /*3a60*/  IMAD.MOV R3, RZ, RZ, -R3 ;  /* 0x000000ffff037224 */ /* 0x000fe400078e0a03 */
[--C-:B------:R-:W-:Y:S01]  /*3a70*/  @!P3 IMAD.IADD R119, R119, 0x1, -R4.reuse ;  /* 0x000000017777b824 */ /* 0x100fe200078e0a04 */
[C---:B------:R-:W-:Y:S01]  /*3a80*/  ISETP.GT.U32.AND P3, PT, R4.reuse, R125, PT ;  /* 0x0000007d0400720c */ /* 0x040fe20003f64070 */
[----:B------:R-:W-:Y:S02]  /*3a90*/  @!P0 IMAD.IADD R121, R121, 0x1, -R4 ;  /* 0x0000000179798824 */ /* 0x000fe400078e0a04 */
[----:B------:R-:W-:Y:S01]  /*3aa0*/  IMAD R128, R4, R3, R7 ;  /* 0x0000000304807224 */ /* 0x000fe200078e0207 */
[----:B------:R-:W-:Y:S01]  /*3ab0*/  LOP3.LUT R3, R2, 0xba, RZ, 0xfc, !PT ;  /* 0x000000ba02037812 */ /* 0x000fe200078efcff */
[----:B------:R-:W-:Y:S01]  /*3ac0*/  @!P4 IMAD.MOV R114, RZ, RZ, -R114 ;  /* 0x000000ffff72c224 */ /* 0x000fe200078e0a72 */
[----:B------:R-:W-:Y:S01]  /*3ad0*/  ISETP.GE.AND P4, PT, R9, RZ, PT ;  /* 0x000000ff0900720c */ /* 0x000fe20003f86270 */
[--C-:B------:R-:W-:Y:S01]  /*3ae0*/  @!P2 IMAD.IADD R123, R123, 0x1, -R4.reuse ;  /* 0x000000017b7ba824 */ /* 0x100fe200078e0a04 */
[----:B------:R-:W-:Y:S01]  /*3af0*/  IABS R9, R12 ;  /* 0x0000000c00097213 */ /* 0x000fe20000000000 */
[----:B------:R-:W-:Y:S01]  /*3b00*/  @!P1 IMAD.IADD R117, R117, 0x1, -R4 ;  /* 0x0000000175759824 */ /* 0x000fe200078e0a04 */
[C---:B------:R-:W-:Y:S01]  /*3b10*/  ISETP.GT.U32.AND P0, PT, R4.reuse, R121, PT ;  /* 0x000000790400720c */ /* 0x040fe20003f04070 */
[----:B------:R-:W-:Y:S01]  /*3b20*/  @!P5 IMAD.MOV R119, RZ, RZ, -R119 ;  /* 0x000000ffff77d224 */ /* 0x000fe200078e0a77 */
[----:B------:R-:W-:Y:S01]  /*3b30*/  ISETP.GT.U32.AND P2, PT, R4, R128, PT ;  /* 0x000000800400720c */ /* 0x000fe20003f44070 */
[----:B------:R-:W-:Y:S01]  /*3b40*/  IMAD.HI.U32 R6, R0, R9, RZ ;  /* 0x0000000900067227 */ /* 0x000fe200078e00ff */
[----:B------:R-:W-:-:S02]  /*3b50*/  ISETP.GE.AND P1, PT, R10, RZ, PT ;  /* 0x000000ff0a00720c */ /* 0x000fc40003f26270 */
[----:B------:R-:W-:Y:S01]  /*3b60*/  IABS R7, R3 ;  /* 0x0000000300077213 */ /* 0x000fe20000000000 */
[----:B------:R-:W-:Y:S01]  /*3b70*/  @!P3 IMAD.IADD R125, R125, 0x1, -R4 ;  /* 0x000000017d7db824 */ /* 0x000fe200078e0a04 */
[----:B------:R-:W-:Y:S01]  /*3b80*/  ISETP.GE.AND P5, PT, R11, RZ, PT ;  /* 0x000000ff0b00720c */ /* 0x000fe20003fa6270 */
[----:B------:R-:W-:Y:S01]  /*3b90*/  IMAD.MOV R6, RZ, RZ, -R6 ;  /* 0x000000ffff067224 */ /* 0x000fe200078e0a06 */
[----:B------:R-:W-:Y:S01]  /*3ba0*/  LOP3.LUT R10, R2, 0xb7, RZ, 0xfc, !PT ;  /* 0x000000b7020a7812 */ /* 0x000fe200078efcff */
[----:B------:R-:W-:Y:S01]  /*3bb0*/  @!P6 IMAD.MOV R117, RZ, RZ, -R117 ;  /* 0x000000ffff75e224 */ /* 0x000fe200078e0a75 */
[----:B------:R-:W-:Y:S01]  /*3bc0*/  ISETP.GT.U32.AND P3, PT, R4, R125, PT ;  /* 0x0000007d0400720c */ /* 0x000fe20003f64070 */
[--C-:B------:R-:W-:Y:S01]  /*3bd0*/  @!P0 IMAD.IADD R121, R121, 0x1, -R4.reuse ;  /* 0x0000000179798824 */ /* 0x100fe200078e0a04 */
[----:B------:R-:W-:Y:S01]  /*3be0*/  ISETP.GE.AND P6, PT, R8, RZ, PT ;  /* 0x000000ff0800720c */ /* 0x000fe20003fc6270 */
[----:B------:R-:W-:Y:S01]  /*3bf0*/  IMAD R130, R4, R6, R9 ;  /* 0x0000000604827224 */ /* 0x000fe200078e0209 */
[----:B------:R-:W-:Y:S01]  /*3c00*/  LOP3.LUT R6, R2, 0xb9, RZ, 0xfc, !PT ;  /* 0x000000b902067812 */ /* 0x000fe200078efcff */
[----:B------:R-:W-:Y:S01]  /*3c10*/  @!P2 IMAD.IADD R128, R128, 0x1, -R4 ;  /* 0x000000018080a824 */ /* 0x000fe200078e0a04 */
[----:B------:R-:W-:Y:S01]  /*3c20*/  LOP3.LUT R8, R2, 0xb8, RZ, 0xfc, !PT ;  /* 0x000000b802087812 */ /* 0x000fe200078efcff */
[----:B------:R-:W-:Y:S01]  /*3c30*/  @!P4 IMAD.MOV R121, RZ, RZ, -R121 ;  /* 0x000000ffff79c224 */ /* 0x000fe200078e0a79 */
[----:B------:R-:W-:Y:S01]  /*3c40*/  ISETP.GE.AND P4, PT, R3, RZ, PT ;  /* 0x000000ff0300720c */ /* 0x000fe20003f86270 */
[----:B------:R-:W-:Y:S01]  /*3c50*/  IMAD.HI.U32 R3, R0, R7, RZ ;  /* 0x0000000700037227 */ /* 0x000fe200078e00ff */
[----:B------:R-:W-:-:S02]  /*3c60*/  IABS R9, R6 ;  /* 0x0000000600097213 */ /* 0x000fc40000000000 */
[----:B------:R-:W-:Y:S01]  /*3c70*/  ISETP.GT.U32.AND P2, PT, R4, R128, PT ;  /* 0x000000800400720c */ /* 0x000fe20003f44070 */
[----:B------:R-:W-:Y:S01]  /*3c80*/  @!P1 IMAD.MOV R123, RZ, RZ, -R123 ;  /* 0x000000ffff7b9224 */ /* 0x000fe200078e0a7b */
[----:B------:R-:W-:Y:S01]  /*3c90*/  ISETP.GE.AND P1, PT, R6, RZ, PT ;  /* 0x000000ff0600720c */ /* 0x000fe20003f26270 */
[----:B------:R-:W-:Y:S01]  /*3ca0*/  IMAD.HI.U32 R6, R0, R9, RZ ;  /* 0x0000000900067227 */ /* 0x000fe200078e00ff */
[----:B------:R-:W-:Y:S02]  /*3cb0*/  IABS R11, R8 ;  /* 0x00000008000b7213 */ /* 0x000fe40000000000 */
[----:B------:R-:W-:Y:S01]  /*3cc0*/  IABS R13, R10 ;  /* 0x0000000a000d7213 */ /* 0x000fe20000000000 */
[----:B------:R-:W-:Y:S01]  /*3cd0*/  IMAD.MOV R3, RZ, RZ, -R3 ;  /* 0x000000ffff037224 */ /* 0x000fe200078e0a03 */
[----:B------:R-:W-:Y:S01]  /*3ce0*/  ISETP.GE.AND P0, PT, R12, RZ, PT ;  /* 0x000000ff0c00720c */ /* 0x000fe20003f06270 */
[----:B------:R-:W-:Y:S01]  /*3cf0*/  @!P3 IMAD.IADD R125, R125, 0x1, -R4 ;  /* 0x000000017d7db824 */ /* 0x000fe200078e0a04 */
[----:B------:R-:W-:Y:S01]  /*3d00*/  ISETP.GT.U32.AND P3, PT, R4, R130, PT ;  /* 0x000000820400720c */ /* 0x000fe20003f64070 */
[----:B------:R-:W-:Y:S01]  /*3d10*/  IMAD.MOV R6, RZ, RZ, -R6 ;  /* 0x000000ffff067224 */ /* 0x000fe200078e0a06 */
[----:B------:R-:W-:Y:S01]  /*3d20*/  LOP3.LUT R12, R2, 0xb4, RZ, 0xfc, !PT ;  /* 0x000000b4020c7812 */ /* 0x000fe200078efcff */
[----:B------:R-:W-:-:S02]  /*3d30*/  IMAD R132, R4, R3, R7 ;  /* 0x0000000304847224 */ /* 0x000fc400078e0207 */
[----:B------:R-:W-:Y:S02]  /*3d40*/  IMAD R134, R4, R6, R9 ;  /* 0x0000000604867224 */ /* 0x000fe400078e0209 */
[----:B------:R-:W-:Y:S01]  /*3d50*/  @!P2 IMAD.IADD R128, R128, 0x1, -R4 ;  /* 0x000000018080a824 */ /* 0x000fe200078e0a04 */
[C---:B------:R-:W-:Y:S01]  /*3d60*/  ISETP.GT.U32.AND P2, PT, R4.reuse, R132, PT ;  /* 0x000000840400720c */ /* 0x040fe20003f44070 */
[----:B------:R-:W-:Y:S01]  /*3d70*/  @!P6 IMAD.MOV R125, RZ, RZ, -R125 ;  /* 0x000000ffff7de224 */ /* 0x000fe200078e0a7d */
[----:B------:R-:W-:Y:S01]  /*3d80*/  ISETP.GT.U32.AND P6, PT, R4, R134, PT ;  /* 0x000000860400720c */ /* 0x000fe20003fc4070 */
[----:B------:R-:W-:-:S04]  /*3d90*/  IMAD.HI.U32 R3, R0, R11, RZ ;  /* 0x0000000b00037227 */ /* 0x000fc800078e00ff */
[----:B------:R-:W-:Y:S02]  /*3da0*/  @!P3 IMAD.IADD R130, R130, 0x1, -R4 ;  /* 0x000000018282b824 */ /* 0x000fe400078e0a04 */
[----:B------:R-:W-:Y:S01]  /*3db0*/  @!P5 IMAD.MOV R128, RZ, RZ, -R128 ;  /* 0x000000ffff80d224 */ /* 0x000fe200078e0a80 */
[----:B------:R-:W-:Y:S01]  /*3dc0*/  ISETP.GE.AND P5, PT, R8, RZ, PT ;  /* 0x000000ff0800720c */ /* 0x000fe20003fa6270 */
[----:B------:R-:W-:Y:S01]  /*3dd0*/  IMAD.HI.U32 R6, R0, R13, RZ ;  /* 0x0000000d00067227 */ /* 0x000fe200078e00ff */
[----:B------:R-:W-:Y:S02]  /*3de0*/  ISETP.GT.U32.AND P3, PT, R4, R130, PT ;  /* 0x000000820400720c */ /* 0x000fe40003f64070 */
[----:B------:R-:W-:Y:S01]  /*3df0*/  LOP3.LUT R8, R2, 0xb6, RZ, 0xfc, !PT ;  /* 0x000000b602087812 */ /* 0x000fe200078efcff */
[--C-:B------:R-:W-:Y:S02]  /*3e00*/  @!P2 IMAD.IADD R132, R132, 0x1, -R4.reuse ;  /* 0x000000018484a824 */ /* 0x100fe400078e0a04 */
[----:B------:R-:W-:Y:S01]  /*3e10*/  @!P6 IMAD.IADD R134, R134, 0x1, -R4 ;  /* 0x000000018686e824 */ /* 0x000fe200078e0a04 */
[----:B------:R-:W-:Y:S01]  /*3e20*/  IABS R7, R8 ;  /* 0x0000000800077213 */ /* 0x000fe20000000000 */
[----:B------:R-:W-:Y:S01]  /*3e30*/  IMAD.MOV R3, RZ, RZ, -R3 ;  /* 0x000000ffff037224 */ /* 0x000fe200078e0a03 */
[C---:B------:R-:W-:Y:S01]  /*3e40*/  ISETP.GT.U32.AND P2, PT, R4.reuse, R132, PT ;  /* 0x000000840400720c */ /* 0x040fe20003f44070 */
[----:B------:R-:W-:Y:S01]  /*3e50*/  IMAD.MOV R6, RZ, RZ, -R6 ;  /* 0x000000ffff067224 */ /* 0x000fe200078e0a06 */
[C---:B------:R-:W-:Y:S01]  /*3e60*/  ISETP.GT.U32.AND P6, PT, R4.reuse, R134, PT ;  /* 0x000000860400720c */ /* 0x040fe20003fc4070 */
[----:B------:R-:W-:Y:S01]  /*3e70*/  IMAD R136, R4, R3, R11 ;  /* 0x0000000304887224 */ /* 0x000fe200078e020b */
[----:B------:R-:W-:Y:S01]  /*3e80*/  IABS R11, R12 ;  /* 0x0000000c000b7213 */ /* 0x000fe20000000000 */
[----:B------:R-:W-:Y:S01]  /*3e90*/  @!P3 IMAD.IADD R130, R130, 0x1, -R4 ;  /* 0x000000018282b824 */ /* 0x000fe200078e0a04 */
[----:B------:R-:W-:Y:S01]  /*3ea0*/  ISETP.GE.AND P3, PT, R10, RZ, PT ;  /* 0x000000ff0a00720c */ /* 0x000fe20003f66270 */
[----:B------:R-:W-:Y:S01]  /*3eb0*/  IMAD R138, R4, R6, R13 ;  /* 0x00000006048a7224 */ /* 0x000fe200078e020d */
[----:B------:R-:W-:Y:S01]  /*3ec0*/  LOP3.LUT R10, R2, 0xb5, RZ, 0xfc, !PT ;  /* 0x000000b5020a7812 */ /* 0x000fe200078efcff */
[----:B------:R-:W-:Y:S01]  /*3ed0*/  IMAD.HI.U32 R3, R0, R7, RZ ;  /* 0x0000000700037227 */ /* 0x000fe200078e00ff */
[----:B------:R-:W-:-:S02]  /*3ee0*/  IABS R13, R14 ;  /* 0x0000000e000d7213 */ /* 0x000fc40000000000 */
[----:B------:R-:W-:Y:S01]  /*3ef0*/  IABS R9, R10 ;  /* 0x0000000a00097213 */ /* 0x000fe20000000000 */
[--C-:B------:R-:W-:Y:S01]  /*3f00*/  @!P2 IMAD.IADD R132, R132, 0x1, -R4.reuse ;  /* 0x000000018484a824 */ /* 0x100fe200078e0a04 */
[----:B------:R-:W-:Y:S01]  /*3f10*/  ISETP.GT.U32.AND P2, PT, R4, R136, PT ;  /* 0x000000880400720c */ /* 0x000fe20003f44070 */
[----:B------:R-:W-:Y:S01]  /*3f20*/  @!P6 IMAD.IADD R134, R134, 0x1, -R4 ;  /* 0x000000018686e824 */ /* 0x000fe200078e0a04 */
[----:B------:R-:W-:Y:S01]  /*3f30*/  ISETP.GT.U32.AND P6, PT, R4, R138, PT ;  /* 0x0000008a0400720c */ /* 0x000fe20003fc4070 */
[----:B------:R-:W-:Y:S02]  /*3f40*/  IMAD.MOV R140, RZ, RZ, -R3 ;  /* 0x000000ffff8c7224 */ /* 0x000fe400078e0a03 */
[----:B------:R-:W-:-:S04]  /*3f50*/  IMAD.HI.U32 R3, R0, R9, RZ ;  /* 0x0000000900037227 */ /* 0x000fc800078e00ff */
[----:B------:R-:W-:Y:S02]  /*3f60*/  IMAD R140, R4, R140, R7 ;  /* 0x0000008c048c7224 */ /* 0x000fe400078e0207 */
[----:B------:R-:W-:Y:S02]  /*3f70*/  IMAD.MOV R142, RZ, RZ, -R3 ;  /* 0x000000ffff8e7224 */ /* 0x000fe400078e0a03 */
[--C-:B------:R-:W-:Y:S01]  /*3f80*/  @!P2 IMAD.IADD R136, R136, 0x1, -R4.reuse ;  /* 0x000000018888a824 */ /* 0x100fe200078e0a04 */
[C---:B------:R-:W-:Y:S01]  /*3f90*/  ISETP.GT.U32.AND P2, PT, R4.reuse, R140, PT ;  /* 0x0000008c0400720c */ /* 0x040fe20003f44070 */
[----:B------:R-:W-:Y:S02]  /*3fa0*/  IMAD R142, R4, R142, R9 ;  /* 0x0000008e048e7224 */ /* 0x000fe400078e0209 */
[----:B------:R-:W-:Y:S02]  /*3fb0*/  @!P6 IMAD.IADD R138, R138, 0x1, -R4 ;  /* 0x000000018a8ae824 */ /* 0x000fe400078e0a04 */
[----:B------:R-:W-:Y:S01]  /*3fc0*/  IMAD.HI.U32 R6, R0, R11, RZ ;  /* 0x0000000b00067227 */ /* 0x000fe200078e00ff */
[----:B------:R-:W-:-:S03]  /*3fd0*/  ISETP.GT.U32.AND P6, PT, R4, R142, PT ;  /* 0x0000008e0400720c */ /* 0x000fc60003fc4070 */
[----:B------:R-:W-:Y:S02]  /*3fe0*/  IMAD.MOV R6, RZ, RZ, -R6 ;  /* 0x000000ffff067224 */ /* 0x000fe400078e0a06 */
[----:B------:R-:W-:Y:S02]  /*3ff0*/  @!P1 IMAD.MOV R134, RZ, RZ, -R134 ;  /* 0x000000ffff869224 */ /* 0x000fe400078e0a86 */
[----:B------:R-:W-:Y:S01]  /*4000*/  IMAD R144, R4, R6, R11 ;  /* 0x0000000604907224 */ /* 0x000fe200078e020b */
[----:B------:R-:W-:Y:S01]  /*4010*/  LOP3.LUT R11, R2, 0xb1, RZ, 0xfc, !PT ;  /* 0x000000b1020b7812 */ /* 0x000fe200078efcff */
[----:B------:R-:W-:Y:S01]  /*4020*/  @!P2 IMAD.IADD R140, R140, 0x1, -R4 ;  /* 0x000000018c8ca824 */ /* 0x000fe200078e0a04 */
[----:B------:R-:W-:Y:S01]  /*4030*/  ISETP.GT.U32.AND P2, PT, R4, R136, PT ;  /* 0x000000880400720c */ /* 0x000fe20003f44070 */
[----:B------:R-:W-:Y:S01]  /*4040*/  IMAD.HI.U32 R7, R0, R13, RZ ;  /* 0x0000000d00077227 */ /* 0x000fe200078e00ff */
[----:B------:R-:W-:-:S03]  /*4050*/  ISETP.GT.U32.AND P1, PT, R4, R144, PT ;  /* 0x000000900400720c */ /* 0x000fc60003f24070 */
[----:B------:R-:W-:Y:S01]  /*4060*/  @!P6 IMAD.IADD R142, R142, 0x1, -R4 ;  /* 0x000000018e8ee824 */ /* 0x000fe200078e0a04 */
[----:B------:R-:W-:Y:S01]  /*4070*/  ISETP.GT.U32.AND P6, PT, R4, R140, PT ;  /* 0x0000008c0400720c */ /* 0x000fe20003fc4070 */
[----:B------:R-:W-:-:S04]  /*4080*/  IMAD.HI.U32 R3, R0, R15, RZ ;  /* 0x0000000f00037227 */ /* 0x000fc800078e00ff */
[----:B------:R-:W-:Y:S02]  /*4090*/  IMAD.MOV R7, RZ, RZ, -R7 ;  /* 0x000000ffff077224 */ /* 0x000fe400078e0a07 */
[----:B------:R-:W-:Y:S02]  /*40a0*/  IMAD.MOV R3, RZ, RZ, -R3 ;  /* 0x000000ffff037224 */ /* 0x000fe400078e0a03 */
[----:B------:R-:W-:Y:S01]  /*40b0*/  @!P0 IMAD.MOV R130, RZ, RZ, -R130 ;  /* 0x000000ffff828224 */ /* 0x000fe200078e0a82 */
[C---:B------:R-:W-:Y:S01]  /*40c0*/  ISETP.GT.U32.AND P0, PT, R4.reuse, R138, PT ;  /* 0x0000008a0400720c */ /* 0x040fe20003f04070 */
[----:B------:R-:W-:Y:S01]  /*40d0*/  @!P4 IMAD.MOV R132, RZ, RZ, -R132 ;  /* 0x000000ffff84c224 */ /* 0x000fe200078e0a84 */
[C---:B------:R-:W-:Y:S01]  /*40e0*/  ISETP.GT.U32.AND P4, PT, R4.reuse, R142, PT ;  /* 0x0000008e0400720c */ /* 0x040fe20003f84070 */
[----:B------:R-:W-:Y:S01]  /*40f0*/  IMAD R146, R4, R7, R13 ;  /* 0x0000000704927224 */ /* 0x000fe200078e020d */
[----:B------:R-:W-:Y:S01]  /*4100*/  LOP3.LUT R13, R2, 0xb0, RZ, 0xfc, !PT ;  /* 0x000000b0020d7812 */ /* 0x000fe200078efcff */
[----:B------:R-:W-:Y:S01]  /*4110*/  IMAD R148, R4, R3, R15 ;  /* 0x0000000304947224 */ /* 0x000fe200078e020f */
[----:B------:R-:W-:Y:S01]  /*4120*/  IABS R7, R11 ;  /* 0x0000000b00077213 */ /* 0x000fe20000000000 */
[--C-:B------:R-:W-:Y:S01]  /*4130*/  @!P2 IMAD.IADD R136, R136, 0x1, -R4.reuse ;  /* 0x000000018888a824 */ /* 0x100fe200078e0a04 */
[----:B------:R-:W-:Y:S01]  /*4140*/  IABS R9, R13 ;  /* 0x0000000d00097213 */ /* 0x000fe20000000000 */
[--C-:B------:R-:W-:Y:S01]  /*4150*/  @!P1 IMAD.IADD R144, R144, 0x1, -R4.reuse ;  /* 0x0000000190909824 */ /* 0x100fe200078e0a04 */
[----:B------:R-:W-:Y:S01]  /*4160*/  ISETP.GT.U32.AND P2, PT, R4, R146, PT ;  /* 0x000000920400720c */ /* 0x000fe20003f44070 */
[----:B------:R-:W-:Y:S01]  /*4170*/  @!P6 IMAD.IADD R140, R140, 0x1, -R4 ;  /* 0x000000018c8ce824 */ /* 0x000fe200078e0a04 */
[C---:B------:R-:W-:Y:S01]  /*4180*/  ISETP.GT.U32.AND P6, PT, R4.reuse, R148, PT ;  /* 0x000000940400720c */ /* 0x040fe20003fc4070 */
[----:B------:R-:W-:Y:S01]  /*4190*/  @!P5 IMAD.MOV R136, RZ, RZ, -R136 ;  /* 0x000000ffff88d224 */ /* 0x000fe200078e0a88 */
[----:B------:R-:W-:Y:S01]  /*41a0*/  ISETP.GT.U32.AND P5, PT, R4, R144, PT ;  /* 0x000000900400720c */ /* 0x000fe20003fa4070 */
[----:B------:R-:W-:Y:S01]  /*41b0*/  IMAD.HI.U32 R6, R0, R9, RZ ;  /* 0x0000000900067227 */ /* 0x000fe200078e00ff */
[----:B------:R-:W-:-:S02]  /*41c0*/  ISETP.GE.AND P1, PT, R12, RZ, PT ;  /* 0x000000ff0c00720c */ /* 0x000fc40003f26270 */
[----:B------:R-:W-:Y:S01]  /*41d0*/  LOP3.LUT R12, R2, 0xa7, RZ, 0xfc, !PT ;  /* 0x000000a7020c7812 */ /* 0x000fe200078efcff */
[--C-:B------:R-:W-:Y:S01]  /*41e0*/  @!P0 IMAD.IADD R138, R138, 0x1, -R4.reuse ;  /* 0x000000018a8a8824 */ /* 0x100fe200078e0a04 */
[----:B------:R-:W-:Y:S01]  /*41f0*/  ISETP.GE.AND P0, PT, R8, RZ, PT ;  /* 0x000000ff0800720c */ /* 0x000fe20003f06270 */
[----:B------:R-:W-:Y:S01]  /*4200*/  @!P4 IMAD.IADD R142, R142, 0x1, -R4 ;  /* 0x000000018e8ec824 */ /* 0x000fe200078e0a04 */
[----:B------:R-:W-:Y:S01]  /*4210*/  ISETP.GE.AND P4, PT, R10, RZ, PT ;  /* 0x000000ff0a00720c */ /* 0x000fe20003f86270 */
[----:B------:R-:W-:Y:S01]  /*4220*/  IMAD.HI.U32 R3, R0, R7, RZ ;  /* 0x0000000700037227 */ /* 0x000fe200078e00ff */
[C---:B------:R-:W-:Y:S02]  /*4230*/  LOP3.LUT R8, R2.reuse, 0xae, RZ, 0xfc, !PT ;  /* 0x000000ae02087812 */ /* 0x040fe400078efcff */
[----:B------:R-:W-:Y:S01]  /*4240*/  LOP3.LUT R10, R2, 0xa8, RZ, 0xfc, !PT ;  /* 0x000000a8020a7812 */ /* 0x000fe200078efcff */
[----:B------:R-:W-:Y:S02]  /*4250*/  IMAD.MOV R6, RZ, RZ, -R6 ;  /* 0x000000ffff067224 */ /* 0x000fe400078e0a06 */
[----:B------:R-:W-:-:S02]  /*4260*/  IMAD.MOV R3, RZ, RZ, -R3 ;  /* 0x000000ffff037224 */ /* 0x000fc400078e0a03 */
[----:B------:R-:W-:Y:S01]  /*4270*/  IMAD R152, R4, R6, R9 ;  /* 0x0000000604987224 */ /* 0x000fe200078e0209 */
[----:B------:R-:W-:Y:S01]  /*4280*/  LOP3.LUT R6, R2, 0xaf, RZ, 0xfc, !PT ;  /* 0x000000af02067812 */ /* 0x000fe200078efcff */
[--C-:B------:R-:W-:Y:S01]  /*4290*/  @!P6 IMAD.IADD R148, R148, 0x1, -R4.reuse ;  /* 0x000000019494e824 */ /* 0x100fe200078e0a04 */
[----:B------:R-:W-:Y:S01]  /*42a0*/  IABS R9, R8 ;  /* 0x0000000800097213 */ /* 0x000fe20000000000 */
[----:B------:R-:W-:Y:S01]  /*42b0*/  IMAD R150, R4, R3, R7 ;  /* 0x0000000304967224 */ /* 0x000fe200078e0207 */
[----:B------:R-:W-:Y:S01]  /*42c0*/  IABS R7, R6 ;  /* 0x0000000600077213 */ /* 0x000fe20000000000 */
[----:B------:R-:W-:Y:S01]  /*42d0*/  @!P5 IMAD.IADD R144, R144, 0x1, -R4 ;  /* 0x000000019090d824 */ /* 0x000fe200078e0a04 */
[C---:B------:R-:W-:Y:S01]  /*42e0*/  ISETP.GT.U32.AND P5, PT, R4.reuse, R152, PT ;  /* 0x000000980400720c */ /* 0x040fe20003fa4070 */
[----:B------:R-:W-:Y:S01]  /*42f0*/  @!P0 IMAD.MOV R140, RZ, RZ, -R140 ;  /* 0x000000ffff8c8224 */ /* 0x000fe200078e0a8c */
[C---:B------:R-:W-:Y:S01]  /*4300*/  ISETP.GT.U32.AND P6, PT, R4.reuse, R148, PT ;  /* 0x000000940400720c */ /* 0x040fe20003fc4070 */
[----:B------:R-:W-:Y:S01]  /*4310*/  @!P4 IMAD.MOV R142, RZ, RZ, -R142 ;  /* 0x000000ffff8ec224 */ /* 0x000fe200078e0a8e */
[----:B------:R-:W-:Y:S01]  /*4320*/  ISETP.GT.U32.AND P0, PT, R4, R150, PT ;  /* 0x000000960400720c */ /* 0x000fe20003f04070 */
[----:B------:R-:W-:Y:S01]  /*4330*/  IMAD.HI.U32 R3, R0, R7, RZ ;  /* 0x0000000700037227 */ /* 0x000fe200078e00ff */
[----:B------:R-:W-:-:S02]  /*4340*/  ISETP.GE.AND P4, PT, R17, RZ, PT ;  /* 0x000000ff1100720c */ /* 0x000fc40003f86270 */
[----:B------:R-:W-:Y:S01]  /*4350*/  LOP3.LUT R17, R2, 0x71, RZ, 0xfc, !PT ;  /* 0x0000007102117812 */ /* 0x000fe200078efcff */
[----:B------:R-:W-:Y:S01]  /*4360*/  @!P2 IMAD.IADD R146, R146, 0x1, -R4 ;  /* 0x000000019292a824 */ /* 0x000fe200078e0a04 */
[----:B------:R-:W-:Y:S01]  /*4370*/  ISETP.GE.AND P2, PT, R14, RZ, PT ;  /* 0x000000ff0e00720c */ /* 0x000fe20003f46270 */
[----:B------:R-:W-:Y:S01]  /*4380*/  IMAD.MOV R3, RZ, RZ, -R3 ;  /* 0x000000ffff037224 */ /* 0x000fe200078e0a03 */
[----:B------:R-:W-:Y:S01]  /*4390*/  LOP3.LUT R14, R2, 0x95, RZ, 0xfc, !PT ;  /* 0x00000095020e7812 */ /* 0x000fe200078efcff */
[----:B------:R-:W-:Y:S01]  /*43a0*/  @!P3 IMAD.MOV R138, RZ, RZ, -R138 ;  /* 0x000000ffff8ab224 */ /* 0x000fe200078e0a8a */
[----:B------:R-:W-:Y:S01]  /*43b0*/  ISETP.GT.U32.AND P3, PT, R4, R146, PT ;  /* 0x000000920400720c */ /* 0x000fe20003f64070 */
[--C-:B------:R-:W-:Y:S01]  /*43c0*/  @!P5 IMAD.IADD R152, R152, 0x1, -R4.reuse ;  /* 0x000000019898d824 */ /* 0x100fe200078e0a04 */
[----:B------:R-:W-:Y:S01]  /*43d0*/  IABS R201, R14 ;  /* 0x0000000e00c97213 */ /* 0x000fe20000000000 */
[--C-:B------:R-:W-:Y:S01]  /*43e0*/  @!P6 IMAD.IADD R148, R148, 0x1, -R4.reuse ;  /* 0x000000019494e824 */ /* 0x100fe200078e0a04 */
[----:B------:R-:W-:Y:S01]  /*43f0*/  ISETP.GE.AND P6, PT, R13, RZ, PT ;  /* 0x000000ff0d00720c */ /* 0x000fe20003fc6270 */
[C---:B------:R-:W-:Y:S01]  /*4400*/  IMAD R154, R4.reuse, R3, R7 ;  /* 0x00000003049a7224 */ /* 0x040fe200078e0207 */
[----:B------:R-:W-:Y:S01]  /*4410*/  ISETP.GT.U32.AND P5, PT, R4, R152, PT ;  /* 0x000000980400720c */ /* 0x000fe20003fa4070 */
[----:B------:R-:W-:Y:S01]  /*4420*/  @!P0 IMAD.IADD R150, R150, 0x1, -R4 ;  /* 0x0000000196968824 */ /* 0x000fe200078e0a04 */
[----:B------:R-:W-:Y:S01]  /*4430*/  ISETP.GE.AND P0, PT, R6, RZ, PT ;  /* 0x000000ff0600720c */ /* 0x000fe20003f06270 */
[----:B------:R-:W-:Y:S01]  /*4440*/  @!P4 IMAD.MOV R148, RZ, RZ, -R148 ;  /* 0x000000ffff94c224 */ /* 0x000fe200078e0a94 */
[----:B------:R-:W-:Y:S01]  /*4450*/  ISETP.GT.U32.AND P4, PT, R4, R154, PT ;  /* 0x0000009a0400720c */ /* 0x000fe20003f84070 */
[----:B------:R-:W-:Y:S01]  /*4460*/  IMAD.HI.U32 R6, R0, R9, RZ ;  /* 0x0000000900067227 */ /* 0x000fe200078e00ff */
[----:B------:R-:W-:-:S02]  /*4470*/  LOP3.LUT R3, R2, 0xad, RZ, 0xfc, !PT ;  /* 0x000000ad02037812 */ /* 0x000fc400078efcff */
[----:B------:R-:W-:Y:S01]  /*4480*/  IABS R13, R12 ;  /* 0x0000000c000d7213 */ /* 0x000fe20000000000 */
[----:B------:R-:W-:Y:S01]  /*4490*/  IMAD.MOV R6, RZ, RZ, -R6 ;  /* 0x000000ffff067224 */ /* 0x000fe200078e0a06 */
[----:B------:R-:W-:Y:S01]  /*44a0*/  IABS R157, R3 ;  /* 0x00000003009d7213 */ /* 0x000fe20000000000 */
[----:B------:R-:W-:Y:S01]  /*44b0*/  @!P1 IMAD.MOV R144, RZ, RZ, -R144 ;  /* 0x000000ffff909224 */ /* 0x000fe200078e0a90 */
[----:B------:R-:W-:Y:S01]  /*44c0*/  ISETP.GT.U32.AND P1, PT, R4, R150, PT ;  /* 0x000000960400720c */ /* 0x000fe20003f24070 */
[----:B------:R-:W-:Y:S01]  /*44d0*/  @!P3 IMAD.IADD R146, R146, 0x1, -R4 ;  /* 0x000000019292b824 */ /* 0x000fe200078e0a04 */
[----:B------:R-:W-:Y:S01]  /*44e0*/  ISETP.GE.AND P3, PT, R11, RZ, PT ;  /* 0x000000ff0b00720c */ /* 0x000fe20003f66270 */
[----:B------:R-:W-:Y:S01]  /*44f0*/  IMAD R156, R4, R6, R9 ;  /* 0x00000006049c7224 */ /* 0x000fe200078e0209 */
[----:B------:R-:W-:Y:S01]  /*4500*/  LOP3.LUT R6, R2, 0xac, RZ, 0xfc, !PT ;  /* 0x000000ac02067812 */ /* 0x000fe200078efcff */
[----:B------:R-:W-:Y:S01]  /*4510*/  @!P2 IMAD.MOV R146, RZ, RZ, -R146 ;  /* 0x000000ffff92a224 */ /* 0x000fe200078e0a92 */
[----:B------:R-:W-:Y:S01]  /*4520*/  ISETP.GE.AND P2, PT, R8, RZ, PT ;  /* 0x000000ff0800720c */ /* 0x000fe20003f46270 */
[--C-:B------:R-:W-:Y:S01]  /*4530*/  @!P5 IMAD.IADD R152, R152, 0x1, -R4.reuse ;  /* 0x000000019898d824 */ /* 0x100fe200078e0a04 */
[----:B------:R-:W-:Y:S01]  /*4540*/  ISETP.GT.U32.AND P5, PT, R4, R156, PT ;  /* 0x0000009c0400720c */ /* 0x000fe20003fa4070 */
[----:B------:R-:W-:Y:S01]  /*4550*/  @!P4 IMAD.IADD R154, R154, 0x1, -R4 ;  /* 0x000000019a9ac824 */ /* 0x000fe200078e0a04 */
[----:B------:R-:W-:Y:S01]  /*4560*/  LOP3.LUT R8, R2, 0xab, RZ, 0xfc, !PT ;  /* 0x000000ab02087812 */ /* 0x000fe200078efcff */
[----:B------:R-:W-:Y:S01]  /*4570*/  @!P6 IMAD.MOV R152, RZ, RZ, -R152 ;  /* 0x000000ffff98e224 */ /* 0x000fe200078e0a98 */
[----:B------:R-:W-:Y:S01]  /*4580*/  IABS R159, R6 ;  /* 0x00000006009f7213 */ /* 0x000fe20000000000 */
[----:B------:R-:W-:Y:S01]  /*4590*/  @!P1 IMAD.IADD R150, R150, 0x1, -R4 ;  /* 0x0000000196969824 */ /* 0x000fe200078e0a04 */
[----:B------:R-:W-:-:S02]  /*45a0*/  IABS R161, R8 ;  /* 0x0000000800a17213 */ /* 0x000fc40000000000 */
[----:B------:R-:W-:Y:S01]  /*45b0*/  ISETP.GT.U32.AND P4, PT, R4, R154, PT ;  /* 0x0000009a0400720c */ /* 0x000fe20003f84070 */
[----:B------:R-:W-:Y:S01]  /*45c0*/  @!P3 IMAD.MOV R150, RZ, RZ, -R150 ;  /* 0x000000ffff96b224 */ /* 0x000fe200078e0a96 */
[----:B------:R-:W-:Y:S01]  /*45d0*/  ISETP.GE.AND P1, PT, R3, RZ, PT ;  /* 0x000000ff0300720c */ /* 0x000fe20003f26270 */
[----:B------:R-:W-:Y:S01]  /*45e0*/  IMAD.HI.U32 R3, R0, R157, RZ ;  /* 0x0000009d00037227 */ /* 0x000fe200078e00ff */
[----:B------:R-:W-:Y:S01]  /*45f0*/  ISETP.GE.AND P3, PT, R6, RZ, PT ;  /* 0x000000ff0600720c */ /* 0x000fe20003f66270 */
[----:B------:R0:W-:Y:S01]  /*4600*/  STL [R1+0xb8c], R152 ;  /* 0x000b8c9801007387 */ /* 0x0001e20000100800 */
[----:B------:R-:W-:Y:S01]  /*4610*/  ISETP.GE.AND P6, PT, R8, RZ, PT ;  /* 0x000000ff0800720c */ /* 0x000fe20003fc6270 */
[----:B------:R-:W-:Y:S01]  /*4620*/  IMAD.HI.U32 R7, R0, R161, RZ ;  /* 0x000000a100077227 */ /* 0x000fe200078e00ff */
[----:B------:R-:W-:Y:S02]  /*4630*/  LOP3.LUT R8, R2, 0xa9, RZ, 0xfc, !PT ;  /* 0x000000a902087812 */ /* 0x000fe400078efcff */
[----:B------:R-:W-:Y:S01]  /*4640*/  IABS R11, R10 ;  /* 0x0000000a000b7213 */ /* 0x000fe20000000000 */
[--C-:B------:R-:W-:Y:S01]  /*4650*/  @!P5 IMAD.IADD R156, R156, 0x1, -R4.reuse ;  /* 0x000000019c9cd824 */ /* 0x100fe200078e0a04 */
[----:B------:R-:W-:Y:S01]  /*4660*/  IABS R9, R8 ;  /* 0x0000000800097213 */ /* 0x000fe20000000000 */
[----:B------:R-:W-:Y:S01]  /*4670*/  IMAD.MOV R3, RZ, RZ, -R3 ;  /* 0x000000ffff037224 */ /* 0x000fe200078e0a03 */
[----:B------:R-:W-:Y:S01]  /*4680*/  IABS R15, R17 ;  /* 0x00000011000f7213 */ /* 0x000fe20000000000 */
[----:B------:R-:W-:Y:S01]  /*4690*/  IMAD.MOV R7, RZ, RZ, -R7 ;  /* 0x000000ffff077224 */ /* 0x000fe200078e0a07 */
[C---:B------:R-:W-:Y:S01]  /*46a0*/  ISETP.GT.U32.AND P5, PT, R4.reuse, R156, PT ;  /* 0x0000009c0400720c */ /* 0x040fe20003fa4070 */
[----:B------:R-:W-:Y:S01]  /*46b0*/  IMAD R157, R4, R3, R157 ;  /* 0x00000003049d7224 */ /* 0x000fe200078e029d */
[----:B0-----:R-:W-:Y:S01]  /*46c0*/  LOP3.LUT R152, R2, 0x5, RZ, 0xfc, !PT ;  /* 0x0000000502987812 */ /* 0x001fe200078efcff */
[----:B------:R-:W-:-:S02]  /*46d0*/  @!P4 IMAD.IADD R154, R154, 0x1, -R4 ;  /* 0x000000019a9ac824 */ /* 0x000fc400078e0a04 */
[C---:B------:R-:W-:Y:S01]  /*46e0*/  IMAD R161, R4.reuse, R7, R161 ;  /* 0x0000000704a17224 */ /* 0x040fe200078e02a1 */
[----:B------:R-:W-:Y:S01]  /*46f0*/  ISETP.GT.U32.AND P4, PT, R4, R157, PT ;  /* 0x0000009d0400720c */ /* 0x000fe20003f84070 */
[----:B------:R-:W-:Y:S01]  /*4700*/  IMAD.HI.U32 R6, R0, R159, RZ ;  /* 0x0000009f00067227 */ /* 0x000fe200078e00ff */
[----:B------:R-:W-:-:S03]  /*4710*/  IABS R101, R152 ;  /* 0x0000009800657213 */ /* 0x000fc60000000000 */
[----:B------:R-:W-:Y:S01]  /*4720*/  @!P0 IMAD.MOV R154, RZ, RZ, -R154 ;  /* 0x000000ffff9a8224 */ /* 0x000fe200078e0a9a */
[----:B------:R-:W-:Y:S01]  /*4730*/  ISETP.GT.U32.AND P0, PT, R4, R161, PT ;  /* 0x000000a10400720c */ /* 0x000fe20003f04070 */
[----:B------:R-:W-:Y:S02]  /*4740*/  IMAD.MOV R6, RZ, RZ, -R6 ;  /* 0x000000ffff067224 */ /* 0x000fe400078e0a06 */
[--C-:B------:R-:W-:Y:S01]  /*4750*/  @!P5 IMAD.IADD R156, R156, 0x1, -R4.reuse ;  /* 0x000000019c9cd824 */ /* 0x100fe200078e0a04 */
[----:B------:R0:W-:Y:S01]  /*4760*/  STL [R1+0xb90], R154 ;  /* 0x000b909a01007387 */ /* 0x0001e20000100800 */
[----:B------:R-:W-:Y:S01]  /*4770*/  IMAD R159, R4, R6, R159 ;  /* 0x00000006049f7224 */ /* 0x000fe200078e029f */
[----:B------:R-:W-:Y:S01]  /*4780*/  LOP3.LUT R6, R2, 0xaa, RZ, 0xfc, !PT ;  /* 0x000000aa02067812 */ /* 0x000fe200078efcff */
[----:B------:R-:W-:Y:S02]  /*4790*/  @!P4 IMAD.IADD R157, R157, 0x1, -R4 ;  /* 0x000000019d9dc824 */ /* 0x000fe400078e0a04 */
[----:B------:R-:W-:Y:S01]  /*47a0*/  @!P2 IMAD.MOV R156, RZ, RZ, -R156 ;  /* 0x000000ffff9ca224 */ /* 0x000fe200078e0a9c */
[----:B------:R-:W-:Y:S01]  /*47b0*/  IABS R163, R6 ;  /* 0x0000000600a37213 */ /* 0x000fe20000000000 */
[----:B------:R-:W-:Y:S01]  /*47c0*/  IMAD.HI.U32 R7, R0, R13, RZ ;  /* 0x0000000d00077227 */ /* 0x000fe200078e00ff */
[----:B------:R-:W-:-:S02]  /*47d0*/  ISETP.GT.U32.AND P5, PT, R4, R159, PT ;  /* 0x0000009f0400720c */ /* 0x000fc40003fa4070 */
[----:B------:R-:W-:Y:S01]  /*47e0*/  ISETP.GT.U32.AND P4, PT, R4, R157, PT ;  /* 0x0000009d0400720c */ /* 0x000fe20003f84070 */
[----:B------:R-:W-:Y:S01]  /*47f0*/  @!P0 IMAD.IADD R161, R161, 0x1, -R4 ;  /* 0x00000001a1a18824 */ /* 0x000fe200078e0a04 */
[----:B------:R-:W-:Y:S01]  /*4800*/  ISETP.GE.AND P2, PT, R6, RZ, PT ;  /* 0x000000ff0600720c */ /* 0x000fe20003f46270 */
[----:B------:R-:W-:Y:S01]  /*4810*/  IMAD.HI.U32 R3, R0, R163, RZ ;  /* 0x000000a300037227 */ /* 0x000fe200078e00ff */
[----:B------:R1:W-:Y:S01]  /*4820*/  STL [R1+0xb94], R156 ;  /* 0x000b949c01007387 */ /* 0x0003e20000100800 */
[----:B0-----:R-:W-:Y:S02]  /*4830*/  LOP3.LUT R154, R2, 0x6, RZ, 0xfc, !PT ;  /* 0x00000006029a7812 */ /* 0x001fe400078efcff */
[----:B------:R-:W-:Y:S01]  /*4840*/  IMAD.MOV R3, RZ, RZ, -R3 ;  /* 0x000000ffff037224 */ /* 0x000fe200078e0a03 */
[----:B------:R-:W-:Y:S01]  /*4850*/  ISETP.GT.U32.AND P0, PT, R4, R161, PT ;  /* 0x000000a10400720c */ /* 0x000fe20003f04070 */
[----:B------:R-:W-:Y:S01]  /*4860*/  IMAD.HI.U32 R6, R0, R11, RZ ;  /* 0x0000000b00067227 */ /* 0x000fe200078e00ff */
[----:B------:R-:W-:-:S03]  /*4870*/  IABS R109, R154 ;  /* 0x0000009a006d7213 */ /* 0x000fc60000000000 */
[----:B------:R-:W-:Y:S01]  /*4880*/  @!P5 IMAD.IADD R159, R159, 0x1, -R4 ;  /* 0x000000019f9fd824 */ /* 0x000fe200078e0a04 */
[----:B-1----:R-:W-:Y:S01]  /*4890*/  LOP3.LUT R156, R2, 0x7, RZ, 0xfc, !PT ;  /* 0x00000007029c7812 */ /* 0x002fe200078efcff */
[----:B------:R-:W-:Y:S02]  /*48a0*/  IMAD R163, R4, R3, R163 ;  /* 0x0000000304a37224 */ /* 0x000fe400078e02a3 */
[----:B------:R-:W-:Y:S01]  /*48b0*/  IMAD.HI.U32 R3, R0, R9, RZ ;  /* 0x0000000900037227 */ /* 0x000fe200078e00ff */
[----:B------:R-:W-:Y:S02]  /*48c0*/  ISETP.GT.U32.AND P5, PT, R4, R159, PT ;  /* 0x0000009f0400720c */ /* 0x000fe40003fa4070 */
[----:B------:R-:W-:Y:S01]  /*48d0*/  IABS R93, R156 ;  /* 0x0000009c005d7213 */ /* 0x000fe20000000000 */
[----:B------:R-:W-:Y:S02]  /*48e0*/  IMAD.MOV R6, RZ, RZ, -R6 ;  /* 0x000000ffff067224 */ /* 0x000fe400078e0a06 */
[----:B------:R-:W-:-:S02]  /*48f0*/  IMAD.MOV R3, RZ, RZ, -R3 ;  /* 0x000000ffff037224 */ /* 0x000fc400078e0a03 */
[----:B------:R-:W-:Y:S02]  /*4900*/  IMAD.MOV R7, RZ, RZ, -R7 ;  /* 0x000000ffff077224 */ /* 0x000fe400078e0a07 */
[----:B------:R-:W-:Y:S01]  /*4910*/  IMAD R166, R4, R6, R11 ;  /* 0x0000000604a67224 */ /* 0x000fe200078e020b */
[----:B------:R-:W-:Y:S01]  /*4920*/  LOP3.LUT R6, R2, 0xa6, RZ, 0xfc, !PT ;  /* 0x000000a602067812 */ /* 0x000fe200078efcff */
[--C-:B------:R-:W-:Y:S01]  /*4930*/  @!P4 IMAD.IADD R157, R157, 0x1, -R4.reuse ;  /* 0x000000019d9dc824 */ /* 0x100fe200078e0a04 */
[C---:B------:R-:W-:Y:S01]  /*4940*/  ISETP.GT.U32.AND P4, PT, R4.reuse, R163, PT ;  /* 0x000000a30400720c */ /* 0x040fe20003f84070 */
[C---:B------:R-:W-:Y:S02]  /*4950*/  IMAD R164, R4.reuse, R3, R9 ;  /* 0x0000000304a47224 */ /* 0x040fe400078e0209 */
[C---:B------:R-:W-:Y:S01]  /*4960*/  IMAD R168, R4.reuse, R7, R13 ;  /* 0x0000000704a87224 */ /* 0x040fe200078e020d */
[----:B------:R-:W-:Y:S01]  /*4970*/  IABS R7, R6 ;  /* 0x0000000600077213 */ /* 0x000fe20000000000 */
[--C-:B------:R-:W-:Y:S01]  /*4980*/  @!P0 IMAD.IADD R161, R161, 0x1, -R4.reuse ;  /* 0x00000001a1a18824 */ /* 0x100fe200078e0a04 */
[C---:B------:R-:W-:Y:S01]  /*4990*/  ISETP.GT.U32.AND P0, PT, R4.reuse, R166, PT ;  /* 0x000000a60400720c */ /* 0x040fe20003f04070 */
[----:B------:R-:W-:Y:S01]  /*49a0*/  @!P1 IMAD.MOV R157, RZ, RZ, -R157 ;  /* 0x000000ffff9d9224 */ /* 0x000fe200078e0a9d */
[C---:B------:R-:W-:Y:S01]  /*49b0*/  ISETP.GT.U32.AND P1, PT, R4.reuse, R164, PT ;  /* 0x000000a40400720c */ /* 0x040fe20003f24070 */
[----:B------:R-:W-:Y:S01]  /*49c0*/  @!P6 IMAD.MOV R161, RZ, RZ, -R161 ;  /* 0x000000ffffa1e224 */ /* 0x000fe200078e0aa1 */
[----:B------:R-:W-:Y:S01]  /*49d0*/  ISETP.GT.U32.AND P6, PT, R4, R168, PT ;  /* 0x000000a80400720c */ /* 0x000fe20003fc4070 */
[----:B------:R-:W-:Y:S01]  /*49e0*/  @!P5 IMAD.IADD R159, R159, 0x1, -R4 ;  /* 0x000000019f9fd824 */ /* 0x000fe200078e0a04 */
[----:B------:R-:W-:Y:S01]  /*49f0*/  ISETP.GE.AND P5, PT, R8, RZ, PT ;  /* 0x000000ff0800720c */ /* 0x000fe20003fa6270 */
[----:B------:R-:W-:Y:S01]  /*4a00*/  IMAD.HI.U32 R3, R0, R7, RZ ;  /* 0x0000000700037227 */ /* 0x000fe200078e00ff */
[----:B------:R-:W-:-:S03]  /*4a10*/  LOP3.LUT R8, R2, 0xa5, RZ, 0xfc, !PT ;  /* 0x000000a502087812 */ /* 0x000fc600078efcff */
[----:B------:R-:W-:Y:S01]  /*4a20*/  IMAD.MOV R3, RZ, RZ, -R3 ;  /* 0x000000ffff037224 */ /* 0x000fe200078e0a03 */
[----:B------:R-:W-:Y:S01]  /*4a30*/  IABS R9, R8 ;  /* 0x0000000800097213 */ /* 0x000fe20000000000 */
[--C-:B------:R-:W-:Y:S02]  /*4a40*/  @!P0 IMAD.IADD R166, R166, 0x1, -R4.reuse ;  /* 0x00000001a6a68824 */ /* 0x100fe400078e0a04 */
[--C-:B------:R-:W-:Y:S01]  /*4a50*/  @!P1 IMAD.IADD R164, R164, 0x1, -R4.reuse ;  /* 0x00000001a4a49824 */ /* 0x100fe200078e0a04 */
[----:B------:R-:W-:Y:S01]  /*4a60*/  ISETP.GE.AND P1, PT, R6, RZ, PT ;  /* 0x000000ff0600720c */ /* 0x000fe20003f26270 */
[--C-:B------:R-:W-:Y:S01]  /*4a70*/  @!P6 IMAD.IADD R168, R168, 0x1, -R4.reuse ;  /* 0x00000001a8a8e824 */ /* 0x100fe200078e0a04 */
[C---:B------:R-:W-:Y:S01]  /*4a80*/  ISETP.GT.U32.AND P6, PT, R4.reuse, R166, PT ;  /* 0x000000a60400720c */ /* 0x040fe20003fc4070 */
[C---:B------:R-:W-:Y:S01]  /*4a90*/  IMAD R170, R4.reuse, R3, R7 ;  /* 0x0000000304aa7224 */ /* 0x040fe200078e0207 */
[----:B------:R-:W-:Y:S01]  /*4aa0*/  ISETP.GT.U32.AND P0, PT, R4, R164, PT ;  /* 0x000000a40400720c */ /* 0x000fe20003f04070 */
[----:B------:R-:W-:Y:S01]  /*4ab0*/  @!P4 IMAD.IADD R163, R163, 0x1, -R4 ;  /* 0x00000001a3a3c824 */ /* 0x000fe200078e0a04 */
[----:B------:R-:W-:Y:S01]  /*4ac0*/  LOP3.LUT R7, R2, 0xa4, RZ, 0xfc, !PT ;  /* 0x000000a402077812 */ /* 0x000fe200078efcff */
[----:B------:R-:W-:-:S03]  /*4ad0*/  IMAD.HI.U32 R3, R0, R9, RZ ;  /* 0x0000000900037227 */ /* 0x000fc600078e00ff */
[----:B------:R-:W-:Y:S01]  /*4ae0*/  ISETP.GT.U32.AND P4, PT, R4, R163, PT ;  /* 0x000000a30400720c */ /* 0x000fe20003f84070 */
[----:B------:R-:W-:Y:S01]  /*4af0*/  IMAD.MOV R3, RZ, RZ, -R3 ;  /* 0x000000ffff037224 */ /* 0x000fe200078e0a03 */
[----:B------:R-:W-:Y:S01]  /*4b00*/  IABS R6, R7 ;  /* 0x0000000700067213 */ /* 0x000fe20000000000 */
[----:B------:R-:W-:Y:S01]  /*4b10*/  @!P3 IMAD.MOV R159, RZ, RZ, -R159 ;  /* 0x000000ffff9fb224 */ /* 0x000fe200078e0a9f */
[----:B------:R-:W-:Y:S01]  /*4b20*/  ISETP.GE.AND P3, PT, R10, RZ, PT ;  /* 0x000000ff0a00720c */ /* 0x000fe20003f66270 */
[----:B------:R-:W-:Y:S01]  /*4b30*/  IMAD R172, R4, R3, R9 ;  /* 0x0000000304ac7224 */ /* 0x000fe200078e0209 */
[----:B------:R-:W-:Y:S01]  /*4b40*/  LOP3.LUT R10, R2, 0xa3, RZ, 0xfc, !PT ;  /* 0x000000a3020a7812 */ /* 0x000fe200078efcff */
[--C-:B------:R-:W-:Y:S02]  /*4b50*/  @!P6 IMAD.IADD R166, R166, 0x1, -R4.reuse ;  /* 0x00000001a6a6e824 */ /* 0x100fe400078e0a04 */
[----:B------:R-:W-:Y:S01]  /*4b60*/  @!P0 IMAD.IADD R164, R164, 0x1, -R4 ;  /* 0x00000001a4a48824 */ /* 0x000fe200078e0a04 */
[C---:B------:R-:W-:Y:S01]  /*4b70*/  ISETP.GT.U32.AND P6, PT, R4.reuse, R172, PT ;  /* 0x000000ac0400720c */ /* 0x040fe20003fc4070 */
[----:B------:R-:W-:Y:S01]  /*4b80*/  IMAD.MOV.U32 R9, RZ, RZ, R6 ;  /* 0x000000ffff097224 */ /* 0x000fe200078e0006 */
[----:B------:R-:W-:Y:S01]  /*4b90*/  ISETP.GT.U32.AND P0, PT, R4, R170, PT ;  /* 0x000000aa0400720c */ /* 0x000fe20003f04070 */
[----:B------:R-:W-:Y:S01]  /*4ba0*/  @!P4 IMAD.IADD R163, R163, 0x1, -R4 ;  /* 0x00000001a3a3c824 */ /* 0x000fe200078e0a04 */
[----:B------:R-:W-:Y:S01]  /*4bb0*/  ISETP.GE.AND P4, PT, R12, RZ, PT ;  /* 0x000000ff0c00720c */ /* 0x000fe20003f86270 */
[----:B------:R-:W-:Y:S01]  /*4bc0*/  IMAD.HI.U32 R3, R0, R9, RZ ;  /* 0x0000000900037227 */ /* 0x000fe200078e00ff */
[----:B------:R-:W-:-:S02]  /*4bd0*/  LOP3.LUT R12, R2, 0xa2, RZ, 0xfc, !PT ;  /* 0x000000a2020c7812 */ /* 0x000fc400078efcff */
[----:B------:R-:W-:Y:S01]  /*4be0*/  IABS R11, R10 ;  /* 0x0000000a000b7213 */ /* 0x000fe20000000000 */
[----:B------:R-:W-:Y:S01]  /*4bf0*/  @!P2 IMAD.MOV R163, RZ, RZ, -R163 ;  /* 0x000000ffffa3a224 */ /* 0x000fe200078e0aa3 */
[----:B------:R-:W-:Y:S01]  /*4c00*/  ISETP.GT.U32.AND P2, PT, R4, R168, PT ;  /* 0x000000a80400720c */ /* 0x000fe20003f44070 */
[----:B------:R-:W-:Y:S01]  /*4c10*/  IMAD.MOV R3, RZ, RZ, -R3 ;  /* 0x000000ffff037224 */ /* 0x000fe200078e0a03 */
[----:B------:R-:W-:Y:S01]  /*4c20*/  IABS R13, R12 ;  /* 0x0000000c000d7213 */ /* 0x000fe20000000000 */
[----:B------:R-:W-:Y:S02]  /*4c30*/  @!P6 IMAD.IADD R172, R172, 0x1, -R4 ;  /* 0x00000001acace824 */ /* 0x000fe400078e0a04 */
[----:B------:R-:W-:-:S03]  /*4c40*/  IMAD.HI.U32 R6, R0, R11, RZ ;  /* 0x0000000b00067227 */ /* 0x000fc600078e00ff */
[----:B------:R-:W-:Y:S01]  /*4c50*/  ISETP.GT.U32.AND P6, PT, R4, R172, PT ;  /* 0x000000ac0400720c */ /* 0x000fe20003fc4070 */
[----:B------:R-:W-:Y:S01]  /*4c60*/  @!P0 IMAD.IADD R170, R170, 0x1, -R4 ;  /* 0x00000001aaaa8824 */ /* 0x000fe200078e0a04 */
[----:B------:R-:W-:Y:S01]  /*4c70*/  ISETP.GE.AND P0, PT, R7, RZ, PT ;  /* 0x000000ff0700720c */ /* 0x000fe20003f06270 */
[----:B------:R-:W-:-:S04]  /*4c80*/  IMAD.HI.U32 R7, R0, R13, RZ ;  /* 0x0000000d00077227 */ /* 0x000fc800078e00ff */
[----:B------:R-:W-:Y:S02]  /*4c90*/  IMAD.MOV R6, RZ, RZ, -R6 ;  /* 0x000000ffff067224 */ /* 0x000fe400078e0a06 */
[----:B------:R-:W-:Y:S01]  /*4ca0*/  IMAD R174, R4, R3, R9 ;  /* 0x0000000304ae7224 */ /* 0x000fe200078e0209 */
[----:B------:R-:W-:Y:S01]  /*4cb0*/  LOP3.LUT R9, R2, 0x9f, RZ, 0xfc, !PT ;  /* 0x0000009f02097812 */ /* 0x000fe200078efcff */
[----:B------:R-:W-:Y:S01]  /*4cc0*/  @!P2 IMAD.IADD R168, R168, 0x1, -R4 ;  /* 0x00000001a8a8a824 */ /* 0x000fe200078e0a04 */
[----:B------:R-:W-:Y:S01]  /*4cd0*/  ISETP.GE.AND P2, PT, R8, RZ, PT ;  /* 0x000000ff0800720c */ /* 0x000fe20003f46270 */
[----:B------:R-:W-:Y:S01]  /*4ce0*/  IMAD.MOV R7, RZ, RZ, -R7 ;  /* 0x000000ffff077224 */ /* 0x000fe200078e0a07 */
[----:B------:R-:W-:Y:S01]  /*4cf0*/  LOP3.LUT R8, R2, 0xa0, RZ, 0xfc, !PT ;  /* 0x000000a002087812 */ /* 0x000fe200078efcff */
[C---:B------:R-:W-:Y:S01]  /*4d00*/  IMAD R176, R4.reuse, R6, R11 ;  /* 0x0000000604b07224 */ /* 0x040fe200078e020b */
[----:B------:R-:W-:Y:S01]  /*4d10*/  IABS R183, R9 ;  /* 0x0000000900b77213 */ /* 0x000fe20000000000 */
[----:B------:R-:W-:Y:S01]  /*4d20*/  @!P3 IMAD.MOV R166, RZ, RZ, -R166 ;  /* 0x000000ffffa6b224 */ /* 0x000fe200078e0aa6 */
[C---:B------:R-:W-:Y:S01]  /*4d30*/  ISETP.GT.U32.AND P3, PT, R4.reuse, R174, PT ;  /* 0x000000ae0400720c */ /* 0x040fe20003f64070 */
[----:B------:R-:W-:Y:S01]  /*4d40*/  IMAD R178, R4, R7, R13 ;  /* 0x0000000704b27224 */ /* 0x000fe200078e020d */
[----:B------:R-:W-:Y:S01]  /*4d50*/  LOP3.LUT R7, R2, 0xa1, RZ, 0xfc, !PT ;  /* 0x000000a102077812 */ /* 0x000fe200078efcff */
[----:B------:R-:W-:Y:S01]  /*4d60*/  @!P4 IMAD.MOV R168, RZ, RZ, -R168 ;  /* 0x000000ffffa8c224 */ /* 0x000fe200078e0aa8 */
[----:B------:R-:W-:Y:S01]  /*4d70*/  ISETP.GT.U32.AND P4, PT, R4, R176, PT ;  /* 0x000000b00400720c */ /* 0x000fe20003f84070 */
[----:B------:R-:W-:Y:S01]  /*4d80*/  @!P6 IMAD.IADD R172, R172, 0x1, -R4 ;  /* 0x00000001acace824 */ /* 0x000fe200078e0a04 */
[----:B------:R-:W-:Y:S01]  /*4d90*/  ISETP.GT.U32.AND P6, PT, R4, R178, PT ;  /* 0x000000b20400720c */ /* 0x000fe20003fc4070 */
[----:B------:R-:W-:Y:S01]  /*4da0*/  @!P5 IMAD.MOV R164, RZ, RZ, -R164 ;  /* 0x000000ffffa4d224 */ /* 0x000fe200078e0aa4 */
[----:B------:R-:W-:Y:S01]  /*4db0*/  IABS R179, R7 ;  /* 0x0000000700b37213 */ /* 0x000fe20000000000 */
[----:B------:R-:W-:Y:S01]  /*4dc0*/  @!P2 IMAD.MOV R172, RZ, RZ, -R172 ;  /* 0x000000ffffaca224 */ /* 0x000fe200078e0aac */
[----:B------:R-:W-:Y:S01]  /*4dd0*/  IABS R181, R8 ;  /* 0x0000000800b57213 */ /* 0x000fe20000000000 */
[----:B------:R-:W-:Y:S01]  /*4de0*/  IMAD.HI.U32 R141, R0, R93, RZ ;  /* 0x0000005d008d7227 */ /* 0x000fe200078e00ff */
[----:B------:R-:W-:-:S02]  /*4df0*/  ISETP.GT.U32.AND P5, PT, R4, R170, PT ;  /* 0x000000aa0400720c */ /* 0x000fc40003fa4070 */
[----:B------:R-:W-:Y:S01]  /*4e00*/  LOP3.LUT R11, R2, 0x9d, RZ, 0xfc, !PT ;  /* 0x0000009d020b7812 */ /* 0x000fe200078efcff */
[--C-:B------:R-:W-:Y:S01]  /*4e10*/  @!P3 IMAD.IADD R174, R174, 0x1, -R4.reuse ;  /* 0x00000001aeaeb824 */ /* 0x100fe200078e0a04 */
[----:B------:R-:W-:Y:S01]  /*4e20*/  ISETP.GE.AND P3, PT, R12, RZ, PT ;  /* 0x000000ff0c00720c */ /* 0x000fe20003f66270 */
[--C-:B------:R-:W-:Y:S01]  /*4e30*/  @!P4 IMAD.IADD R176, R176, 0x1, -R4.reuse ;  /* 0x00000001b0b0c824 */ /* 0x100fe200078e0a04 */
[----:B------:R-:W-:Y:S01]  /*4e40*/  LOP3.LUT R12, R2, 0x99, RZ, 0xfc, !PT ;  /* 0x00000099020c7812 */ /* 0x000fe200078efcff */
[----:B------:R-:W-:Y:S01]  /*4e50*/  IMAD.HI.U32 R3, R0, R179, RZ ;  /* 0x000000b300037227 */ /* 0x000fe200078e00ff */
[----:B------:R-:W-:Y:S02]  /*4e60*/  ISETP.GT.U32.AND P4, PT, R4, R174, PT ;  /* 0x000000ae0400720c */ /* 0x000fe40003f84070 */
[----:B------:R-:W-:Y:S01]  /*4e70*/  LOP3.LUT R13, R2, 0x96, RZ, 0xfc, !PT ;  /* 0x00000096020d7812 */ /* 0x000fe200078efcff */
[----:B------:R-:W-:Y:S01]  /*4e80*/  @!P6 IMAD.IADD R178, R178, 0x1, -R4 ;  /* 0x00000001b2b2e824 */ /* 0x000fe200078e0a04 */
[----:B------:R-:W-:Y:S01]  /*4e90*/  ISETP.GT.U32.AND P6, PT, R4, R176, PT ;  /* 0x000000b00400720c */ /* 0x000fe20003fc4070 */
[----:B------:R-:W-:-:S02]  /*4ea0*/  IMAD.MOV R6, RZ, RZ, -R3 ;  /* 0x000000ffff067224 */ /* 0x000fc400078e0a03 */
[----:B------:R-:W-:-:S04]  /*4eb0*/  IMAD.HI.U32 R3, R0, R181, RZ ;  /* 0x000000b500037227 */ /* 0x000fc800078e00ff */
[----:B------:R-:W-:Y:S02]  /*4ec0*/  IMAD R179, R4, R6, R179 ;  /* 0x0000000604b37224 */ /* 0x000fe400078e02b3 */
[----:B------:R-:W-:Y:S02]  /*4ed0*/  IMAD.MOV R3, RZ, RZ, -R3 ;  /* 0x000000ffff037224 */ /* 0x000fe400078e0a03 */
[--C-:B------:R-:W-:Y:S01]  /*4ee0*/  @!P4 IMAD.IADD R174, R174, 0x1, -R4.reuse ;  /* 0x00000001aeaec824 */ /* 0x100fe200078e0a04 */
[C---:B------:R-:W-:Y:S01]  /*4ef0*/  ISETP.GT.U32.AND P4, PT, R4.reuse, R179, PT ;  /* 0x000000b30400720c */ /* 0x040fe20003f84070 */
[----:B------:R-:W-:Y:S02]  /*4f00*/  IMAD R181, R4, R3, R181 ;  /* 0x0000000304b57224 */ /* 0x000fe400078e02b5 */
[--C-:B------:R-:W-:Y:S02]  /*4f10*/  @!P6 IMAD.IADD R176, R176, 0x1, -R4.reuse ;  /* 0x00000001b0b0e824 */ /* 0x100fe400078e0a04 */
[----:B------:R-:W-:Y:S01]  /*4f20*/  @!P5 IMAD.IADD R170, R170, 0x1, -R4 ;  /* 0x00000001aaaad824 */ /* 0x000fe200078e0a04 */
[----:B------:R-:W-:Y:S01]  /*4f30*/  ISETP.GT.U32.AND P6, PT, R4, R181, PT ;  /* 0x000000b50400720c */ /* 0x000fe20003fc4070 */
[----:B------:R-:W-:Y:S01]  /*4f40*/  IMAD.HI.U32 R3, R0, R183, RZ ;  /* 0x000000b700037227 */ /* 0x000fe200078e00ff */
[----:B------:R-:W-:-:S02]  /*4f50*/  ISETP.GE.AND P5, PT, R10, RZ, PT ;  /* 0x000000ff0a00720c */ /* 0x000fc40003fa6270 */
[----:B------:R-:W-:Y:S01]  /*4f60*/  LOP3.LUT R10, R2, 0x9e, RZ, 0xfc, !PT ;  /* 0x0000009e020a7812 */ /* 0x000fe200078efcff */
[----:B------:R-:W-:Y:S01]  /*4f70*/  @!P1 IMAD.MOV R170, RZ, RZ, -R170 ;  /* 0x000000ffffaa9224 */ /* 0x000fe200078e0aaa */
[----:B------:R-:W-:Y:S01]  /*4f80*/  ISETP.GT.U32.AND P1, PT, R4, R178, PT ;  /* 0x000000b20400720c */ /* 0x000fe20003f24070 */
[----:B------:R-:W-:Y:S01]  /*4f90*/  @!P4 IMAD.IADD R179, R179, 0x1, -R4 ;  /* 0x00000001b3b3c824 */ /* 0x000fe200078e0a04 */
[----:B------:R-:W-:Y:S01]  /*4fa0*/  IABS R185, R10 ;  /* 0x0000000a00b97213 */ /* 0x000fe20000000000 */
[----:B------:R-:W-:Y:S01]  /*4fb0*/  IMAD.MOV R6, RZ, RZ, -R3 ;  /* 0x000000ffff067224 */ /* 0x000fe200078e0a03 */
[----:B------:R-:W-:Y:S01]  /*4fc0*/  ISETP.GE.AND P4, PT, R8, RZ, PT ;  /* 0x000000ff0800720c */ /* 0x000fe20003f86270 */
[----:B------:R-:W-:Y:S01]  /*4fd0*/  @!P0 IMAD.MOV R174, RZ, RZ, -R174 ;  /* 0x000000ffffae8224 */ /* 0x000fe200078e0aae */
[----:B------:R-:W-:Y:S01]  /*4fe0*/  LOP3.LUT R8, R2, 0x9c, RZ, 0xfc, !PT ;  /* 0x0000009c02087812 */ /* 0x000fe200078efcff */
[----:B------:R-:W-:Y:S01]  /*4ff0*/  @!P6 IMAD.IADD R181, R181, 0x1, -R4 ;  /* 0x00000001b5b5e824 */ /* 0x000fe200078e0a04 */
[----:B------:R-:W-:Y:S01]  /*5000*/  ISETP.GT.U32.AND P6, PT, R4, R179, PT ;  /* 0x000000b30400720c */ /* 0x000fe20003fc4070 */
[----:B------:R-:W-:-:S03]  /*5010*/  IMAD.HI.U32 R3, R0, R185, RZ ;  /* 0x000000b900037227 */ /* 0x000fc600078e00ff */
[C---:B------:R-:W-:Y:S01]  /*5020*/  ISETP.GT.U32.AND P2, PT, R4.reuse, R181, PT ;  /* 0x000000b50400720c */ /* 0x040fe20003f44070 */
[----:B------:R-:W-:Y:S02]  /*5030*/  IMAD R183, R4, R6, R183 ;  /* 0x0000000604b77224 */ /* 0x000fe400078e02b7 */
[----:B------:R-:W-:Y:S02]  /*5040*/  IMAD.MOV R6, RZ, RZ, -R3 ;  /* 0x000000ffff067224 */ /* 0x000fe400078e0a03 */
[--C-:B------:R-:W-:Y:S01]  /*5050*/  @!P1 IMAD.IADD R178, R178, 0x1, -R4.reuse ;  /* 0x00000001b2b29824 */ /* 0x100fe200078e0a04 */
[----:B------:R-:W-:Y:S01]  /*5060*/  ISETP.GE.AND P1, PT, R7, RZ, PT ;  /* 0x000000ff0700720c */ /* 0x000fe20003f26270 */
[C---:B------:R-:W-:Y:S01]  /*5070*/  IMAD R185, R4.reuse, R6, R185 ;  /* 0x0000000604b97224 */ /* 0x040fe200078e02b9 */
[C---:B------:R-:W-:Y:S01]  /*5080*/  ISETP.GT.U32.AND P0, PT, R4.reuse, R183, PT ;  /* 0x000000b70400720c */ /* 0x040fe20003f04070 */
[----:B------:R-:W-:Y:S01]  /*5090*/  @!P6 IMAD.IADD R179, R179, 0x1, -R4 ;  /* 0x00000001b3b3e824 */ /* 0x000fe200078e0a04 */
[----:B------:R-:W-:Y:S01]  /*50a0*/  IABS R7, R11 ;  /* 0x0000000b00077213 */ /* 0x000fe20000000000 */
[----:B------:R-:W-:Y:S01]  /*50b0*/  @!P3 IMAD.MOV R178, RZ, RZ, -R178 ;  /* 0x000000ffffb2b224 */ /* 0x000fe200078e0ab2 */
[----:B------:R-:W-:Y:S01]  /*50c0*/  ISETP.GT.U32.AND P6, PT, R4, R185, PT ;  /* 0x000000b90400720c */ /* 0x000fe20003fc4070 */
[----:B------:R-:W-:Y:S01]  /*50d0*/  @!P2 IMAD.IADD R181, R181, 0x1, -R4 ;  /* 0x00000001b5b5a824 */ /* 0x000fe200078e0a04 */
[----:B------:R-:W-:Y:S01]  /*50e0*/  IABS R6, R8 ;  /* 0x0000000800067213 */ /* 0x000fe20000000000 */
[----:B------:R-:W-:Y:S01]  /*50f0*/  IMAD.HI.U32 R3, R0, R7, RZ ;  /* 0x0000000700037227 */ /* 0x000fe200078e00ff */
[----:B------:R-:W-:-:S02]  /*5100*/  ISETP.GE.AND P3, PT, R10, RZ, PT ;  /* 0x000000ff0a00720c */ /* 0x000fc40003f66270 */
[----:B------:R-:W-:Y:S01]  /*5110*/  LOP3.LUT R10, R2, 0x9a, RZ, 0xfc, !PT ;  /* 0x0000009a020a7812 */ /* 0x000fe200078efcff */
[----:B------:R-:W-:Y:S01]  /*5120*/  IMAD.MOV R3, RZ, RZ, -R3 ;  /* 0x000000ffff037224 */ /* 0x000fe200078e0a03 */
[----:B------:R-:W-:Y:S01]  /*5130*/  ISETP.GE.AND P2, PT, R11, RZ, PT ;  /* 0x000000ff0b00720c */ /* 0x000fe20003f46270 */
[----:B------:R-:W-:Y:S01]  /*5140*/  @!P0 IMAD.IADD R183, R183, 0x1, -R4 ;  /* 0x00000001b7b78824 */ /* 0x000fe200078e0a04 */
[----:B------:R-:W-:Y:S01]  /*5150*/  ISETP.GE.AND P0, PT, R8, RZ, PT ;  /* 0x000000ff0800720c */ /* 0x000fe20003f06270 */
[----:B------:R-:W-:Y:S01]  /*5160*/  IMAD R186, R4, R3, R7 ;  /* 0x0000000304ba7224 */ /* 0x000fe200078e0207 */
[----:B------:R-:W-:Y:S01]  /*5170*/  LOP3.LUT R8, R2, 0x9b, RZ, 0xfc, !PT ;  /* 0x0000009b02087812 */ /* 0x000fe200078efcff */
[----:B------:R-:W-:Y:S01]  /*5180*/  IMAD.MOV.U32 R7, RZ, RZ, R6 ;  /* 0x000000ffff077224 */ /* 0x000fe200078e0006 */
[----:B------:R-:W-:Y:S01]  /*5190*/  IABS R6, R10 ;  /* 0x0000000a00067213 */ /* 0x000fe20000000000 */
[----:B------:R-:W-:Y:S01]  /*51a0*/  @!P6 IMAD.IADD R185, R185, 0x1, -R4 ;  /* 0x00000001b9b9e824 */ /* 0x000fe200078e0a04 */
[----:B------:R-:W-:Y:S01]  /*51b0*/  ISETP.GT.U32.AND P6, PT, R4, R183, PT ;  /* 0x000000b70400720c */ /* 0x000fe20003fc4070 */
[----:B------:R-:W-:Y:S01]  /*51c0*/  IMAD.HI.U32 R3, R0, R7, RZ ;  /* 0x0000000700037227 */ /* 0x000fe200078e00ff */
[----:B------:R-:W-:-:S03]  /*51d0*/  IABS R11, R12 ;  /* 0x0000000c000b7213 */ /* 0x000fc60000000000 */
[----:B------:R-:W-:Y:S02]  /*51e0*/  IMAD.MOV R3, RZ, RZ, -R3 ;  /* 0x000000ffff037224 */ /* 0x000fe400078e0a03 */
[----:B------:R-:W-:Y:S01]  /*51f0*/  @!P4 IMAD.MOV R181, RZ, RZ, -R181 ;  /* 0x000000ffffb5c224 */ /* 0x000fe200078e0ab5 */
[C---:B------:R-:W-:Y:S01]  /*5200*/  ISETP.GT.U32.AND P4, PT, R4.reuse, R186, PT ;  /* 0x000000ba0400720c */ /* 0x040fe20003f84070 */
[C---:B------:R-:W-:Y:S02]  /*5210*/  IMAD R188, R4.reuse, R3, R7 ;  /* 0x0000000304bc7224 */ /* 0x040fe400078e0207 */
[----:B------:R-:W-:Y:S01]  /*5220*/  @!P5 IMAD.MOV R176, RZ, RZ, -R176 ;  /* 0x000000ffffb0d224 */ /* 0x000fe200078e0ab0 */
[----:B------:R-:W-:Y:S01]  /*5230*/  ISETP.GE.AND P5, PT, R9, RZ, PT ;  /* 0x000000ff0900720c */ /* 0x000fe20003fa6270 */
[----:B------:R-:W-:Y:S01]  /*5240*/  @!P6 IMAD.IADD R183, R183, 0x1, -R4 ;  /* 0x00000001b7b7e824 */ /* 0x000fe200078e0a04 */
[C---:B------:R-:W-:Y:S01]  /*5250*/  ISETP.GT.U32.AND P6, PT, R4.reuse, R188, PT ;  /* 0x000000bc0400720c */ /* 0x040fe20003fc4070 */
[----:B------:R-:W-:Y:S01]  /*5260*/  @!P1 IMAD.MOV R179, RZ, RZ, -R179 ;  /* 0x000000ffffb39224 */ /* 0x000fe200078e0ab3 */
[----:B------:R-:W-:Y:S01]  /*5270*/  IABS R9, R8 ;  /* 0x0000000800097213 */ /* 0x000fe20000000000 */
[----:B------:R-:W-:Y:S01]  /*5280*/  IMAD.MOV.U32 R7, RZ, RZ, R6 ;  /* 0x000000ffff077224 */ /* 0x000fe200078e0006 */
[----:B------:R-:W-:Y:S01]  /*5290*/  ISETP.GT.U32.AND P1, PT, R4, R185, PT ;  /* 0x000000b90400720c */ /* 0x000fe20003f24070 */
[----:B------:R-:W-:-:S04]  /*52a0*/  IMAD.HI.U32 R149, R0, R101, RZ ;  /* 0x0000006500957227 */ /* 0x000fc800078e00ff */
[----:B------:R-:W-:Y:S01]  /*52b0*/  @!P4 IMAD.IADD R186, R186, 0x1, -R4 ;  /* 0x00000001babac824 */ /* 0x000fe200078e0a04 */
[----:B------:R-:W-:Y:S01]  /*52c0*/  ISETP.GE.AND P4, PT, R10, RZ, PT ;  /* 0x000000ff0a00720c */ /* 0x000fe20003f86270 */
[----:B------:R-:W-:Y:S01]  /*52d0*/  IMAD.HI.U32 R3, R0, R9, RZ ;  /* 0x0000000900037227 */ /* 0x000fe200078e00ff */
[----:B------:R-:W-:-:S03]  /*52e0*/  LOP3.LUT R10, R2, 0x97, RZ, 0xfc, !PT ;  /* 0x00000097020a7812 */ /* 0x000fc600078efcff */
[----:B------:R-:W-:Y:S01]  /*52f0*/  @!P6 IMAD.IADD R188, R188, 0x1, -R4 ;  /* 0x00000001bcbce824 */ /* 0x000fe200078e0a04 */
[----:B------:R-:W-:Y:S01]  /*5300*/  ISETP.GT.U32.AND P6, PT, R4, R186, PT ;  /* 0x000000ba0400720c */ /* 0x000fe20003fc4070 */
[----:B------:R-:W-:-:S04]  /*5310*/  IMAD.HI.U32 R6, R0, R7, RZ ;  /* 0x0000000700067227 */ /* 0x000fc800078e00ff */
[----:B------:R-:W-:Y:S02]  /*5320*/  IMAD.MOV R190, RZ, RZ, -R3 ;  /* 0x000000ffffbe7224 */ /* 0x000fe400078e0a03 */
[----:B------:R-:W-:Y:S01]  /*5330*/  @!P1 IMAD.IADD R185, R185, 0x1, -R4 ;  /* 0x00000001b9b99824 */ /* 0x000fe200078e0a04 */
[----:B------:R-:W-:Y:S01]  /*5340*/  ISETP.GE.AND P1, PT, R8, RZ, PT ;  /* 0x000000ff0800720c */ /* 0x000fe20003f26270 */
[----:B------:R-:W-:Y:S01]  /*5350*/  IMAD.MOV R6, RZ, RZ, -R6 ;  /* 0x000000ffff067224 */ /* 0x000fe200078e0a06 */
[----:B------:R-:W-:Y:S01]  /*5360*/  LOP3.LUT R8, R2, 0x98, RZ, 0xfc, !PT ;  /* 0x0000009802087812 */ /* 0x000fe200078efcff */
[C---:B------:R-:W-:Y:S01]  /*5370*/  IMAD R190, R4.reuse, R190, R9 ;  /* 0x000000be04be7224 */ /* 0x040fe200078e0209 */
[----:B------:R-:W-:Y:S01]  /*5380*/  IABS R9, R10 ;  /* 0x0000000a00097213 */ /* 0x000fe20000000000 */
[C---:B------:R-:W-:Y:S01]  /*5390*/  IMAD R192, R4.reuse, R6, R7 ;  /* 0x0000000604c07224 */ /* 0x040fe200078e0207 */
[----:B------:R-:W-:Y:S01]  /*53a0*/  IABS R7, R8 ;  /* 0x0000000800077213 */ /* 0x000fe20000000000 */
[----:B------:R-:W-:Y:S01]  /*53b0*/  @!P3 IMAD.MOV R185, RZ, RZ, -R185 ;  /* 0x000000ffffb9b224 */ /* 0x000fe200078e0ab9 */
[C---:B------:R-:W-:Y:S01]  /*53c0*/  ISETP.GT.U32.AND P3, PT, R4.reuse, R190, PT ;  /* 0x000000be0400720c */ /* 0x040fe20003f64070 */
[----:B------:R-:W-:Y:S01]  /*53d0*/  @!P5 IMAD.MOV R183, RZ, RZ, -R183 ;  /* 0x000000ffffb7d224 */ /* 0x000fe200078e0ab7 */
[----:B------:R-:W-:Y:S01]  /*53e0*/  ISETP.GT.U32.AND P5, PT, R4, R188, PT ;  /* 0x000000bc0400720c */ /* 0x000fe20003fa4070 */
[----:B------:R-:W-:Y:S01]  /*53f0*/  @!P6 IMAD.IADD R186, R186, 0x1, -R4 ;  /* 0x00000001babae824 */ /* 0x000fe200078e0a04 */
[----:B------:R-:W-:Y:S01]  /*5400*/  ISETP.GT.U32.AND P6, PT, R4, R192, PT ;  /* 0x000000c00400720c */ /* 0x000fe20003fc4070 */
[----:B------:R-:W-:-:S04]  /*5410*/  IMAD.HI.U32 R3, R0, R11, RZ ;  /* 0x0000000b00037227 */ /* 0x000fc800078e00ff */
[----:B------:R-:W-:Y:S02]  /*5420*/  IMAD.MOV R3, RZ, RZ, -R3 ;  /* 0x000000ffff037224 */ /* 0x000fe400078e0a03 */
[----:B------:R-:W-:-:S04]  /*5430*/  IMAD.HI.U32 R6, R0, R9, RZ ;  /* 0x0000000900067227 */ /* 0x000fc800078e00ff */
[----:B------:R-:W-:Y:S01]  /*5440*/  IMAD R194, R4, R3, R11 ;  /* 0x0000000304c27224 */ /* 0x000fe200078e020b */
[----:B------:R-:W-:Y:S01]  /*5450*/  IABS R11, R13 ;  /* 0x0000000d000b7213 */ /* 0x000fe20000000000 */
[--C-:B------:R-:W-:Y:S01]  /*5460*/  @!P3 IMAD.IADD R190, R190, 0x1, -R4.reuse ;  /* 0x00000001bebeb824 */ /* 0x100fe200078e0a04 */
[----:B------:R-:W-:Y:S01]  /*5470*/  ISETP.GE.AND P3, PT, R12, RZ, PT ;  /* 0x000000ff0c00720c */ /* 0x000fe20003f66270 */
[--C-:B------:R-:W-:Y:S01]  /*5480*/  @!P5 IMAD.IADD R188, R188, 0x1, -R4.reuse ;  /* 0x00000001bcbcd824 */ /* 0x100fe200078e0a04 */
[----:B------:R-:W-:Y:S01]  /*5490*/  ISETP.GT.U32.AND P5, PT, R4, R194, PT ;  /* 0x000000c20400720c */ /* 0x000fe20003fa4070 */
[----:B------:R-:W-:Y:S01]  /*54a0*/  @!P6 IMAD.IADD R192, R192, 0x1, -R4 ;  /* 0x00000001c0c0e824 */ /* 0x000fe200078e0a04 */
[----:B------:R-:W-:Y:S01]  /*54b0*/  ISETP.GT.U32.AND P6, PT, R4, R190, PT ;  /* 0x000000be0400720c */ /* 0x000fe20003fc4070 */
[----:B------:R-:W-:Y:S01]  /*54c0*/  IMAD.HI.U32 R3, R0, R7, RZ ;  /* 0x0000000700037227 */ /* 0x000fe200078e00ff */
[----:B------:R-:W-:-:S03]  /*54d0*/  LOP3.LUT R12, R2, 0x8a, RZ, 0xfc, !PT ;  /* 0x0000008a020c7812 */ /* 0x000fc600078efcff */
[----:B------:R-:W-:Y:S01]  /*54e0*/  IMAD.MOV R3, RZ, RZ, -R3 ;  /* 0x000000ffff037224 */ /* 0x000fe200078e0a03 */
[----:B------:R-:W-:Y:S01]  /*54f0*/  IABS R221, R12 ;  /* 0x0000000c00dd7213 */ /* 0x000fe20000000000 */
[----:B------:R-:W-:Y:S02]  /*5500*/  IMAD.MOV R6, RZ, RZ, -R6 ;  /* 0x000000ffff067224 */ /* 0x000fe400078e0a06 */
[----:B------:R-:W-:Y:S01]  /*5510*/  IMAD R196, R4, R3, R7 ;  /* 0x0000000304c47224 */ /* 0x000fe200078e0207 */
[----:B------:R-:W-:Y:S01]  /*5520*/  LOP3.LUT R7, R2, 0x94, RZ, 0xfc, !PT ;  /* 0x0000009402077812 */ /* 0x000fe200078efcff */
[--C-:B------:R-:W-:Y:S01]  /*5530*/  @!P5 IMAD.IADD R194, R194, 0x1, -R4.reuse ;  /* 0x00000001c2c2d824 */ /* 0x100fe200078e0a04 */
[----:B------:R-:W-:Y:S01]  /*5540*/  ISETP.GT.U32.AND P5, PT, R4, R192, PT ;  /* 0x000000c00400720c */ /* 0x000fe20003fa4070 */
[----:B------:R-:W-:Y:S01]  /*5550*/  @!P6 IMAD.IADD R190, R190, 0x1, -R4 ;  /* 0x00000001bebee824 */ /* 0x000fe200078e0a04 */
[C---:B------:R-:W-:Y:S01]  /*5560*/  ISETP.GT.U32.AND P6, PT, R4.reuse, R196, PT ;  /* 0x000000c40400720c */ /* 0x040fe20003fc4070 */
[----:B------:R-:W-:Y:S01]  /*5570*/  IMAD R198, R4, R6, R9 ;  /* 0x0000000604c67224 */ /* 0x000fe200078e0209 */
[----:B------:R-:W-:Y:S01]  /*5580*/  IABS R203, R7 ;  /* 0x0000000700cb7213 */ /* 0x000fe20000000000 */
[----:B------:R-:W-:-:S04]  /*5590*/  IMAD.HI.U32 R6, R0, R201, RZ ;  /* 0x000000c900067227 */ /* 0x000fc800078e00ff */
[----:B------:R-:W-:Y:S02]  /*55a0*/  IMAD.MOV R6, RZ, RZ, -R6 ;  /* 0x000000ffff067224 */ /* 0x000fe400078e0a06 */
[----:B------:R-:W-:Y:S02]  /*55b0*/  @!P1 IMAD.MOV R190, RZ, RZ, -R190 ;  /* 0x000000ffffbe9224 */ /* 0x000fe400078e0abe */
[--C-:B------:R-:W-:Y:S01]  /*55c0*/  @!P5 IMAD.IADD R192, R192, 0x1, -R4.reuse ;  /* 0x00000001c0c0d824 */ /* 0x100fe200078e0a04 */
[C---:B------:R-:W-:Y:S01]  /*55d0*/  ISETP.GT.U32.AND P5, PT, R4.reuse, R198, PT ;  /* 0x000000c60400720c */ /* 0x040fe20003fa4070 */
[----:B------:R-:W-:Y:S01]  /*55e0*/  IMAD R201, R4, R6, R201 ;  /* 0x0000000604c97224 */ /* 0x000fe200078e02c9 */
[----:B------:R-:W-:Y:S01]  /*55f0*/  LOP3.LUT R6, R2, 0x93, RZ, 0xfc, !PT ;  /* 0x0000009302067812 */ /* 0x000fe200078efcff */
[----:B------:R-:W-:Y:S02]  /*5600*/  @!P6 IMAD.IADD R196, R196, 0x1, -R4 ;  /* 0x00000001c4c4e824 */ /* 0x000fe400078e0a04 */
[----:B------:R-:W-:Y:S01]  /*5610*/  @!P4 IMAD.MOV R192, RZ, RZ, -R192 ;  /* 0x000000ffffc0c224 */ /* 0x000fe200078e0ac0 */
[----:B------:R-:W-:Y:S01]  /*5620*/  ISETP.GT.U32.AND P4, PT, R4, R201, PT ;  /* 0x000000c90400720c */ /* 0x000fe20003f84070 */
[----:B------:R-:W-:Y:S01]  /*5630*/  IMAD.HI.U32 R3, R0, R11, RZ ;  /* 0x0000000b00037227 */ /* 0x000fe200078e00ff */
[----:B------:R-:W-:-:S02]  /*5640*/  ISETP.GT.U32.AND P1, PT, R4, R196, PT ;  /* 0x000000c40400720c */ /* 0x000fc40003f24070 */
[----:B------:R-:W-:Y:S01]  /*5650*/  IABS R205, R6 ;  /* 0x0000000600cd7213 */ /* 0x000fe20000000000 */
[----:B------:R-:W-:Y:S01]  /*5660*/  @!P0 IMAD.MOV R188, RZ, RZ, -R188 ;  /* 0x000000ffffbc8224 */ /* 0x000fe200078e0abc */
[----:B------:R-:W-:Y:S01]  /*5670*/  ISETP.GE.AND P0, PT, R8, RZ, PT ;  /* 0x000000ff0800720c */ /* 0x000fe20003f06270 */
[----:B------:R-:W-:Y:S01]  /*5680*/  IMAD.MOV R3, RZ, RZ, -R3 ;  /* 0x000000ffff037224 */ /* 0x000fe200078e0a03 */
[----:B------:R-:W-:Y:S01]  /*5690*/  LOP3.LUT R8, R2, 0x8f, RZ, 0xfc, !PT ;  /* 0x0000008f02087812 */ /* 0x000fe200078efcff */
[----:B------:R-:W-:Y:S02]  /*56a0*/  @!P5 IMAD.IADD R198, R198, 0x1, -R4 ;  /* 0x00000001c6c6d824 */ /* 0x000fe400078e0a04 */
[----:B------:R-:W-:Y:S02]  /*56b0*/  IMAD R200, R4, R3, R11 ;  /* 0x0000000304c87224 */ /* 0x000fe400078e020b */
[----:B------:R-:W-:Y:S01]  /*56c0*/  IMAD.HI.U32 R3, R0, R203, RZ ;  /* 0x000000cb00037227 */ /* 0x000fe200078e00ff */
[----:B------:R-:W-:-:S02]  /*56d0*/  ISETP.GT.U32.AND P5, PT, R4, R198, PT ;  /* 0x000000c60400720c */ /* 0x000fc40003fa4070 */
[----:B------:R-:W-:Y:S01]  /*56e0*/  ISETP.GT.U32.AND P6, PT, R4, R200, PT ;  /* 0x000000c80400720c */ /* 0x000fe20003fc4070 */
        /* <DEDUP_REMOVED lines=8> */
[----:B------:R-:W-:Y:S01]  /*5770*/  IMAD R203, R4, R3, R203 ;  /* 0x0000000304cb7224 */ /* 0x000fe200078e02cb */
[----:B------:R-:W-:Y:S01]  /*5780*/  IABS R11, R7 ;  /* 0x00000007000b7213 */ /* 0x000fe20000000000 */
[----:B------:R-:W-:Y:S01]  /*5790*/  IMAD.HI.U32 R3, R0, R205, RZ ;  /* 0x000000cd00037227 */ /* 0x000fe200078e00ff */
[----:B------:R-:W-:-:S03]  /*57a0*/  LOP3.LUT R14, R2, 0x7d, RZ, 0xfc, !PT ;  /* 0x0000007d020e7812 */ /* 0x000fc600078efcff */
[----:B------:R-:W-:Y:S01]  /*57b0*/  @!P2 IMAD.MOV R186, RZ, RZ, -R186 ;  /* 0x000000ffffbaa224 */ /* 0x000fe200078e0aba */
[----:B------:R-:W-:Y:S01]  /*57c0*/  ISETP.GT.U32.AND P2, PT, R4, R194, PT ;  /* 0x000000c20400720c */ /* 0x000fe20003f44070 */
[----:B------:R-:W-:Y:S01]  /*57d0*/  IMAD.MOV R3, RZ, RZ, -R3 ;  /* 0x000000ffff037224 */ /* 0x000fe200078e0a03 */
[----:B------:R-:W-:Y:S01]  /*57e0*/  IABS R243, R14 ;  /* 0x0000000e00f37213 */ /* 0x000fe20000000000 */
[--C-:B------:R-:W-:Y:S01]  /*57f0*/  @!P5 IMAD.IADD R198, R198, 0x1, -R4.reuse ;  /* 0x00000001c6c6d824 */ /* 0x100fe200078e0a04 */
[C---:B------:R-:W-:Y:S01]  /*5800*/  ISETP.GT.U32.AND P5, PT, R4.reuse, R203, PT ;  /* 0x000000cb0400720c */ /* 0x040fe20003fa4070 */
[----:B------:R-:W-:Y:S01]  /*5810*/  IMAD R205, R4, R3, R205 ;  /* 0x0000000304cd7224 */ /* 0x000fe200078e02cd */
[----:B------:R-:W-:Y:S01]  /*5820*/  LOP3.LUT R3, R2, 0x92, RZ, 0xfc, !PT ;  /* 0x0000009202037812 */ /* 0x000fe200078efcff */
[--C-:B------:R-:W-:Y:S02]  /*5830*/  @!P6 IMAD.IADD R200, R200, 0x1, -R4.reuse ;  /* 0x00000001c8c8e824 */ /* 0x100fe400078e0a04 */
[----:B------:R-:W-:Y:S01]  /*5840*/  @!P0 IMAD.IADD R201, R201, 0x1, -R4 ;  /* 0x00000001c9c98824 */ /* 0x000fe200078e0a04 */
[----:B------:R-:W-:-:S02]  /*5850*/  ISETP.GT.U32.AND P0, PT, R4, R205, PT ;  /* 0x000000cd0400720c */ /* 0x000fc40003f04070 */
[----:B------:R-:W-:Y:S01]  /*5860*/  ISETP.GT.U32.AND P6, PT, R4, R200, PT ;  /* 0x000000c80400720c */ /* 0x000fe20003fc4070 */
[----:B------:R-:W-:Y:S01]  /*5870*/  @!P2 IMAD.IADD R194, R194, 0x1, -R4 ;  /* 0x00000001c2c2a824 */ /* 0x000fe200078e0a04 */
[----:B------:R-:W-:Y:S01]  /*5880*/  ISETP.GE.AND P2, PT, R10, RZ, PT ;  /* 0x000000ff0a00720c */ /* 0x000fe20003f46270 */
[----:B------:R-:W-:Y:S01]  /*5890*/  @!P1 IMAD.MOV R201, RZ, RZ, -R201 ;  /* 0x000000ffffc99224 */ /* 0x000fe200078e0ac9 */
[----:B------:R-:W-:Y:S01]  /*58a0*/  IABS R207, R3 ;  /* 0x0000000300cf7213 */ /* 0x000fe20000000000 */
[----:B------:R-:W-:Y:S01]  /*58b0*/  @!P3 IMAD.MOV R194, RZ, RZ, -R194 ;  /* 0x000000ffffc2b224 */ /* 0x000fe200078e0ac2 */
[----:B------:R-:W-:Y:S01]  /*58c0*/  ISETP.GE.AND P3, PT, R13, RZ, PT ;  /* 0x000000ff0d00720c */ /* 0x000fe20003f66270 */
[--C-:B------:R-:W-:Y:S01]  /*58d0*/  @!P5 IMAD.IADD R203, R203, 0x1, -R4.reuse ;  /* 0x00000001cbcbd824 */ /* 0x100fe200078e0a04 */
[----:B------:R-:W-:Y:S02]  /*58e0*/  ISETP.GE.AND P1, PT, R7, RZ, PT ;  /* 0x000000ff0700720c */ /* 0x000fe40003f26270 */
[----:B------:R-:W-:Y:S01]  /*58f0*/  IABS R13, R8 ;  /* 0x00000008000d7213 */ /* 0x000fe20000000000 */
[--C-:B------:R-:W-:Y:S01]  /*5900*/  @!P0 IMAD.IADD R205, R205, 0x1, -R4.reuse ;  /* 0x00000001cdcd8824 */ /* 0x100fe200078e0a04 */
[----:B------:R-:W-:Y:S01]  /*5910*/  ISETP.GT.U32.AND P5, PT, R4, R203, PT ;  /* 0x000000cb0400720c */ /* 0x000fe20003fa4070 */
[----:B------:R-:W-:Y:S01]  /*5920*/  @!P6 IMAD.IADD R200, R200, 0x1, -R4 ;  /* 0x00000001c8c8e824 */ /* 0x000fe200078e0a04 */
[----:B------:R-:W-:Y:S01]  /*5930*/  ISETP.GE.AND P6, PT, R6, RZ, PT ;  /* 0x000000ff0600720c */ /* 0x000fe20003fc6270 */
[----:B------:R-:W-:Y:S01]  /*5940*/  @!P2 IMAD.MOV R198, RZ, RZ, -R198 ;  /* 0x000000ffffc6a224 */ /* 0x000fe200078e0ac6 */
[----:B------:R-:W-:-:S02]  /*5950*/  LOP3.LUT R6, R2, 0x91, RZ, 0xfc, !PT ;  /* 0x0000009102067812 */ /* 0x000fc400078efcff */
[----:B------:R-:W-:Y:S01]  /*5960*/  ISETP.GE.AND P2, PT, R3, RZ, PT ;  /* 0x000000ff0300720c */ /* 0x000fe20003f46270 */
[----:B------:R-:W-:Y:S01]  /*5970*/  IMAD.HI.U32 R3, R0, R207, RZ ;  /* 0x000000cf00037227 */ /* 0x000fe200078e00ff */
[----:B------:R-:W-:Y:S02]  /*5980*/  ISETP.GT.U32.AND P0, PT, R4, R205, PT ;  /* 0x000000cd0400720c */ /* 0x000fe40003f04070 */
[----:B------:R-:W-:Y:S01]  /*5990*/  IABS R9, R6 ;  /* 0x0000000600097213 */ /* 0x000fe20000000000 */
[----:B------:R-:W-:Y:S01]  /*59a0*/  @!P3 IMAD.MOV R200, RZ, RZ, -R200 ;  /* 0x000000ffffc8b224 */ /* 0x000fe200078e0ac8 */
[----:B------:R-:W-:Y:S01]  /*59b0*/  ISETP.GE.AND P3, PT, R6, RZ, PT ;  /* 0x000000ff0600720c */ /* 0x000fe20003f66270 */
[----:B------:R-:W-:Y:S01]  /*59c0*/  IMAD.MOV R7, RZ, RZ, -R3 ;  /* 0x000000ffff077224 */ /* 0x000fe200078e0a03 */
[----:B------:R-:W-:Y:S01]  /*59d0*/  LOP3.LUT R10, R2, 0x8c, RZ, 0xfc, !PT ;  /* 0x0000008c020a7812 */ /* 0x000fe200078efcff */
[----:B------:R-:W-:-:S03]  /*59e0*/  IMAD.HI.U32 R6, R0, R11, RZ ;  /* 0x0000000b00067227 */ /* 0x000fc600078e00ff */
[----:B------:R-:W-:Y:S01]  /*59f0*/  IABS R217, R10 ;  /* 0x0000000a00d97213 */ /* 0x000fe20000000000 */
[----:B------:R-:W-:Y:S01]  /*5a00*/  @!P5 IMAD.IADD R203, R203, 0x1, -R4 ;  /* 0x00000001cbcbd824 */ /* 0x000fe200078e0a04 */
[----:B------:R-:W-:Y:S01]  /*5a10*/  ISETP.GE.AND P5, PT, R8, RZ, PT ;  /* 0x000000ff0800720c */ /* 0x000fe20003fa6270 */
[----:B------:R-:W-:Y:S01]  /*5a20*/  IMAD R207, R4, R7, R207 ;  /* 0x0000000704cf7224 */ /* 0x000fe200078e02cf */
[----:B------:R-:W-:Y:S01]  /*5a30*/  LOP3.LUT R8, R2, 0x8e, RZ, 0xfc, !PT ;  /* 0x0000008e02087812 */ /* 0x000fe200078efcff */
[----:B------:R-:W-:Y:S02]  /*5a40*/  IMAD.MOV R6, RZ, RZ, -R6 ;  /* 0x000000ffff067224 */ /* 0x000fe400078e0a06 */
[----:B------:R-:W-:Y:S01]  /*5a50*/  @!P4 IMAD.MOV R203, RZ, RZ, -R203 ;  /* 0x000000ffffcbc224 */ /* 0x000fe200078e0acb */
[C---:B------:R-:W-:Y:S01]  /*5a60*/  ISETP.GT.U32.AND P4, PT, R4.reuse, R207, PT ;  /* 0x000000cf0400720c */ /* 0x040fe20003f84070 */
[----:B------:R-:W-:Y:S01]  /*5a70*/  @!P0 IMAD.IADD R205, R205, 0x1, -R4 ;  /* 0x00000001cdcd8824 */ /* 0x000fe200078e0a04 */
[----:B------:R-:W-:Y:S01]  /*5a80*/  IABS R7, R8 ;  /* 0x0000000800077213 */ /* 0x000fe20000000000 */
[----:B------:R-:W-:Y:S01]  /*5a90*/  IMAD R210, R4, R6, R11 ;  /* 0x0000000604d27224 */ /* 0x000fe200078e020b */
[----:B------:R-:W-:Y:S01]  /*5aa0*/  LOP3.LUT R11, R2, 0x8b, RZ, 0xfc, !PT ;  /* 0x0000008b020b7812 */ /* 0x000fe200078efcff */
[----:B------:R-:W-:-:S02]  /*5ab0*/  @!P6 IMAD.MOV R205, RZ, RZ, -R205 ;  /* 0x000000ffffcde224 */ /* 0x000fc400078e0acd */
[----:B------:R-:W-:Y:S01]  /*5ac0*/  IMAD.HI.U32 R3, R0, R9, RZ ;  /* 0x0000000900037227 */ /* 0x000fe200078e00ff */
[C---:B------:R-:W-:Y:S02]  /*5ad0*/  ISETP.GT.U32.AND P6, PT, R4.reuse, R210, PT ;  /* 0x000000d20400720c */ /* 0x040fe40003fc4070 */
[----:B------:R-:W-:Y:S01]  /*5ae0*/  IABS R219, R11 ;  /* 0x0000000b00db7213 */ /* 0x000fe20000000000 */
[----:B------:R-:W-:Y:S02]  /*5af0*/  IMAD.MOV R208, RZ, RZ, -R3 ;  /* 0x000000ffffd07224 */ /* 0x000fe400078e0a03 */
[----:B------:R-:W-:Y:S02]  /*5b00*/  @!P4 IMAD.IADD R207, R207, 0x1, -R4 ;  /* 0x00000001cfcfc824 */ /* 0x000fe400078e0a04 */
[----:B------:R-:W-:Y:S01]  /*5b10*/  IMAD R208, R4, R208, R9 ;  /* 0x000000d004d07224 */ /* 0x000fe200078e0209 */
[----:B------:R-:W-:Y:S01]  /*5b20*/  LOP3.LUT R9, R2, 0x8d, RZ, 0xfc, !PT ;  /* 0x0000008d02097812 */ /* 0x000fe200078efcff */
[----:B------:R-:W-:Y:S01]  /*5b30*/  IMAD.HI.U32 R3, R0, R13, RZ ;  /* 0x0000000d00037227 */ /* 0x000fe200078e00ff */
[----:B------:R-:W-:-:S02]  /*5b40*/  ISETP.GT.U32.AND P4, PT, R4, R207, PT ;  /* 0x000000cf0400720c */ /* 0x000fc40003f84070 */
[----:B------:R-:W-:Y:S01]  /*5b50*/  ISETP.GT.U32.AND P0, PT, R4, R208, PT ;  /* 0x000000d00400720c */ /* 0x000fe20003f04070 */
[----:B------:R-:W-:Y:S01]  /*5b60*/  @!P6 IMAD.IADD R210, R210, 0x1, -R4 ;  /* 0x00000001d2d2e824 */ /* 0x000fe200078e0a04 */
[----:B------:R-:W-:Y:S01]  /*5b70*/  IABS R215, R9 ;  /* 0x0000000900d77213 */ /* 0x000fe20000000000 */
[----:B------:R-:W-:-:S03]  /*5b80*/  IMAD.MOV R3, RZ, RZ, -R3 ;  /* 0x000000ffff037224 */ /* 0x000fc600078e0a03 */
[----:B------:R-:W-:Y:S01]  /*5b90*/  ISETP.GT.U32.AND P6, PT, R4, R210, PT ;  /* 0x000000d20400720c */ /* 0x000fe20003fc4070 */
[----:B------:R-:W-:-:S04]  /*5ba0*/  IMAD.HI.U32 R6, R0, R215, RZ ;  /* 0x000000d700067227 */ /* 0x000fc800078e00ff */
[----:B------:R-:W-:Y:S01]  /*5bb0*/  IMAD R212, R4, R3, R13 ;  /* 0x0000000304d47224 */ /* 0x000fe200078e020d */
[----:B------:R-:W-:Y:S01]  /*5bc0*/  LOP3.LUT R13, R2, 0x7e, RZ, 0xfc, !PT ;  /* 0x0000007e020d7812 */ /* 0x000fe200078efcff */
[----:B------:R-:W-:Y:S02]  /*5bd0*/  IMAD.MOV R6, RZ, RZ, -R6 ;  /* 0x000000ffff067224 */ /* 0x000fe400078e0a06 */
[--C-:B------:R-:W-:Y:S02]  /*5be0*/  @!P0 IMAD.IADD R208, R208, 0x1, -R4.reuse ;  /* 0x00000001d0d08824 */ /* 0x100fe400078e0a04 */
[--C-:B------:R-:W-:Y:S01]  /*5bf0*/  @!P4 IMAD.IADD R207, R207, 0x1, -R4.reuse ;  /* 0x00000001cfcfc824 */ /* 0x100fe200078e0a04 */
[C---:B------:R-:W-:Y:S01]  /*5c00*/  ISETP.GT.U32.AND P4, PT, R4.reuse, R212, PT ;  /* 0x000000d40400720c */ /* 0x040fe20003f84070 */
[C---:B------:R-:W-:Y:S01]  /*5c10*/  IMAD R215, R4.reuse, R6, R215 ;  /* 0x0000000604d77224 */ /* 0x040fe200078e02d7 */
[----:B------:R-:W-:Y:S01]  /*5c20*/  ISETP.GT.U32.AND P0, PT, R4, R208, PT ;  /* 0x000000d00400720c */ /* 0x000fe20003f04070 */
[----:B------:R-:W-:-:S02]  /*5c30*/  @!P6 IMAD.IADD R210, R210, 0x1, -R4 ;  /* 0x00000001d2d2e824 */ /* 0x000fc400078e0a04 */
[----:B------:R-:W-:Y:S01]  /*5c40*/  IMAD.HI.U32 R3, R0, R7, RZ ;  /* 0x0000000700037227 */ /* 0x000fe200078e00ff */
[----:B------:R-:W-:-:S03]  /*5c50*/  ISETP.GT.U32.AND P6, PT, R4, R215, PT ;  /* 0x000000d70400720c */ /* 0x000fc60003fc4070 */
[----:B------:R-:W-:Y:S02]  /*5c60*/  IMAD.MOV R3, RZ, RZ, -R3 ;  /* 0x000000ffff037224 */ /* 0x000fe400078e0a03 */
[----:B------:R-:W-:-:S04]  /*5c70*/  IMAD.HI.U32 R6, R0, R219, RZ ;  /* 0x000000db00067227 */ /* 0x000fc800078e00ff */
[----:B------:R-:W-:Y:S02]  /*5c80*/  IMAD R214, R4, R3, R7 ;  /* 0x0000000304d67224 */ /* 0x000fe400078e0207 */
[----:B------:R-:W-:Y:S02]  /*5c90*/  @!P4 IMAD.IADD R212, R212, 0x1, -R4 ;  /* 0x00000001d4d4c824 */ /* 0x000fe400078e0a04 */
[----:B------:R-:W-:-:S03]  /*5ca0*/  IMAD.HI.U32 R3, R0, R217, RZ ;  /* 0x000000d900037227 */ /* 0x000fc600078e00ff */
[----:B------:R-:W-:Y:S01]  /*5cb0*/  ISETP.GT.U32.AND P4, PT, R4, R212, PT ;  /* 0x000000d40400720c */ /* 0x000fe20003f84070 */
[--C-:B------:R-:W-:Y:S01]  /*5cc0*/  @!P0 IMAD.IADD R208, R208, 0x1, -R4.reuse ;  /* 0x00000001d0d08824 */ /* 0x100fe200078e0a04 */
[C---:B------:R-:W-:Y:S01]  /*5cd0*/  ISETP.GT.U32.AND P0, PT, R4.reuse, R214, PT ;  /* 0x000000d60400720c */ /* 0x040fe20003f04070 */
[----:B------:R-:W-:Y:S02]  /*5ce0*/  @!P6 IMAD.IADD R215, R215, 0x1, -R4 ;  /* 0x00000001d7d7e824 */ /* 0x000fe400078e0a04 */
[----:B------:R-:W-:Y:S02]  /*5cf0*/  IMAD.MOV R3, RZ, RZ, -R3 ;  /* 0x000000ffff037224 */ /* 0x000fe400078e0a03 */
[----:B------:R-:W-:Y:S01]  /*5d00*/  @!P3 IMAD.MOV R208, RZ, RZ, -R208 ;  /* 0x000000ffffd0b224 */ /* 0x000fe200078e0ad0 */
[C---:B------:R-:W-:Y:S01]  /*5d10*/  ISETP.GT.U32.AND P3, PT, R4.reuse, R215, PT ;  /* 0x000000d70400720c */ /* 0x040fe20003f64070 */
[----:B------:R-:W-:Y:S02]  /*5d20*/  IMAD R217, R4, R3, R217 ;  /* 0x0000000304d97224 */ /* 0x000fe400078e02d9 */
[----:B------:R-:W-:-:S04]  /*5d30*/  IMAD.HI.U32 R3, R0, R221, RZ ;  /* 0x000000dd00037227 */ /* 0x000fc800078e00ff */
[----:B------:R-:W-:Y:S02]  /*5d40*/  IMAD.MOV R6, RZ, RZ, -R6 ;  /* 0x000000ffff067224 */ /* 0x000fe400078e0a06 */
[----:B------:R-:W-:Y:S02]  /*5d50*/  IMAD.MOV R3, RZ, RZ, -R3 ;  /* 0x000000ffff037224 */ /* 0x000fe400078e0a03 */
[--C-:B------:R-:W-:Y:S01]  /*5d60*/  @!P0 IMAD.IADD R214, R214, 0x1, -R4.reuse ;  /* 0x00000001d6d68824 */ /* 0x100fe200078e0a04 */
[----:B------:R-:W-:Y:S01]  /*5d70*/  ISETP.GE.AND P0, PT, R9, RZ, PT ;  /* 0x000000ff0900720c */ /* 0x000fe20003f06270 */
[----:B------:R-:W-:Y:S01]  /*5d80*/  IMAD R219, R4, R6, R219 ;  /* 0x0000000604db7224 */ /* 0x000fe200078e02db */
[----:B------:R-:W-:Y:S01]  /*5d90*/  LOP3.LUT R6, R2, 0x89, RZ, 0xfc, !PT ;  /* 0x0000008902067812 */ /* 0x000fe200078efcff */
[----:B------:R-:W-:Y:S01]  /*5da0*/  @!P4 IMAD.IADD R212, R212, 0x1, -R4 ;  /* 0x00000001d4d4c824 */ /* 0x000fe200078e0a04 */
[C---:B------:R-:W-:Y:S01]  /*5db0*/  ISETP.GT.U32.AND P4, PT, R4.reuse, R217, PT ;  /* 0x000000d90400720c */ /* 0x040fe20003f84070 */
[C---:B------:R-:W-:Y:S01]  /*5dc0*/  IMAD R221, R4.reuse, R3, R221 ;  /* 0x0000000304dd7224 */ /* 0x040fe200078e02dd */
[C---:B------:R-:W-:Y:S01]  /*5dd0*/  ISETP.GT.U32.AND P6, PT, R4.reuse, R214, PT ;  /* 0x000000d60400720c */ /* 0x040fe20003fc4070 */
[----:B------:R-:W-:Y:S01]  /*5de0*/  @!P5 IMAD.MOV R212, RZ, RZ, -R212 ;  /* 0x000000ffffd4d224 */ /* 0x000fe200078e0ad4 */
[C---:B------:R-:W-:Y:S01]  /*5df0*/  ISETP.GT.U32.AND P5, PT, R4.reuse, R219, PT ;  /* 0x000000db0400720c */ /* 0x040fe20003fa4070 */
[----:B------:R-:W-:Y:S01]  /*5e00*/  @!P3 IMAD.IADD R215, R215, 0x1, -R4 ;  /* 0x00000001d7d7b824 */ /* 0x000fe200078e0a04 */
[----:B------:R-:W-:Y:S01]  /*5e10*/  ISETP.GT.U32.AND P3, PT, R4, R221, PT ;  /* 0x000000dd0400720c */ /* 0x000fe20003f64070 */
[----:B------:R-:W-:Y:S01]  /*5e20*/  @!P2 IMAD.MOV R207, RZ, RZ, -R207 ;  /* 0x000000ffffcfa224 */ /* 0x000fe200078e0acf */
[----:B------:R-:W-:Y:S01]  /*5e30*/  ISETP.GE.AND P2, PT, R8, RZ, PT ;  /* 0x000000ff0800720c */ /* 0x000fe20003f46270 */
[----:B------:R-:W-:Y:S01]  /*5e40*/  @!P1 IMAD.MOV R210, RZ, RZ, -R210 ;  /* 0x000000ffffd29224 */ /* 0x000fe200078e0ad2 */
[----:B------:R-:W-:Y:S01]  /*5e50*/  IABS R7, R6 ;  /* 0x0000000600077213 */ /* 0x000fe20000000000 */
[----:B------:R-:W-:Y:S01]  /*5e60*/  @!P0 IMAD.MOV R215, RZ, RZ, -R215 ;  /* 0x000000ffffd78224 */ /* 0x000fe200078e0ad7 */
[----:B------:R-:W-:Y:S01]  /*5e70*/  LOP3.LUT R8, R2, 0x88, RZ, 0xfc, !PT ;  /* 0x0000008802087812 */ /* 0x000fe200078efcff */
[--C-:B------:R-:W-:Y:S01]  /*5e80*/  @!P4 IMAD.IADD R217, R217, 0x1, -R4.reuse ;  /* 0x00000001d9d9c824 */ /* 0x100fe200078e0a04 */
[----:B------:R-:W-:Y:S01]  /*5e90*/  ISETP.GE.AND P1, PT, R10, RZ, PT ;  /* 0x000000ff0a00720c */ /* 0x000fe20003f26270 */
[--C-:B------:R-:W-:Y:S01]  /*5ea0*/  @!P6 IMAD.IADD R214, R214, 0x1, -R4.reuse ;  /* 0x00000001d6d6e824 */ /* 0x100fe200078e0a04 */
[----:B------:R-:W-:Y:S01]  /*5eb0*/  IABS R9, R8 ;  /* 0x0000000800097213 */ /* 0x000fe20000000000 */
[--C-:B------:R-:W-:Y:S01]  /*5ec0*/  @!P5 IMAD.IADD R219, R219, 0x1, -R4.reuse ;  /* 0x00000001dbdbd824 */ /* 0x100fe200078e0a04 */
[----:B------:R-:W-:Y:S01]  /*5ed0*/  ISETP.GT.U32.AND P5, PT, R4, R217, PT ;  /* 0x000000d90400720c */ /* 0x000fe20003fa4070 */
[----:B------:R-:W-:Y:S01]  /*5ee0*/  @!P3 IMAD.IADD R221, R221, 0x1, -R4 ;  /* 0x00000001ddddb824 */ /* 0x000fe200078e0a04 */
[----:B------:R-:W-:Y:S01]  /*5ef0*/  LOP3.LUT R10, R2, 0x87, RZ, 0xfc, !PT ;  /* 0x00000087020a7812 */ /* 0x000fe200078efcff */
[----:B------:R-:W-:Y:S01]  /*5f00*/  IMAD.HI.U32 R3, R0, R7, RZ ;  /* 0x0000000700037227 */ /* 0x000fe200078e00ff */
[----:B------:R-:W-:-:S02]  /*5f10*/  ISETP.GT.U32.AND P3, PT, R4, R219, PT ;  /* 0x000000db0400720c */ /* 0x000fc40003f64070 */
[----:B------:R-:W-:Y:S01]  /*5f20*/  ISETP.GE.AND P4, PT, R12, RZ, PT ;  /* 0x000000ff0c00720c */ /* 0x000fe20003f86270 */
[----:B------:R-:W-:Y:S01]  /*5f30*/  @!P2 IMAD.MOV R214, RZ, RZ, -R214 ;  /* 0x000000ffffd6a224 */ /* 0x000fe200078e0ad6 */
[----:B------:R-:W-:Y:S01]  /*5f40*/  ISETP.GT.U32.AND P2, PT, R4, R221, PT ;  /* 0x000000dd0400720c */ /* 0x000fe20003f44070 */
[----:B------:R-:W-:Y:S01]  /*5f50*/  IMAD.MOV R222, RZ, RZ, -R3 ;  /* 0x000000ffffde7224 */ /* 0x000fe200078e0a03 */
[----:B------:R-:W-:Y:S01]  /*5f60*/  LOP3.LUT R12, R2, 0x86, RZ, 0xfc, !PT ;  /* 0x00000086020c7812 */ /* 0x000fe200078efcff */
[----:B------:R-:W-:Y:S01]  /*5f70*/  IMAD.HI.U32 R3, R0, R9, RZ ;  /* 0x0000000900037227 */ /* 0x000fe200078e00ff */
[----:B------:R-:W-:Y:S02]  /*5f80*/  ISETP.GE.AND P6, PT, R11, RZ, PT ;  /* 0x000000ff0b00720c */ /* 0x000fe40003fc6270 */
[----:B------:R-:W-:Y:S01]  /*5f90*/  IABS R11, R12 ;  /* 0x0000000c000b7213 */ /* 0x000fe20000000000 */
[----:B------:R-:W-:Y:S01]  /*5fa0*/  IMAD R222, R4, R222, R7 ;  /* 0x000000de04de7224 */ /* 0x000fe200078e0207 */
[----:B------:R-:W-:Y:S01]  /*5fb0*/  IABS R7, R10 ;  /* 0x0000000a00077213 */ /* 0x000fe20000000000 */
[----:B------:R-:W-:-:S02]  /*5fc0*/  IMAD.MOV R3, RZ, RZ, -R3 ;  /* 0x000000ffff037224 */ /* 0x000fc400078e0a03 */
[--C-:B------:R-:W-:Y:S01]  /*5fd0*/  @!P5 IMAD.IADD R217, R217, 0x1, -R4.reuse ;  /* 0x00000001d9d9d824 */ /* 0x100fe200078e0a04 */
[C---:B------:R-:W-:Y:S01]  /*5fe0*/  ISETP.GT.U32.AND P5, PT, R4.reuse, R222, PT ;  /* 0x000000de0400720c */ /* 0x040fe20003fa4070 */
[----:B------:R-:W-:Y:S01]  /*5ff0*/  IMAD R224, R4, R3, R9 ;  /* 0x0000000304e07224 */ /* 0x000fe200078e0209 */
[----:B------:R-:W-:Y:S01]  /*6000*/  LOP3.LUT R9, R2, 0x85, RZ, 0xfc, !PT ;  /* 0x0000008502097812 */ /* 0x000fe200078efcff */
[--C-:B------:R-:W-:Y:S02]  /*6010*/  @!P2 IMAD.IADD R221, R221, 0x1, -R4.reuse ;  /* 0x00000001dddda824 */ /* 0x100fe400078e0a04 */
[----:B------:R-:W-:Y:S01]  /*6020*/  IMAD.HI.U32 R3, R0, R7, RZ ;  /* 0x0000000700037227 */ /* 0x000fe200078e00ff */
[----:B------:R-:W-:Y:S02]  /*6030*/  ISETP.GT.U32.AND P2, PT, R4, R224, PT ;  /* 0x000000e00400720c */ /* 0x000fe40003f44070 */
[----:B------:R-:W-:Y:S01]  /*6040*/  IABS R229, R9 ;  /* 0x0000000900e57213 */ /* 0x000fe20000000000 */
[----:B------:R-:W-:Y:S01]  /*6050*/  @!P3 IMAD.IADD R219, R219, 0x1, -R4 ;  /* 0x00000001dbdbb824 */ /* 0x000fe200078e0a04 */
[----:B------:R-:W-:Y:S01]  /*6060*/  ISETP.GE.AND P3, PT, R6, RZ, PT ;  /* 0x000000ff0600720c */ /* 0x000fe20003f66270 */
[----:B------:R-:W-:-:S04]  /*6070*/  IMAD.HI.U32 R6, R0, R11, RZ ;  /* 0x0000000b00067227 */ /* 0x000fc800078e00ff */
[----:B------:R-:W-:Y:S02]  /*6080*/  IMAD.MOV R3, RZ, RZ, -R3 ;  /* 0x000000ffff037224 */ /* 0x000fe400078e0a03 */
[----:B------:R-:W-:Y:S01]  /*6090*/  @!P5 IMAD.IADD R222, R222, 0x1, -R4 ;  /* 0x00000001deded824 */ /* 0x000fe200078e0a04 */
[----:B------:R-:W-:Y:S01]  /*60a0*/  ISETP.GE.AND P5, PT, R8, RZ, PT ;  /* 0x000000ff0800720c */ /* 0x000fe20003fa6270 */
[----:B------:R-:W-:Y:S01]  /*60b0*/  IMAD.MOV R6, RZ, RZ, -R6 ;  /* 0x000000ffff067224 */ /* 0x000fe200078e0a06 */
[----:B------:R-:W-:Y:S01]  /*60c0*/  LOP3.LUT R8, R2, 0x84, RZ, 0xfc, !PT ;  /* 0x0000008402087812 */ /* 0x000fe200078efcff */
[C---:B------:R-:W-:Y:S01]  /*60d0*/  IMAD R226, R4.reuse, R3, R7 ;  /* 0x0000000304e27224 */ /* 0x040fe200078e0207 */
[----:B------:R-:W-:Y:S01]  /*60e0*/  ISETP.GT.U32.AND P0, PT, R4, R222, PT ;  /* 0x000000de0400720c */ /* 0x000fe20003f04070 */
[----:B------:R-:W-:Y:S01]  /*60f0*/  @!P2 IMAD.IADD R224, R224, 0x1, -R4 ;  /* 0x00000001e0e0a824 */ /* 0x000fe200078e0a04 */
[----:B------:R-:W-:Y:S01]  /*6100*/  IABS R231, R8 ;  /* 0x0000000800e77213 */ /* 0x000fe20000000000 */
[----:B------:R-:W-:-:S02]  /*6110*/  IMAD R228, R4, R6, R11 ;  /* 0x0000000604e47224 */ /* 0x000fc400078e020b */
[----:B------:R-:W-:Y:S01]  /*6120*/  @!P1 IMAD.MOV R217, RZ, RZ, -R217 ;  /* 0x000000ffffd99224 */ /* 0x000fe200078e0ad9 */
[----:B------:R-:W-:Y:S01]  /*6130*/  ISETP.GT.U32.AND P2, PT, R4, R224, PT ;  /* 0x000000e00400720c */ /* 0x000fe20003f44070 */
[----:B------:R-:W-:Y:S01]  /*6140*/  IMAD.HI.U32 R3, R0, R229, RZ ;  /* 0x000000e500037227 */ /* 0x000fe200078e00ff */
[----:B------:R-:W-:-:S03]  /*6150*/  ISETP.GT.U32.AND P1, PT, R4, R226, PT ;  /* 0x000000e20400720c */ /* 0x000fc60003f24070 */
[----:B------:R-:W-:Y:S01]  /*6160*/  @!P6 IMAD.MOV R219, RZ, RZ, -R219 ;  /* 0x000000ffffdbe224 */ /* 0x000fe200078e0adb */
[----:B------:R-:W-:Y:S01]  /*6170*/  ISETP.GT.U32.AND P6, PT, R4, R228, PT ;  /* 0x000000e40400720c */ /* 0x000fe20003fc4070 */
[----:B------:R-:W-:-:S04]  /*6180*/  IMAD.HI.U32 R6, R0, R231, RZ ;  /* 0x000000e700067227 */ /* 0x000fc800078e00ff */
[----:B------:R-:W-:Y:S02]  /*6190*/  IMAD.MOV R3, RZ, RZ, -R3 ;  /* 0x000000ffff037224 */ /* 0x000fe400078e0a03 */
[----:B------:R-:W-:Y:S01]  /*61a0*/  @!P0 IMAD.IADD R222, R222, 0x1, -R4 ;  /* 0x00000001dede8824 */ /* 0x000fe200078e0a04 */
[----:B------:R-:W-:Y:S01]  /*61b0*/  ISETP.GE.AND P0, PT, R12, RZ, PT ;  /* 0x000000ff0c00720c */ /* 0x000fe20003f06270 */
[----:B------:R-:W-:Y:S01]  /*61c0*/  IMAD.MOV R6, RZ, RZ, -R6 ;  /* 0x000000ffff067224 */ /* 0x000fe200078e0a06 */
[----:B------:R-:W-:Y:S01]  /*61d0*/  LOP3.LUT R12, R2, 0x7f, RZ, 0xfc, !PT ;  /* 0x0000007f020c7812 */ /* 0x000fe200078efcff */
[----:B------:R-:W-:Y:S02]  /*61e0*/  IMAD R229, R4, R3, R229 ;  /* 0x0000000304e57224 */ /* 0x000fe400078e02e5 */
[--C-:B------:R-:W-:Y:S01]  /*61f0*/  @!P2 IMAD.IADD R224, R224, 0x1, -R4.reuse ;  /* 0x00000001e0e0a824 */ /* 0x100fe200078e0a04 */
[----:B------:R-:W-:Y:S01]  /*6200*/  ISETP.GE.AND P2, PT, R9, RZ, PT ;  /* 0x000000ff0900720c */ /* 0x000fe20003f46270 */
[----:B------:R-:W-:Y:S01]  /*6210*/  @!P1 IMAD.IADD R226, R226, 0x1, -R4 ;  /* 0x00000001e2e29824 */ /* 0x000fe200078e0a04 */
[----:B------:R-:W-:Y:S01]  /*6220*/  LOP3.LUT R9, R2, 0x82, RZ, 0xfc, !PT ;  /* 0x0000008202097812 */ /* 0x000fe200078efcff */
[----:B------:R-:W-:Y:S01]  /*6230*/  IMAD R231, R4, R6, R231 ;  /* 0x0000000604e77224 */ /* 0x000fe200078e02e7 */
[----:B------:R-:W-:Y:S01]  /*6240*/  LOP3.LUT R6, R2, 0x83, RZ, 0xfc, !PT ;  /* 0x0000008302067812 */ /* 0x000fe200078efcff */
[----:B------:R-:W-:Y:S01]  /*6250*/  @!P3 IMAD.MOV R222, RZ, RZ, -R222 ;  /* 0x000000ffffdeb224 */ /* 0x000fe200078e0ade */
[----:B------:R-:W-:Y:S01]  /*6260*/  ISETP.GT.U32.AND P3, PT, R4, R229, PT ;  /* 0x000000e50400720c */ /* 0x000fe20003f64070 */
[----:B------:R-:W-:Y:S01]  /*6270*/  @!P6 IMAD.IADD R228, R228, 0x1, -R4 ;  /* 0x00000001e4e4e824 */ /* 0x000fe200078e0a04 */
[C---:B------:R-:W-:Y:S01]  /*6280*/  ISETP.GT.U32.AND P1, PT, R4.reuse, R226, PT ;  /* 0x000000e20400720c */ /* 0x040fe20003f24070 */
[----:B------:R-:W-:Y:S01]  /*6290*/  @!P5 IMAD.MOV R224, RZ, RZ, -R224 ;  /* 0x000000ffffe0d224 */ /* 0x000fe200078e0ae0 */
[----:B------:R-:W-:Y:S01]  /*62a0*/  ISETP.GT.U32.AND P5, PT, R4, R231, PT ;  /* 0x000000e70400720c */ /* 0x000fe20003fa4070 */
[----:B------:R-:W-:Y:S01]  /*62b0*/  @!P4 IMAD.MOV R221, RZ, RZ, -R221 ;  /* 0x000000ffffddc224 */ /* 0x000fe200078e0add */
[----:B------:R-:W-:-:S02]  /*62c0*/  ISETP.GE.AND P4, PT, R10, RZ, PT ;  /* 0x000000ff0a00720c */ /* 0x000fc40003f86270 */
[----:B------:R-:W-:Y:S02]  /*62d0*/  ISETP.GT.U32.AND P6, PT, R4, R228, PT ;  /* 0x000000e40400720c */ /* 0x000fe40003fc4070 */
[----:B------:R-:W-:Y:S02]  /*62e0*/  IABS R233, R6 ;  /* 0x0000000600e97213 */ /* 0x000fe40000000000 */
[----:B------:R-:W-:Y:S01]  /*62f0*/  IABS R235, R9 ;  /* 0x0000000900eb7213 */ /* 0x000fe20000000000 */
[--C-:B------:R-:W-:Y:S01]  /*6300*/  @!P3 IMAD.IADD R229, R229, 0x1, -R4.reuse ;  /* 0x00000001e5e5b824 */ /* 0x100fe200078e0a04 */
[----:B------:R-:W-:Y:S01]  /*6310*/  LOP3.LUT R10, R2, 0x80, RZ, 0xfc, !PT ;  /* 0x00000080020a7812 */ /* 0x000fe200078efcff */
[--C-:B------:R-:W-:Y:S01]  /*6320*/  @!P1 IMAD.IADD R226, R226, 0x1, -R4.reuse ;  /* 0x00000001e2e29824 */ /* 0x100fe200078e0a04 */
[----:B------:R-:W-:Y:S01]  /*6330*/  ISETP.GE.AND P1, PT, R8, RZ, PT ;  /* 0x000000ff0800720c */ /* 0x000fe20003f26270 */
[----:B------:R-:W-:Y:S01]  /*6340*/  @!P5 IMAD.IADD R231, R231, 0x1, -R4 ;  /* 0x00000001e7e7d824 */ /* 0x000fe200078e0a04 */
[----:B------:R-:W-:Y:S01]  /*6350*/  ISETP.GT.U32.AND P3, PT, R4, R229, PT ;  /* 0x000000e50400720c */ /* 0x000fe20003f64070 */
[----:B------:R-:W-:Y:S01]  /*6360*/  IMAD.HI.U32 R3, R0, R233, RZ ;  /* 0x000000e900037227 */ /* 0x000fe200078e00ff */
[----:B------:R-:W-:-:S02]  /*6370*/  LOP3.LUT R8, R2, 0x81, RZ, 0xfc, !PT ;  /* 0x0000008102087812 */ /* 0x000fc400078efcff */
[----:B------:R-:W-:Y:S01]  /*6380*/  ISETP.GE.AND P5, PT, R9, RZ, PT ;  /* 0x000000ff0900720c */ /* 0x000fe20003fa6270 */
[----:B------:R-:W-:Y:S01]  /*6390*/  @!P6 IMAD.IADD R228, R228, 0x1, -R4 ;  /* 0x00000001e4e4e824 */ /* 0x000fe200078e0a04 */
[----:B------:R-:W-:Y:S01]  /*63a0*/  ISETP.GE.AND P6, PT, R6, RZ, PT ;  /* 0x000000ff0600720c */ /* 0x000fe20003fc6270 */
[----:B------:R-:W-:Y:S01]  /*63b0*/  @!P4 IMAD.MOV R226, RZ, RZ, -R226 ;  /* 0x000000ffffe2c224 */ /* 0x000fe200078e0ae2 */
[----:B------:R-:W-:Y:S01]  /*63c0*/  ISETP.GT.U32.AND P4, PT, R4, R231, PT ;  /* 0x000000e70400720c */ /* 0x000fe20003f84070 */
[----:B------:R-:W-:Y:S01]  /*63d0*/  IMAD.HI.U32 R6, R0, R235, RZ ;  /* 0x000000eb00067227 */ /* 0x000fe200078e00ff */
[----:B------:R-:W-:Y:S02]  /*63e0*/  IABS R7, R8 ;  /* 0x0000000800077213 */ /* 0x000fe40000000000 */
[----:B------:R-:W-:Y:S01]  /*63f0*/  IABS R9, R10 ;  /* 0x0000000a00097213 */ /* 0x000fe20000000000 */
[----:B------:R-:W-:Y:S01]  /*6400*/  IMAD.MOV R3, RZ, RZ, -R3 ;  /* 0x000000ffff037224 */ /* 0x000fe200078e0a03 */
[----:B------:R-:W-:Y:S01]  /*6410*/  IABS R11, R12 ;  /* 0x0000000c000b7213 */ /* 0x000fe20000000000 */
[----:B------:R-:W-:-:S02]  /*6420*/  IMAD.MOV R6, RZ, RZ, -R6 ;  /* 0x000000ffff067224 */ /* 0x000fc400078e0a06 */
[C---:B------:R-:W-:Y:S02]  /*6430*/  IMAD R233, R4.reuse, R3, R233 ;  /* 0x0000000304e97224 */ /* 0x040fe400078e02e9 */
[C---:B------:R-:W-:Y:S02]  /*6440*/  IMAD R235, R4.reuse, R6, R235 ;  /* 0x0000000604eb7224 */ /* 0x040fe400078e02eb */
[--C-:B------:R-:W-:Y:S01]  /*6450*/  @!P3 IMAD.IADD R229, R229, 0x1, -R4.reuse ;  /* 0x00000001e5e5b824 */ /* 0x100fe200078e0a04 */
[C---:B------:R-:W-:Y:S01]  /*6460*/  ISETP.GT.U32.AND P3, PT, R4.reuse, R233, PT ;  /* 0x000000e90400720c */ /* 0x040fe20003f64070 */
[----:B------:R-:W-:Y:S01]  /*6470*/  @!P4 IMAD.IADD R231, R231, 0x1, -R4 ;  /* 0x00000001e7e7c824 */ /* 0x000fe200078e0a04 */
[----:B------:R-:W-:Y:S01]  /*6480*/  ISETP.GT.U32.AND P4, PT, R4, R235, PT ;  /* 0x000000eb0400720c */ /* 0x000fe20003f84070 */
[----:B------:R-:W-:-:S04]  /*6490*/  IMAD.HI.U32 R3, R0, R7, RZ ;  /* 0x0000000700037227 */ /* 0x000fc800078e00ff */
[----:B------:R-:W-:Y:S02]  /*64a0*/  IMAD.MOV R3, RZ, RZ, -R3 ;  /* 0x000000ffff037224 */ /* 0x000fe400078e0a03 */
[----:B------:R-:W-:-:S04]  /*64b0*/  IMAD.HI.U32 R6, R0, R11, RZ ;  /* 0x0000000b00067227 */ /* 0x000fc800078e00ff */
[--C-:B------:R-:W-:Y:S02]  /*64c0*/  @!P3 IMAD.IADD R233, R233, 0x1, -R4.reuse ;  /* 0x00000001e9e9b824 */ /* 0x100fe400078e0a04 */
[----:B------:R-:W-:Y:S02]  /*64d0*/  @!P4 IMAD.IADD R235, R235, 0x1, -R4 ;  /* 0x00000001ebebc824 */ /* 0x000fe400078e0a04 */
[C---:B------:R-:W-:Y:S01]  /*64e0*/  IMAD R236, R4.reuse, R3, R7 ;  /* 0x0000000304ec7224 */ /* 0x040fe200078e0207 */
[----:B------:R-:W-:Y:S01]  /*64f0*/  ISETP.GT.U32.AND P4, PT, R4, R233, PT ;  /* 0x000000e90400720c */ /* 0x000fe20003f84070 */
[----:B------:R-:W-:Y:S01]  /*6500*/  IMAD.HI.U32 R3, R0, R9, RZ ;  /* 0x0000000900037227 */ /* 0x000fe200078e00ff */
[----:B------:R-:W-:Y:S02]  /*6510*/  IABS R7, R13 ;  /* 0x0000000d00077213 */ /* 0x000fe40000000000 */
[----:B------:R-:W-:Y:S01]  /*6520*/  ISETP.GT.U32.AND P3, PT, R4, R236, PT ;  /* 0x000000ec0400720c */ /* 0x000fe20003f64070 */
[----:B------:R-:W-:-:S02]  /*6530*/  IMAD.MOV R3, RZ, RZ, -R3 ;  /* 0x000000ffff037224 */ /* 0x000fc400078e0a03 */
[----:B------:R-:W-:Y:S02]  /*6540*/  IMAD.MOV R6, RZ, RZ, -R6 ;  /* 0x000000ffff067224 */ /* 0x000fe400078e0a06 */
[C---:B------:R-:W-:Y:S02]  /*6550*/  IMAD R238, R4.reuse, R3, R9 ;  /* 0x0000000304ee7224 */ /* 0x040fe400078e0209 */
[----:B------:R-:W-:Y:S01]  /*6560*/  IMAD R240, R4, R6, R11 ;  /* 0x0000000604f07224 */ /* 0x000fe200078e020b */
[----:B------:R-:W-:Y:S01]  /*6570*/  LOP3.LUT R11, R2, 0x7a, RZ, 0xfc, !PT ;  /* 0x0000007a020b7812 */ /* 0x000fe200078efcff */
[----:B------:R-:W-:Y:S01]  /*6580*/  @!P4 IMAD.IADD R233, R233, 0x1, -R4 ;  /* 0x00000001e9e9c824 */ /* 0x000fe200078e0a04 */
[----:B------:R-:W-:Y:S01]  /*6590*/  ISETP.GT.U32.AND P4, PT, R4, R238, PT ;  /* 0x000000ee0400720c */ /* 0x000fe20003f84070 */
[----:B------:R-:W-:Y:S01]  /*65a0*/  IMAD.HI.U32 R3, R0, R7, RZ ;  /* 0x0000000700037227 */ /* 0x000fe200078e00ff */
[----:B------:R-:W-:-:S03]  /*65b0*/  IABS R249, R11 ;  /* 0x0000000b00f97213 */ /* 0x000fc60000000000 */
[----:B------:R-:W-:Y:S01]  /*65c0*/  @!P6 IMAD.MOV R233, RZ, RZ, -R233 ;  /* 0x000000ffffe9e224 */ /* 0x000fe200078e0ae9 */
[C---:B------:R-:W-:Y:S01]  /*65d0*/  ISETP.GT.U32.AND P6, PT, R4.reuse, R240, PT ;  /* 0x000000f00400720c */ /* 0x040fe20003fc4070 */
[----:B------:R-:W-:Y:S02]  /*65e0*/  IMAD.MOV R3, RZ, RZ, -R3 ;  /* 0x000000ffff037224 */ /* 0x000fe400078e0a03 */
[----:B------:R-:W-:Y:S01]  /*65f0*/  @!P2 IMAD.MOV R229, RZ, RZ, -R229 ;  /* 0x000000ffffe5a224 */ /* 0x000fe200078e0ae5 */
[C---:B------:R-:W-:Y:S01]  /*6600*/  ISETP.GT.U32.AND P2, PT, R4.reuse, R235, PT ;  /* 0x000000eb0400720c */ /* 0x040fe20003f44070 */
[----:B------:R-:W-:Y:S02]  /*6610*/  IMAD R242, R4, R3, R7 ;  /* 0x0000000304f27224 */ /* 0x000fe400078e0207 */
[----:B------:R-:W-:Y:S02]  /*6620*/  @!P4 IMAD.IADD R238, R238, 0x1, -R4 ;  /* 0x00000001eeeec824 */ /* 0x000fe400078e0a04 */
[----:B------:R-:W-:Y:S01]  /*6630*/  IMAD.HI.U32 R6, R0, R243, RZ ;  /* 0x000000f300067227 */ /* 0x000fe200078e00ff */
[----:B------:R-:W-:-:S03]  /*6640*/  ISETP.GT.U32.AND P4, PT, R4, R242, PT ;  /* 0x000000f20400720c */ /* 0x000fc60003f84070 */
[----:B------:R-:W-:Y:S01]  /*6650*/  @!P6 IMAD.IADD R240, R240, 0x1, -R4 ;  /* 0x00000001f0f0e824 */ /* 0x000fe200078e0a04 */
[----:B------:R-:W-:Y:S01]  /*6660*/  ISETP.GT.U32.AND P6, PT, R4, R238, PT ;  /* 0x000000ee0400720c */ /* 0x000fe20003fc4070 */
[----:B------:R-:W-:Y:S02]  /*6670*/  IMAD.MOV R6, RZ, RZ, -R6 ;  /* 0x000000ffff067224 */ /* 0x000fe400078e0a06 */
[----:B------:R-:W-:Y:S01]  /*6680*/  @!P0 IMAD.MOV R228, RZ, RZ, -R228 ;  /* 0x000000ffffe48224 */ /* 0x000fe200078e0ae4 */
[----:B------:R-:W-:Y:S01]  /*6690*/  ISETP.GE.AND P0, PT, R8, RZ, PT ;  /* 0x000000ff0800720c */ /* 0x000fe20003f06270 */
[--C-:B------:R-:W-:Y:S01]  /*66a0*/  @!P3 IMAD.IADD R236, R236, 0x1, -R4.reuse ;  /* 0x00000001ececb824 */ /* 0x100fe200078e0a04 */
[----:B------:R-:W-:Y:S01]  /*66b0*/  LOP3.LUT R8, R2, 0x7c, RZ, 0xfc, !PT ;  /* 0x0000007c02087812 */ /* 0x000fe200078efcff */
[--C-:B------:R-:W-:Y:S01]  /*66c0*/  @!P2 IMAD.IADD R235, R235, 0x1, -R4.reuse ;  /* 0x00000001ebeba824 */ /* 0x100fe200078e0a04 */
[----:B------:R-:W-:Y:S01]  /*66d0*/  ISETP.GE.AND P2, PT, R12, RZ, PT ;  /* 0x000000ff0c00720c */ /* 0x000fe20003f46270 */
[----:B------:R-:W-:Y:S01]  /*66e0*/  IMAD R243, R4, R6, R243 ;  /* 0x0000000604f37224 */ /* 0x000fe200078e02f3 */
[----:B------:R-:W-:Y:S01]  /*66f0*/  IABS R245, R8 ;  /* 0x0000000800f57213 */ /* 0x000fe20000000000 */
[--C-:B------:R-:W-:Y:S01]  /*6700*/  @!P4 IMAD.IADD R242, R242, 0x1, -R4.reuse ;  /* 0x00000001f2f2c824 */ /* 0x100fe200078e0a04 */
[C---:B------:R-:W-:Y:S01]  /*6710*/  ISETP.GT.U32.AND P3, PT, R4.reuse, R236, PT ;  /* 0x000000ec0400720c */ /* 0x040fe20003f64070 */
[----:B------:R-:W-:Y:S01]  /*6720*/  @!P5 IMAD.MOV R235, RZ, RZ, -R235 ;  /* 0x000000ffffebd224 */ /* 0x000fe200078e0aeb */
[----:B------:R-:W-:Y:S01]  /*6730*/  ISETP.GT.U32.AND P5, PT, R4, R240, PT ;  /* 0x000000f00400720c */ /* 0x000fe20003fa4070 */
[----:B------:R-:W-:Y:S01]  /*6740*/  @!P6 IMAD.IADD R238, R238, 0x1, -R4 ;  /* 0x00000001eeeee824 */ /* 0x000fe200078e0a04 */
[----:B------:R-:W-:Y:S01]  /*6750*/  ISETP.GT.U32.AND P6, PT, R4, R243, PT ;  /* 0x000000f30400720c */ /* 0x000fe20003fc4070 */
[----:B------:R-:W-:Y:S01]  /*6760*/  IMAD.HI.U32 R3, R0, R245, RZ ;  /* 0x000000f500037227 */ /* 0x000fe200078e00ff */
[----:B------:R-:W-:-:S02]  /*6770*/  ISETP.GT.U32.AND P4, PT, R4, R242, PT ;  /* 0x000000f20400720c */ /* 0x000fc40003f84070 */
[----:B------:R-:W-:Y:S01]  /*6780*/  LOP3.LUT R12, R2, 0x79, RZ, 0xfc, !PT ;  /* 0x00000079020c7812 */ /* 0x000fe200078efcff */
[----:B------:R-:W-:-:S03]  /*6790*/  IMAD.HI.U32 R6, R0, R249, RZ ;  /* 0x000000f900067227 */ /* 0x000fc600078e00ff */
[----:B------:R-:W-:Y:S01]  /*67a0*/  IABS R9, R12 ;  /* 0x0000000c00097213 */ /* 0x000fe20000000000 */
[----:B------:R-:W-:Y:S02]  /*67b0*/  IMAD.MOV R3, RZ, RZ, -R3 ;  /* 0x000000ffff037224 */ /* 0x000fe400078e0a03 */
[----:B------:R-:W-:Y:S02]  /*67c0*/  IMAD.MOV R6, RZ, RZ, -R6 ;  /* 0x000000ffff067224 */ /* 0x000fe400078e0a06 */
[----:B------:R-:W-:Y:S01]  /*67d0*/  @!P1 IMAD.MOV R231, RZ, RZ, -R231 ;  /* 0x000000ffffe79224 */ /* 0x000fe200078e0ae7 */
[----:B------:R-:W-:Y:S01]  /*67e0*/  ISETP.GE.AND P1, PT, R10, RZ, PT ;  /* 0x000000ff0a00720c */ /* 0x000fe20003f26270 */
[----:B------:R-:W-:Y:S01]  /*67f0*/  IMAD R245, R4, R3, R245 ;  /* 0x0000000304f57224 */ /* 0x000fe200078e02f5 */
[----:B------:R-:W-:Y:S01]  /*6800*/  LOP3.LUT R10, R2, 0x7b, RZ, 0xfc, !PT ;  /* 0x0000007b020a7812 */ /* 0x000fe200078efcff */
[--C-:B------:R-:W-:Y:S01]  /*6810*/  @!P3 IMAD.IADD R236, R236, 0x1, -R4.reuse ;  /* 0x00000001ececb824 */ /* 0x100fe200078e0a04 */
[----:B------:R-:W-:Y:S01]  /*6820*/  ISETP.GE.AND P3, PT, R13, RZ, PT ;  /* 0x000000ff0d00720c */ /* 0x000fe20003f66270 */
[--C-:B------:R-:W-:Y:S01]  /*6830*/  @!P5 IMAD.IADD R240, R240, 0x1, -R4.reuse ;  /* 0x00000001f0f0d824 */ /* 0x100fe200078e0a04 */
[----:B------:R-:W-:Y:S01]  /*6840*/  IABS R247, R10 ;  /* 0x0000000a00f77213 */ /* 0x000fe20000000000 */
[--C-:B------:R-:W-:Y:S01]  /*6850*/  @!P6 IMAD.IADD R243, R243, 0x1, -R4.reuse ;  /* 0x00000001f3f3e824 */ /* 0x100fe200078e0a04 */
[----:B------:R-:W-:Y:S01]  /*6860*/  ISETP.GE.AND P5, PT, R14, RZ, PT ;  /* 0x000000ff0e00720c */ /* 0x000fe20003fa6270 */
[----:B------:R-:W-:Y:S01]  /*6870*/  IMAD R249, R4, R6, R249 ;  /* 0x0000000604f97224 */ /* 0x000fe200078e02f9 */
[----:B------:R-:W-:Y:S01]  /*6880*/  LOP3.LUT R6, R2, 0x78, RZ, 0xfc, !PT ;  /* 0x0000007802067812 */ /* 0x000fe200078efcff */
        /* <DEDUP_REMOVED lines=9> */
[----:B------:R-:W-:-:S03]  /*6920*/  IMAD.HI.U32 R3, R0, R247, RZ ;  /* 0x000000f700037227 */ /* 0x000fc600078e00ff */
[----:B------:R-:W-:Y:S01]  /*6930*/  IABS R193, R8 ;  /* 0x0000000800c17213 */ /* 0x000fe20000000000 */
[----:B------:R-:W-:Y:S02]  /*6940*/  IMAD.MOV R7, RZ, RZ, -R7 ;  /* 0x000000ffff077224 */ /* 0x000fe400078e0a07 */
[----:B------:R-:W-:Y:S02]  /*6950*/  IMAD.MOV R3, RZ, RZ, -R3 ;  /* 0x000000ffff037224 */ /* 0x000fe400078e0a03 */
[C---:B------:R-:W-:Y:S01]  /*6960*/  IMAD R250, R4.reuse, R7, R9 ;  /* 0x0000000704fa7224 */ /* 0x040fe200078e0209 */
[----:B------:R-:W-:Y:S01]  /*6970*/  IABS R7, R6 ;  /* 0x0000000600077213 */ /* 0x000fe20000000000 */
[C---:B------:R-:W-:Y:S02]  /*6980*/  IMAD R247, R4.reuse, R3, R247 ;  /* 0x0000000304f77224 */ /* 0x040fe400078e02f7 */
[--C-:B------:R-:W-:Y:S02]  /*6990*/  @!P4 IMAD.IADD R245, R245, 0x1, -R4.reuse ;  /* 0x00000001f5f5c824 */ /* 0x100fe400078e0a04 */
[--C-:B------:R-:W-:Y:S01]  /*69a0*/  @!P0 IMAD.IADD R243, R243, 0x1, -R4.reuse ;  /* 0x00000001f3f38824 */ /* 0x100fe200078e0a04 */
[C---:B------:R-:W-:Y:S01]  /*69b0*/  ISETP.GT.U32.AND P0, PT, R4.reuse, R250, PT ;  /* 0x000000fa0400720c */ /* 0x040fe20003f04070 */
[----:B------:R-:W-:Y:S01]  /*69c0*/  @!P2 IMAD.IADD R249, R249, 0x1, -R4 ;  /* 0x00000001f9f9a824 */ /* 0x000fe200078e0a04 */
[----:B------:R-:W-:Y:S01]  /*69d0*/  ISETP.GT.U32.AND P4, PT, R4, R247, PT ;  /* 0x000000f70400720c */ /* 0x000fe20003f84070 */
[----:B------:R-:W-:-:S04]  /*69e0*/  IMAD.HI.U32 R3, R0, R7, RZ ;  /* 0x0000000700037227 */ /* 0x000fc800078e00ff */
[----:B------:R-:W-:Y:S01]  /*69f0*/  @!P1 IMAD.MOV R238, RZ, RZ, -R238 ;  /* 0x000000ffffee9224 */ /* 0x000fe200078e0aee */
[C---:B------:R-:W-:Y:S01]  /*6a00*/  ISETP.GT.U32.AND P1, PT, R4.reuse, R245, PT ;  /* 0x000000f50400720c */ /* 0x040fe20003f24070 */
[----:B------:R-:W-:Y:S01]  /*6a10*/  @!P5 IMAD.MOV R243, RZ, RZ, -R243 ;  /* 0x000000fffff3d224 */ /* 0x000fe200078e0af3 */
[----:B------:R-:W-:Y:S01]  /*6a20*/  ISETP.GT.U32.AND P5, PT, R4, R249, PT ;  /* 0x000000f90400720c */ /* 0x000fe20003fa4070 */
[----:B------:R-:W-:Y:S02]  /*6a30*/  IMAD.MOV R252, RZ, RZ, -R3 ;  /* 0x000000fffffc7224 */ /* 0x000fe400078e0a03 */
[----:B------:R-:W-:-:S04]  /*6a40*/  IMAD.HI.U32 R3, R0, R193, RZ ;  /* 0x000000c100037227 */ /* 0x000fc800078e00ff */
[----:B------:R-:W-:Y:S02]  /*6a50*/  IMAD.MOV R3, RZ, RZ, -R3 ;  /* 0x000000ffff037224 */ /* 0x000fe400078e0a03 */
[--C-:B------:R-:W-:Y:S02]  /*6a60*/  @!P0 IMAD.IADD R250, R250, 0x1, -R4.reuse ;  /* 0x00000001fafa8824 */ /* 0x100fe400078e0a04 */
[C---:B------:R-:W-:Y:S02]  /*6a70*/  IMAD R193, R4.reuse, R3, R193 ;  /* 0x0000000304c17224 */ /* 0x040fe400078e02c1 */
[--C-:B------:R-:W-:Y:S01]  /*6a80*/  @!P1 IMAD.IADD R245, R245, 0x1, -R4.reuse ;  /* 0x00000001f5f59824 */ /* 0x100fe200078e0a04 */
[C---:B------:R-:W-:Y:S01]  /*6a90*/  ISETP.GT.U32.AND P0, PT, R4.reuse, R250, PT ;  /* 0x000000fa0400720c */ /* 0x040fe20003f04070 */
[--C-:B------:R-:W-:Y:S01]  /*6aa0*/  @!P4 IMAD.IADD R247, R247, 0x1, -R4.reuse ;  /* 0x00000001f7f7c824 */ /* 0x100fe200078e0a04 */
[----:B------:R-:W-:Y:S01]  /*6ab0*/  ISETP.GE.AND P1, PT, R11, RZ, PT ;  /* 0x000000ff0b00720c */ /* 0x000fe20003f26270 */
[----:B------:R-:W-:Y:S01]  /*6ac0*/  IMAD R252, R4, R252, R7 ;  /* 0x000000fc04fc7224 */ /* 0x000fe200078e0207 */
[----:B------:R-:W-:Y:S01]  /*6ad0*/  ISETP.GE.AND P4, PT, R12, RZ, PT ;  /* 0x000000ff0c00720c */ /* 0x000fe20003f86270 */
[----:B------:R-:W-:Y:S01]  /*6ae0*/  @!P5 IMAD.IADD R249, R249, 0x1, -R4 ;  /* 0x00000001f9f9d824 */ /* 0x000fe200078e0a04 */
[C---:B------:R-:W-:Y:S01]  /*6af0*/  ISETP.GT.U32.AND P5, PT, R4.reuse, R193, PT ;  /* 0x000000c10400720c */ /* 0x040fe20003fa4070 */
[----:B------:R-:W-:Y:S01]  /*6b00*/  @!P6 IMAD.MOV R245, RZ, RZ, -R245 ;  /* 0x000000fffff5e224 */ /* 0x000fe200078e0af5 */
[C---:B------:R-:W-:Y:S01]  /*6b10*/  ISETP.GT.U32.AND P2, PT, R4.reuse, R247, PT ;  /* 0x000000f70400720c */ /* 0x040fe20003f44070 */
[----:B------:R-:W-:Y:S01]  /*6b20*/  @!P3 IMAD.MOV R242, RZ, RZ, -R242 ;  /* 0x000000fffff2b224 */ /* 0x000fe200078e0af2 */
[----:B------:R-:W-:-:S02]  /*6b30*/  ISETP.GT.U32.AND P6, PT, R4, R252, PT ;  /* 0x000000fc0400720c */ /* 0x000fc40003fc4070 */
[----:B------:R-:W-:Y:S01]  /*6b40*/  ISETP.GE.AND P3, PT, R10, RZ, PT ;  /* 0x000000ff0a00720c */ /* 0x000fe20003f66270 */
[----:B------:R-:W-:Y:S01]  /*6b50*/  @!P0 IMAD.IADD R250, R250, 0x1, -R4 ;  /* 0x00000001fafa8824 */ /* 0x000fe200078e0a04 */
[----:B------:R-:W-:Y:S01]  /*6b60*/  LOP3.LUT R10, R2, 0x76, RZ, 0xfc, !PT ;  /* 0x00000076020a7812 */ /* 0x000fe200078efcff */
[----:B------:R-:W-:Y:S01]  /*6b70*/  @!P1 IMAD.MOV R249, RZ, RZ, -R249 ;  /* 0x000000fffff99224 */ /* 0x000fe200078e0af9 */
[----:B------:R-:W-:Y:S01]  /*6b80*/  ISETP.GE.AND P0, PT, R8, RZ, PT ;  /* 0x000000ff0800720c */ /* 0x000fe20003f06270 */
[----:B------:R-:W-:Y:S01]  /*6b90*/  @!P4 IMAD.MOV R250, RZ, RZ, -R250 ;  /* 0x000000fffffac224 */ /* 0x000fe200078e0afa */
        /* <DEDUP_REMOVED lines=8> */
[----:B------:R-:W-:-:S02]  /*6c20*/  IABS R11, R8 ;  /* 0x00000008000b7213 */ /* 0x000fc40000000000 */
[----:B------:R-:W-:Y:S01]  /*6c30*/  LOP3.LUT R12, R2, 0x75, RZ, 0xfc, !PT ;  /* 0x00000075020c7812 */ /* 0x000fe200078efcff */
[----:B------:R-:W-:Y:S01]  /*6c40*/  @!P3 IMAD.MOV R247, RZ, RZ, -R247 ;  /* 0x000000fffff7b224 */ /* 0x000fe200078e0af7 */
[----:B------:R-:W-:Y:S01]  /*6c50*/  ISETP.GT.U32.AND P3, PT, R4, R252, PT ;  /* 0x000000fc0400720c */ /* 0x000fe20003f64070 */
[----:B------:R-:W-:Y:S01]  /*6c60*/  IMAD.MOV R3, RZ, RZ, -R3 ;  /* 0x000000ffff037224 */ /* 0x000fe200078e0a03 */
[----:B------:R-:W-:Y:S02]  /*6c70*/  IABS R9, R12 ;  /* 0x0000000c00097213 */ /* 0x000fe40000000000 */
[----:B------:R-:W-:Y:S01]  /*6c80*/  ISETP.GE.AND P4, PT, R12, RZ, PT ;  /* 0x000000ff0c00720c */ /* 0x000fe20003f86270 */
[----:B------:R-:W-:Y:S01]  /*6c90*/  IMAD R3, R4, R3, R7 ;  /* 0x0000000304037224 */ /* 0x000fe200078e0207 */
[----:B------:R-:W-:Y:S01]  /*6ca0*/  LOP3.LUT R12, R2, 0x72, RZ, 0xfc, !PT ;  /* 0x00000072020c7812 */ /* 0x000fe200078efcff */
[----:B------:R-:W-:Y:S01]  /*6cb0*/  IMAD.HI.U32 R7, R0, R11, RZ ;  /* 0x0000000b00077227 */ /* 0x000fe200078e00ff */
[----:B------:R-:W-:-:S02]  /*6cc0*/  ISETP.GE.AND P6, PT, R10, RZ, PT ;  /* 0x000000ff0a00720c */ /* 0x000fc40003fc6270 */
[----:B------:R-:W-:Y:S01]  /*6cd0*/  ISETP.GT.U32.AND P1, PT, R4, R3, PT ;  /* 0x000000030400720c */ /* 0x000fe20003f24070 */
[----:B------:R-:W-:Y:S01]  /*6ce0*/  IMAD.MOV R7, RZ, RZ, -R7 ;  /* 0x000000ffff077224 */ /* 0x000fe200078e0a07 */
[----:B------:R-:W-:Y:S01]  /*6cf0*/  IABS R13, R12 ;  /* 0x0000000c000d7213 */ /* 0x000fe20000000000 */
[--C-:B------:R-:W-:Y:S01]  /*6d00*/  @!P5 IMAD.IADD R193, R193, 0x1, -R4.reuse ;  /* 0x00000001c1c1d824 */ /* 0x100fe200078e0a04 */
[----:B------:R-:W-:Y:S01]  /*6d10*/  ISETP.GE.AND P5, PT, R8, RZ, PT ;  /* 0x000000ff0800720c */ /* 0x000fe20003fa6270 */
[----:B------:R-:W-:Y:S02]  /*6d20*/  @!P3 IMAD.IADD R252, R252, 0x1, -R4 ;  /* 0x00000001fcfcb824 */ /* 0x000fe400078e0a04 */
[----:B------:R-:W-:Y:S02]  /*6d30*/  IMAD R8, R4, R7, R11 ;  /* 0x0000000704087224 */ /* 0x000fe400078e020b */
[----:B------:R-:W-:Y:S02]  /*6d40*/  @!P2 IMAD.MOV R252, RZ, RZ, -R252 ;  /* 0x000000fffffca224 */ /* 0x000fe400078e0afc */
[----:B------:R-:W-:Y:S01]  /*6d50*/  IMAD.HI.U32 R6, R0, R9, RZ ;  /* 0x0000000900067227 */ /* 0x000fe200078e00ff */
[----:B------:R-:W-:-:S03]  /*6d60*/  ISETP.GT.U32.AND P2, PT, R4, R8, PT ;  /* 0x000000080400720c */ /* 0x000fc60003f44070 */
[----:B------:R-:W-:Y:S02]  /*6d70*/  IMAD.MOV R6, RZ, RZ, -R6 ;  /* 0x000000ffff067224 */ /* 0x000fe400078e0a06 */
[--C-:B------:R-:W-:Y:S02]  /*6d80*/  @!P1 IMAD.IADD R3, R3, 0x1, -R4.reuse ;  /* 0x0000000103039824 */ /* 0x100fe400078e0a04 */
[----:B------:R-:W-:Y:S01]  /*6d90*/  IMAD R6, R4, R6, R9 ;  /* 0x0000000604067224 */ /* 0x000fe200078e0209 */
[----:B------:R-:W-:Y:S01]  /*6da0*/  LOP3.LUT R9, R2, 0x73, RZ, 0xfc, !PT ;  /* 0x0000007302097812 */ /* 0x000fe200078efcff */
[----:B------:R-:W-:Y:S01]  /*6db0*/  @!P0 IMAD.MOV R193, RZ, RZ, -R193 ;  /* 0x000000ffffc18224 */ /* 0x000fe200078e0ac1 */
[----:B------:R-:W-:Y:S01]  /*6dc0*/  ISETP.GT.U32.AND P1, PT, R4, R3, PT ;  /* 0x000000030400720c */ /* 0x000fe20003f24070 */
[----:B------:R-:W-:Y:S01]  /*6dd0*/  IMAD.HI.U32 R10, R0, R15, RZ ;  /* 0x0000000f000a7227 */ /* 0x000fe200078e00ff */
[----:B------:R-:W-:Y:S02]  /*6de0*/  ISETP.GT.U32.AND P3, PT, R4, R6, PT ;  /* 0x000000060400720c */ /* 0x000fe40003f64070 */
[----:B------:R-:W-:Y:S01]  /*6df0*/  IABS R11, R9 ;  /* 0x00000009000b7213 */ /* 0x000fe20000000000 */
[----:B------:R-:W-:Y:S01]  /*6e00*/  @!P2 IMAD.IADD R8, R8, 0x1, -R4 ;  /* 0x000000010808a824 */ /* 0x000fe200078e0a04 */
[----:B------:R-:W-:Y:S01]  /*6e10*/  ISETP.GE.AND P0, PT, R9, RZ, PT ;  /* 0x000000ff0900720c */ /* 0x000fe20003f06270 */
[----:B------:R-:W-:-:S03]  /*6e20*/  IMAD.HI.U32 R9, R0, R13, RZ ;  /* 0x0000000d00097227 */ /* 0x000fc600078e00ff */
[----:B------:R-:W-:Y:S01]  /*6e30*/  ISETP.GT.U32.AND P2, PT, R4, R8, PT ;  /* 0x000000080400720c */ /* 0x000fe20003f44070 */
[----:B------:R-:W-:Y:S02]  /*6e40*/  IMAD.MOV R9, RZ, RZ, -R9 ;  /* 0x000000ffff097224 */ /* 0x000fe400078e0a09 */
[--C-:B------:R-:W-:Y:S01]  /*6e50*/  @!P1 IMAD.IADD R3, R3, 0x1, -R4.reuse ;  /* 0x0000000103039824 */ /* 0x100fe200078e0a04 */
[----:B------:R-:W-:Y:S01]  /*6e60*/  ISETP.GE.AND P1, PT, R12, RZ, PT ;  /* 0x000000ff0c00720c */ /* 0x000fe20003f26270 */
[----:B------:R-:W-:Y:S02]  /*6e70*/  @!P3 IMAD.IADD R6, R6, 0x1, -R4 ;  /* 0x000000010606b824 */ /* 0x000fe400078e0a04 */
[----:B------:R-:W-:Y:S02]  /*6e80*/  IMAD R12, R4, R9, R13 ;  /* 0x00000009040c7224 */ /* 0x000fe400078e020d */
[----:B------:R-:W-:Y:S01]  /*6e90*/  IMAD.HI.U32 R7, R0, R11, RZ ;  /* 0x0000000b00077227 */ /* 0x000fe200078e00ff */
[----:B------:R-:W-:-:S03]  /*6ea0*/  ISETP.GT.U32.AND P3, PT, R4, R6, PT ;  /* 0x000000060400720c */ /* 0x000fc60003f64070 */
[----:B------:R-:W-:Y:S01]  /*6eb0*/  @!P2 IMAD.IADD R8, R8, 0x1, -R4 ;  /* 0x000000010808a824 */ /* 0x000fe200078e0a04 */
[C---:B------:R-:W-:Y:S01]  /*6ec0*/  ISETP.GT.U32.AND P2, PT, R4.reuse, R12, PT ;  /* 0x0000000c0400720c */ /* 0x040fe20003f44070 */
[----:B------:R-:W-:Y:S02]  /*6ed0*/  IMAD.MOV R7, RZ, RZ, -R7 ;  /* 0x000000ffff077224 */ /* 0x000fe400078e0a07 */
[----:B------:R-:W-:Y:S02]  /*6ee0*/  IMAD.MOV R14, RZ, RZ, -R10 ;  /* 0x000000ffff0e7224 */ /* 0x000fe400078e0a0a */
[----:B------:R-:W-:Y:S01]  /*6ef0*/  IMAD R10, R4, R7, R11 ;  /* 0x00000007040a7224 */ /* 0x000fe200078e020b */
[----:B------:R-:W-:Y:S01]  /*6f00*/  LOP3.LUT R7, R2, 0x70, RZ, 0xfc, !PT ;  /* 0x0000007002077812 */ /* 0x000fe200078efcff */
[----:B------:R-:W-:Y:S02]  /*6f10*/  IMAD R13, R4, R14, R15 ;  /* 0x0000000e040d7224 */ /* 0x000fe400078e020f */
[--C-:B------:R-:W-:Y:S01]  /*6f20*/  @!P3 IMAD.IADD R6, R6, 0x1, -R4.reuse ;  /* 0x000000010606b824 */ /* 0x100fe200078e0a04 */
[----:B------:R-:W-:Y:S01]  /*6f30*/  IABS R15, R7 ;  /* 0x00000007000f7213 */ /* 0x000fe20000000000 */
[----:B------:R-:W-:Y:S01]  /*6f40*/  @!P6 IMAD.MOV R3, RZ, RZ, -R3 ;  /* 0x000000ffff03e224 */ /* 0x000fe200078e0a03 */
[----:B------:R-:W-:Y:S01]  /*6f50*/  ISETP.GT.U32.AND P6, PT, R4, R10, PT ;  /* 0x0000000a0400720c */ /* 0x000fe20003fc4070 */
[----:B------:R-:W-:Y:S01]  /*6f60*/  @!P2 IMAD.IADD R12, R12, 0x1, -R4 ;  /* 0x000000010c0ca824 */ /* 0x000fe200078e0a04 */
[----:B------:R-:W-:Y:S01]  /*6f70*/  ISETP.GE.AND P3, PT, R17, RZ, PT ;  /* 0x000000ff1100720c */ /* 0x000fe20003f66270 */
[----:B------:R-:W-:Y:S01]  /*6f80*/  @!P4 IMAD.MOV R6, RZ, RZ, -R6 ;  /* 0x000000ffff06c224 */ /* 0x000fe200078e0a06 */
[----:B------:R-:W-:Y:S01]  /*6f90*/  ISETP.GE.AND P4, PT, R7, RZ, PT ;  /* 0x000000ff0700720c */ /* 0x000fe20003f86270 */
[----:B------:R-:W-:Y:S01]  /*6fa0*/  IMAD.HI.U32 R7, R0, R15, RZ ;  /* 0x0000000f00077227 */ /* 0x000fe200078e00ff */
[----:B------:R-:W-:-:S02]  /*6fb0*/  ISETP.GT.U32.AND P2, PT, R4, R12, PT ;  /* 0x0000000c0400720c */ /* 0x000fc40003f44070 */
[----:B------:R-:W-:Y:S01]  /*6fc0*/  LOP3.LUT R17, R2, 0x6f, RZ, 0xfc, !PT ;  /* 0x0000006f02117812 */ /* 0x000fe200078efcff */
[----:B------:R-:W-:Y:S02]  /*6fd0*/  IMAD.MOV R7, RZ, RZ, -R7 ;  /* 0x000000ffff077224 */ /* 0x000fe400078e0a07 */
[----:B------:R-:W-:Y:S01]  /*6fe0*/  @!P5 IMAD.MOV R8, RZ, RZ, -R8 ;  /* 0x000000ffff08d224 */ /* 0x000fe200078e0a08 */
[----:B------:R-:W-:Y:S01]  /*6ff0*/  IABS R19, R17 ;  /* 0x0000001100137213 */ /* 0x000fe20000000000 */
[----:B------:R-:W-:Y:S01]  /*7000*/  @!P6 IMAD.IADD R10, R10, 0x1, -R4 ;  /* 0x000000010a0ae824 */ /* 0x000fe200078e0a04 */
[C---:B------:R-:W-:Y:S01]  /*7010*/  ISETP.GT.U32.AND P5, PT, R4.reuse, R13, PT ;  /* 0x0000000d0400720c */ /* 0x040fe20003fa4070 */
[----:B------:R-:W-:Y:S02]  /*7020*/  IMAD R15, R4, R7, R15 ;  /* 0x00000007040f7224 */ /* 0x000fe400078e020f */
[----:B------:R-:W-:Y:S01]  /*7030*/  IMAD.HI.U32 R9, R0, R19, RZ ;  /* 0x0000001300097227 */ /* 0x000fe200078e00ff */
[----:B------:R-:W-:-:S03]  /*7040*/  ISETP.GT.U32.AND P6, PT, R4, R10, PT ;  /* 0x0000000a0400720c */ /* 0x000fc60003fc4070 */
[----:B------:R-:W-:Y:S01]  /*7050*/  @!P2 IMAD.IADD R12, R12, 0x1, -R4 ;  /* 0x000000010c0ca824 */ /* 0x000fe200078e0a04 */
[----:B------:R-:W-:Y:S01]  /*7060*/  ISETP.GT.U32.AND P2, PT, R4, R15, PT ;  /* 0x0000000f0400720c */ /* 0x000fe20003f44070 */
[----:B------:R-:W-:-:S04]  /*7070*/  IMAD.HI.U32 R14, R0, R27, RZ ;  /* 0x0000001b000e7227 */ /* 0x000fc800078e00ff */
[----:B------:R-:W-:Y:S02]  /*7080*/  IMAD.MOV R9, RZ, RZ, -R9 ;  /* 0x000000ffff097224 */ /* 0x000fe400078e0a09 */
[----:B------:R-:W-:Y:S02]  /*7090*/  IMAD.MOV R14, RZ, RZ, -R14 ;  /* 0x000000ffff0e7224 */ /* 0x000fe400078e0a0e */
[C---:B------:R-:W-:Y:S02]  /*70a0*/  IMAD R19, R4.reuse, R9, R19 ;  /* 0x0000000904137224 */ /* 0x040fe400078e0213 */
[----:B------:R-:W-:Y:S01]  /*70b0*/  IMAD R27, R4, R14, R27 ;  /* 0x0000000e041b7224 */ /* 0x000fe200078e021b */
[----:B------:R-:W-:Y:S01]  /*70c0*/  LOP3.LUT R14, R2, 0x6c, RZ, 0xfc, !PT ;  /* 0x0000006c020e7812 */ /* 0x000fe200078efcff */
[--C-:B------:R-:W-:Y:S01]  /*70d0*/  @!P5 IMAD.IADD R13, R13, 0x1, -R4.reuse ;  /* 0x000000010d0dd824 */ /* 0x100fe200078e0a04 */
[----:B------:R-:W-:Y:S01]  /*70e0*/  ISETP.GT.U32.AND P5, PT, R4, R19, PT ;  /* 0x000000130400720c */ /* 0x000fe20003fa4070 */
[--C-:B------:R-:W-:Y:S01]  /*70f0*/  @!P6 IMAD.IADD R10, R10, 0x1, -R4.reuse ;  /* 0x000000010a0ae824 */ /* 0x100fe200078e0a04 */
[----:B------:R-:W-:Y:S01]  /*7100*/  IABS R31, R14 ;  /* 0x0000000e001f7213 */ /* 0x000fe20000000000 */
[----:B------:R-:W-:Y:S01]  /*7110*/  @!P2 IMAD.IADD R15, R15, 0x1, -R4 ;  /* 0x000000010f0fa824 */ /* 0x000fe200078e0a04 */
[----:B------:R-:W-:Y:S01]  /*7120*/  ISETP.GT.U32.AND P2, PT, R4, R13, PT ;  /* 0x0000000d0400720c */ /* 0x000fe20003f44070 */
[----:B------:R-:W-:Y:S01]  /*7130*/  IMAD.HI.U32 R11, R0, R23, RZ ;  /* 0x00000017000b7227 */ /* 0x000fe200078e00ff */
[----:B------:R-:W-:-:S02]  /*7140*/  ISETP.GE.AND P6, PT, R17, RZ, PT ;  /* 0x000000ff1100720c */ /* 0x000fc40003fc6270 */
[----:B------:R-:W-:Y:S01]  /*7150*/  IABS R17, R37 ;  /* 0x0000002500117213 */ /* 0x000fe20000000000 */
[----:B------:R-:W-:Y:S01]  /*7160*/  @!P0 IMAD.MOV R10, RZ, RZ, -R10 ;  /* 0x000000ffff0a8224 */ /* 0x000fe200078e0a0a */
[----:B------:R-:W-:Y:S01]  /*7170*/  ISETP.GT.U32.AND P0, PT, R4, R15, PT ;  /* 0x0000000f0400720c */ /* 0x000fe20003f04070 */
[----:B------:R-:W-:Y:S02]  /*7180*/  IMAD.MOV R11, RZ, RZ, -R11 ;  /* 0x000000ffff0b7224 */ /* 0x000fe400078e0a0b */
[----:B------:R-:W-:-:S04]  /*7190*/  IMAD.HI.U32 R7, R0, R31, RZ ;  /* 0x0000001f00077227 */ /* 0x000fc800078e00ff */
[C---:B------:R-:W-:Y:S02]  /*71a0*/  IMAD R23, R4.reuse, R11, R23 ;  /* 0x0000000b04177224 */ /* 0x040fe400078e0217 */
[----:B------:R-:W-:Y:S02]  /*71b0*/  IMAD.MOV R7, RZ, RZ, -R7 ;  /* 0x000000ffff077224 */ /* 0x000fe400078e0a07 */
[----:B------:R-:W-:Y:S02]  /*71c0*/  @!P5 IMAD.IADD R19, R19, 0x1, -R4 ;  /* 0x000000011313d824 */ /* 0x000fe400078e0a04 */
[----:B------:R-:W-:Y:S01]  /*71d0*/  @!P1 IMAD.MOV R12, RZ, RZ, -R12 ;  /* 0x000000ffff0c9224 */ /* 0x000fe200078e0a0c */
[C---:B------:R-:W-:Y:S01]  /*71e0*/  ISETP.GT.U32.AND P1, PT, R4.reuse, R23, PT ;  /* 0x000000170400720c */ /* 0x040fe20003f24070 */
        /* <DEDUP_REMOVED lines=8> */
[--C-:B------:R-:W-:Y:S01]  /*7270*/  @!P1 IMAD.IADD R23, R23, 0x1, -R4.reuse ;  /* 0x0000000117179824 */ /* 0x100fe200078e0a04 */
[----:B------:R-:W-:Y:S01]  /*7280*/  ISETP.GE.AND P1, PT, R21, RZ, PT ;  /* 0x000000ff1500720c */ /* 0x000fe20003f26270 */
[----:B------:R-:W-:Y:S01]  /*7290*/  IMAD R35, R4, R11, R35 ;  /* 0x0000000b04237224 */ /* 0x000fe200078e0223 */
[----:B------:R-:W-:Y:S01]  /*72a0*/  LOP3.LUT R21, R2, 0x68, RZ, 0xfc, !PT ;  /* 0x0000006802157812 */ /* 0x000fe200078efcff */
[--C-:B------:R-:W-:Y:S01]  /*72b0*/  @!P2 IMAD.IADD R27, R27, 0x1, -R4.reuse ;  /* 0x000000011b1ba824 */ /* 0x100fe200078e0a04 */
[----:B------:R-:W-:Y:S01]  /*72c0*/  ISETP.GE.AND P2, PT, R25, RZ, PT ;  /* 0x000000ff1900720c */ /* 0x000fe20003f46270 */
[----:B------:R-:W-:Y:S01]  /*72d0*/  IMAD.HI.U32 R7, R0, R39, RZ ;  /* 0x0000002700077227 */ /* 0x000fe200078e00ff */
[----:B------:R-:W-:Y:S02]  /*72e0*/  IABS R11, R21 ;  /* 0x00000015000b7213 */ /* 0x000fe40000000000 */
[----:B------:R-:W-:Y:S01]  /*72f0*/  LOP3.LUT R25, R2, 0x67, RZ, 0xfc, !PT ;  /* 0x0000006702197812 */ /* 0x000fe200078efcff */
        /* <DEDUP_REMOVED lines=8> */
[----:B------:R-:W-:Y:S02]  /*7380*/  IMAD.MOV R9, RZ, RZ, -R9 ;  /* 0x000000ffff097224 */ /* 0x000fe400078e0a09 */
[C---:B------:R-:W-:Y:S02]  /*7390*/  IMAD R39, R4.reuse, R7, R39 ;  /* 0x0000000704277224 */ /* 0x040fe400078e0227 */
[C---:B------:R-:W-:Y:S01]  /*73a0*/  IMAD R42, R4.reuse, R9, R17 ;  /* 0x00000009042a7224 */ /* 0x040fe200078e0211 */
[----:B------:R-:W-:Y:S01]  /*73b0*/  IABS R17, R25 ;  /* 0x0000001900117213 */ /* 0x000fe20000000000 */
[----:B------:R-:W-:Y:S01]  /*73c0*/  @!P4 IMAD.MOV R15, RZ, RZ, -R15 ;  /* 0x000000ffff0fc224 */ /* 0x000fe200078e0a0f */
[C---:B------:R-:W-:Y:S01]  /*73d0*/  ISETP.GT.U32.AND P4, PT, R4.reuse, R31, PT ;  /* 0x0000001f0400720c */ /* 0x040fe20003f84070 */
[----:B------:R-:W-:Y:S01]  /*73e0*/  @!P6 IMAD.MOV R19, RZ, RZ, -R19 ;  /* 0x000000ffff13e224 */ /* 0x000fe200078e0a13 */
[----:B------:R-:W-:Y:S01]  /*73f0*/  ISETP.GT.U32.AND P6, PT, R4, R39, PT ;  /* 0x000000270400720c */ /* 0x000fe20003fc4070 */
[----:B------:R-:W-:-:S02]  /*7400*/  @!P5 IMAD.IADD R35, R35, 0x1, -R4 ;  /* 0x000000012323d824 */ /* 0x000fc400078e0a04 */
[--C-:B------:R-:W-:Y:S01]  /*7410*/  @!P0 IMAD.IADD R23, R23, 0x1, -R4.reuse ;  /* 0x0000000117178824 */ /* 0x100fe200078e0a04 */
[----:B------:R-:W-:Y:S01]  /*7420*/  ISETP.GE.AND P0, PT, R14, RZ, PT ;  /* 0x000000ff0e00720c */ /* 0x000fe20003f06270 */
[--C-:B------:R-:W-:Y:S01]  /*7430*/  @!P3 IMAD.IADD R27, R27, 0x1, -R4.reuse ;  /* 0x000000011b1bb824 */ /* 0x100fe200078e0a04 */
[----:B------:R-:W-:Y:S01]  /*7440*/  ISETP.GT.U32.AND P3, PT, R4, R42, PT ;  /* 0x0000002a0400720c */ /* 0x000fe20003f64070 */
[----:B------:R-:W-:Y:S01]  /*7450*/  IMAD.HI.U32 R7, R0, R11, RZ ;  /* 0x0000000b00077227 */ /* 0x000fe200078e00ff */
[----:B------:R-:W-:Y:S02]  /*7460*/  ISETP.GT.U32.AND P5, PT, R4, R35, PT ;  /* 0x000000230400720c */ /* 0x000fe40003fa4070 */
[----:B------:R-:W-:Y:S01]  /*7470*/  LOP3.LUT R14, R2, 0x61, RZ, 0xfc, !PT ;  /* 0x00000061020e7812 */ /* 0x000fe200078efcff */
[----:B------:R-:W-:Y:S02]  /*7480*/  IMAD.MOV R7, RZ, RZ, -R7 ;  /* 0x000000ffff077224 */ /* 0x000fe400078e0a07 */
[--C-:B------:R-:W-:Y:S01]  /*7490*/  @!P4 IMAD.IADD R31, R31, 0x1, -R4.reuse ;  /* 0x000000011f1fc824 */ /* 0x100fe200078e0a04 */
[----:B------:R-:W-:Y:S01]  /*74a0*/  ISETP.GE.AND P4, PT, R29, RZ, PT ;  /* 0x000000ff1d00720c */ /* 0x000fe20003f86270 */
[--C-:B------:R-:W-:Y:S01]  /*74b0*/  @!P6 IMAD.IADD R39, R39, 0x1, -R4.reuse ;  /* 0x000000012727e824 */ /* 0x100fe200078e0a04 */
[----:B------:R-:W-:Y:S01]  /*74c0*/  ISETP.GE.AND P6, PT, R37, RZ, PT ;  /* 0x000000ff2500720c */ /* 0x000fe20003fc6270 */
[----:B------:R-:W-:Y:S01]  /*74d0*/  IMAD R46, R4, R7, R11 ;  /* 0x00000007042e7224 */ /* 0x000fe200078e020b */
[----:B------:R-:W-:Y:S01]  /*74e0*/  LOP3.LUT R7, R2, 0x66, RZ, 0xfc, !PT ;  /* 0x0000006602077812 */ /* 0x000fe200078efcff */
[----:B------:R-:W-:Y:S01]  /*74f0*/  @!P3 IMAD.IADD R42, R42, 0x1, -R4 ;  /* 0x000000012a2ab824 */ /* 0x000fe200078e0a04 */
[----:B------:R-:W-:Y:S01]  /*7500*/  LOP3.LUT R11, R2, 0x64, RZ, 0xfc, !PT ;  /* 0x00000064020b7812 */ /* 0x000fe200078efcff */
[----:B------:R-:W-:Y:S01]  /*7510*/  @!P1 IMAD.MOV R23, RZ, RZ, -R23 ;  /* 0x000000ffff179224 */ /* 0x000fe200078e0a17 */
[C---:B------:R-:W-:Y:S01]  /*7520*/  ISETP.GT.U32.AND P1, PT, R4.reuse, R39, PT ;  /* 0x000000270400720c */ /* 0x040fe20003f24070 */
[----:B------:R-:W-:Y:S01]  /*7530*/  @!P0 IMAD.MOV R31, RZ, RZ, -R31 ;  /* 0x000000ffff1f8224 */ /* 0x000fe200078e0a1f */
[----:B------:R-:W-:Y:S01]  /*7540*/  ISETP.GT.U32.AND P0, PT, R4, R46, PT ;  /* 0x0000002e0400720c */ /* 0x000fe20003f04070 */
[----:B------:R-:W-:Y:S01]  /*7550*/  IMAD.HI.U32 R9, R0, R17, RZ ;  /* 0x0000001100097227 */ /* 0x000fe200078e00ff */
[----:B------:R-:W-:-:S02]  /*7560*/  ISETP.GT.U32.AND P3, PT, R4, R42, PT ;  /* 0x0000002a0400720c */ /* 0x000fc40003f64070 */
[----:B------:R-:W-:Y:S01]  /*7570*/  IABS R61, R11 ;  /* 0x0000000b003d7213 */ /* 0x000fe20000000000 */
[--C-:B------:R-:W-:Y:S01]  /*7580*/  @!P5 IMAD.IADD R35, R35, 0x1, -R4.reuse ;  /* 0x000000012323d824 */ /* 0x100fe200078e0a04 */
[----:B------:R-:W-:Y:S01]  /*7590*/  ISETP.GE.AND P5, PT, R33, RZ, PT ;  /* 0x000000ff2100720c */ /* 0x000fe20003fa6270 */
[----:B------:R-:W-:Y:S01]  /*75a0*/  IMAD.MOV R9, RZ, RZ, -R9 ;  /* 0x000000ffff097224 */ /* 0x000fe200078e0a09 */
[C---:B------:R-:W-:Y:S01]  /*75b0*/  LOP3.LUT R29, R2.reuse, 0x5e, RZ, 0xfc, !PT ;  /* 0x0000005e021d7812 */ /* 0x040fe200078efcff */
[----:B------:R-:W-:Y:S01]  /*75c0*/  @!P4 IMAD.MOV R35, RZ, RZ, -R35 ;  /* 0x000000ffff23c224 */ /* 0x000fe200078e0a23 */
[----:B------:R-:W-:Y:S01]  /*75d0*/  LOP3.LUT R37, R2, 0x3f, RZ, 0xfc, !PT ;  /* 0x0000003f02257812 */ /* 0x000fe200078efcff */
[----:B------:R-:W-:Y:S01]  /*75e0*/  IMAD R50, R4, R9, R17 ;  /* 0x0000000904327224 */ /* 0x000fe200078e0211 */
[----:B------:R-:W-:Y:S01]  /*75f0*/  IABS R17, R7 ;  /* 0x0000000700117213 */ /* 0x000fe20000000000 */
[--C-:B------:R-:W-:Y:S01]  /*7600*/  @!P1 IMAD.IADD R39, R39, 0x1, -R4.reuse ;  /* 0x0000000127279824 */ /* 0x100fe200078e0a04 */
[----:B------:R-:W-:Y:S01]  /*7610*/  LOP3.LUT R9, R2, 0x65, RZ, 0xfc, !PT ;  /* 0x0000006502097812 */ /* 0x000fe200078efcff */
[--C-:B------:R-:W-:Y:S01]  /*7620*/  @!P0 IMAD.IADD R46, R46, 0x1, -R4.reuse ;  /* 0x000000012e2e8824 */ /* 0x100fe200078e0a04 */
[----:B------:R-:W-:Y:S01]  /*7630*/  ISETP.GT.U32.AND P4, PT, R4, R50, PT ;  /* 0x000000320400720c */ /* 0x000fe20003f84070 */
[----:B------:R-:W-:Y:S01]  /*7640*/  @!P3 IMAD.IADD R42, R42, 0x1, -R4 ;  /* 0x000000012a2ab824 */ /* 0x000fe200078e0a04 */
[----:B------:R-:W-:Y:S01]  /*7650*/  ISETP.GE.AND P3, PT, R7, RZ, PT ;  /* 0x000000ff0700720c */ /* 0x000fe20003f66270 */
[----:B------:R-:W-:Y:S01]  /*7660*/  @!P5 IMAD.MOV R39, RZ, RZ, -R39 ;  /* 0x000000ffff27d224 */ /* 0x000fe200078e0a27 */
[----:B------:R-:W-:Y:S01]  /*7670*/  ISETP.GT.U32.AND P5, PT, R4, R46, PT ;  /* 0x0000002e0400720c */ /* 0x000fe20003fa4070 */
[----:B------:R-:W-:Y:S01]  /*7680*/  IMAD.HI.U32 R7, R0, R17, RZ ;  /* 0x0000001100077227 */ /* 0x000fe200078e00ff */
[----:B------:R-:W-:-:S02]  /*7690*/  IABS R57, R9 ;  /* 0x0000000900397213 */ /* 0x000fc40000000000 */
[----:B------:R-:W-:Y:S01]  /*76a0*/  ISETP.GE.AND P0, PT, R9, RZ, PT ;  /* 0x000000ff0900720c */ /* 0x000fe20003f06270 */
[----:B------:R-:W-:Y:S01]  /*76b0*/  IMAD.MOV R7, RZ, RZ, -R7 ;  /* 0x000000ffff077224 */ /* 0x000fe200078e0a07 */
[----:B------:R-:W-:Y:S01]  /*76c0*/  ISETP.GE.AND P1, PT, R25, RZ, PT ;  /* 0x000000ff1900720c */ /* 0x000fe20003f26270 */
[----:B------:R-:W-:Y:S01]  /*76d0*/  @!P2 IMAD.MOV R27, RZ, RZ, -R27 ;  /* 0x000000ffff1ba224 */ /* 0x000fe200078e0a1b */
[----:B------:R-:W-:Y:S01]  /*76e0*/  ISETP.GE.AND P2, PT, R21, RZ, PT ;  /* 0x000000ff1500720c */ /* 0x000fe20003f46270 */
[----:B------:R-:W-:Y:S01]  /*76f0*/  @!P4 IMAD.IADD R50, R50, 0x1, -R4 ;  /* 0x000000013232c824 */ /* 0x000fe200078e0a04 */
[----:B------:R-:W-:Y:S01]  /*7700*/  LOP3.LUT R21, R2, 0x60, RZ, 0xfc, !PT ;  /* 0x0000006002157812 */ /* 0x000fe200078efcff */
[----:B------:R-:W-:Y:S01]  /*7710*/  IMAD R54, R4, R7, R17 ;  /* 0x0000000704367224 */ /* 0x000fe200078e0211 */
[----:B------:R-:W-:Y:S01]  /*7720*/  LOP3.LUT R7, R2, 0x63, RZ, 0xfc, !PT ;  /* 0x0000006302077812 */ /* 0x000fe200078efcff */
[----:B------:R-:W-:Y:S01]  /*7730*/  IMAD.HI.U32 R9, R0, R57, RZ ;  /* 0x0000003900097227 */ /* 0x000fe200078e00ff */
[----:B------:R-:W-:-:S02]  /*7740*/  ISETP.GT.U32.AND P4, PT, R4, R50, PT ;  /* 0x000000320400720c */ /* 0x000fc40003f84070 */
[----:B------:R-:W-:Y:S01]  /*7750*/  IABS R65, R7 ;  /* 0x0000000700417213 */ /* 0x000fe20000000000 */
        /* <DEDUP_REMOVED lines=9> */
[----:B------:R-:W-:Y:S01]  /*77f0*/  ISETP.GE.AND P6, PT, R11, RZ, PT ;  /* 0x000000ff0b00720c */ /* 0x000fe20003fc6270 */
[----:B------:R-:W-:Y:S01]  /*7800*/  @!P4 IMAD.IADD R50, R50, 0x1, -R4 ;  /* 0x000000013232c824 */ /* 0x000fe200078e0a04 */
[----:B------:R-:W-:-:S02]  /*7810*/  ISETP.GT.U32.AND P2, PT, R4, R57, PT ;  /* 0x000000390400720c */ /* 0x000fc40003f44070 */
[----:B------:R-:W-:Y:S01]  /*7820*/  ISETP.GE.AND P4, PT, R7, RZ, PT ;  /* 0x000000ff0700720c */ /* 0x000fe20003f86270 */
[----:B------:R-:W-:Y:S01]  /*7830*/  @!P5 IMAD.IADD R54, R54, 0x1, -R4 ;  /* 0x000000013636d824 */ /* 0x000fe200078e0a04 */
[----:B------:R-:W-:Y:S01]  /*7840*/  IABS R69, R9 ;  /* 0x0000000900457213 */ /* 0x000fe20000000000 */
[----:B------:R-:W-:Y:S01]  /*7850*/  IMAD.HI.U32 R7, R0, R61, RZ ;  /* 0x0000003d00077227 */ /* 0x000fe200078e00ff */
[----:B------:R-:W-:Y:S02]  /*7860*/  LOP3.LUT R33, R2, 0x40, RZ, 0xfc, !PT ;  /* 0x0000004002217812 */ /* 0x000fe400078efcff */
[----:B------:R-:W-:Y:S01]  /*7870*/  ISETP.GT.U32.AND P5, PT, R4, R54, PT ;  /* 0x000000360400720c */ /* 0x000fe20003fa4070 */
[----:B------:R-:W-:Y:S01]  /*7880*/  IMAD.MOV R11, RZ, RZ, -R7 ;  /* 0x000000ffff0b7224 */ /* 0x000fe200078e0a07 */
[----:B------:R-:W-:Y:S01]  /*7890*/  IABS R199, R33 ;  /* 0x0000002100c77213 */ /* 0x000fe20000000000 */
[----:B------:R-:W-:-:S04]  /*78a0*/  IMAD.HI.U32 R7, R0, R65, RZ ;  /* 0x0000004100077227 */ /* 0x000fc800078e00ff */
[----:B------:R-:W-:Y:S02]  /*78b0*/  @!P2 IMAD.IADD R57, R57, 0x1, -R4 ;  /* 0x000000013939a824 */ /* 0x000fe400078e0a04 */
[----:B------:R-:W-:Y:S02]  /*78c0*/  IMAD.MOV R7, RZ, RZ, -R7 ;  /* 0x000000ffff077224 */ /* 0x000fe400078e0a07 */
[C---:B------:R-:W-:Y:S01]  /*78d0*/  IMAD R61, R4.reuse, R11, R61 ;  /* 0x0000000b043d7224 */ /* 0x040fe200078e023d */
[----:B------:R-:W-:Y:S01]  /*78e0*/  IABS R11, R14 ;  /* 0x0000000e000b7213 */ /* 0x000fe20000000000 */
[C---:B------:R-:W-:Y:S01]  /*78f0*/  IMAD R65, R4.reuse, R7, R65 ;  /* 0x0000000704417224 */ /* 0x040fe200078e0241 */
[----:B------:R-:W-:Y:S01]  /*7900*/  ISETP.GT.U32.AND P2, PT, R4, R57, PT ;  /* 0x000000390400720c */ /* 0x000fe20003f44070 */
        /* <DEDUP_REMOVED lines=9> */
[C---:B------:R-:W-:Y:S01]  /*79a0*/  IMAD R72, R4.reuse, R9, R11 ;  /* 0x0000000904487224 */ /* 0x040fe200078e020b */
[----:B------:R-:W-:Y:S01]  /*79b0*/  IABS R9, R25 ;  /* 0x0000001900097213 */ /* 0x000fe20000000000 */
[--C-:B------:R-:W-:Y:S01]  /*79c0*/  @!P2 IMAD.IADD R57, R57, 0x1, -R4.reuse ;  /* 0x000000013939a824 */ /* 0x100fe200078e0a04 */
[C---:B------:R-:W-:Y:S01]  /*79d0*/  ISETP.GT.U32.AND P2, PT, R4.reuse, R69, PT ;  /* 0x000000450400720c */ /* 0x040fe20003f44070 */
[----:B------:R-:W-:Y:S01]  /*79e0*/  @!P5 IMAD.IADD R61, R61, 0x1, -R4 ;  /* 0x000000013d3dd824 */ /* 0x000fe200078e0a04 */
[C---:B------:R-:W-:Y:S01]  /*79f0*/  ISETP.GT.U32.AND P5, PT, R4.reuse, R72, PT ;  /* 0x000000480400720c */ /* 0x040fe20003fa4070 */
[----:B------:R-:W-:Y:S01]  /*7a00*/  @!P3 IMAD.MOV R54, RZ, RZ, -R54 ;  /* 0x000000ffff36b224 */ /* 0x000fe200078e0a36 */
[----:B------:R-:W-:Y:S01]  /*7a10*/  ISETP.GT.U32.AND P3, PT, R4, R65, PT ;  /* 0x000000410400720c */ /* 0x000fe20003f64070 */
[----:B------:R-:W-:Y:S01]  /*7a20*/  IMAD.HI.U32 R7, R0, R17, RZ ;  /* 0x0000001100077227 */ /* 0x000fe200078e00ff */
[----:B------:R-:W-:-:S03]  /*7a30*/  IABS R11, R29 ;  /* 0x0000001d000b7213 */ /* 0x000fc60000000000 */
[----:B------:R-:W-:Y:S02]  /*7a40*/  IMAD.MOV R7, RZ, RZ, -R7 ;  /* 0x000000ffff077224 */ /* 0x000fe400078e0a07 */
[----:B------:R-:W-:Y:S02]  /*7a50*/  @!P0 IMAD.MOV R57, RZ, RZ, -R57 ;  /* 0x000000ffff398224 */ /* 0x000fe400078e0a39 */
[--C-:B------:R-:W-:Y:S02]  /*7a60*/  @!P2 IMAD.IADD R69, R69, 0x1, -R4.reuse ;  /* 0x000000014545a824 */ /* 0x100fe400078e0a04 */
[----:B------:R-:W-:Y:S02]  /*7a70*/  @!P5 IMAD.IADD R72, R72, 0x1, -R4 ;  /* 0x000000014848d824 */ /* 0x000fe400078e0a04 */
[C---:B------:R-:W-:Y:S01]  /*7a80*/  IMAD R76, R4.reuse, R7, R17 ;  /* 0x00000007044c7224 */ /* 0x040fe200078e0211 */
[----:B------:R-:W-:Y:S01]  /*7a90*/  ISETP.GT.U32.AND P5, PT, R4, R69, PT ;  /* 0x000000450400720c */ /* 0x000fe20003fa4070 */
[----:B------:R-:W-:Y:S01]  /*7aa0*/  IMAD.HI.U32 R7, R0, R9, RZ ;  /* 0x0000000900077227 */ /* 0x000fe200078e00ff */
[----:B------:R-:W-:-:S02]  /*7ab0*/  LOP3.LUT R17, R2, 0x5d, RZ, 0xfc, !PT ;  /* 0x0000005d02117812 */ /* 0x000fc400078efcff */
[C---:B------:R-:W-:Y:S01]  /*7ac0*/  ISETP.GT.U32.AND P0, PT, R4.reuse, R72, PT ;  /* 0x000000480400720c */ /* 0x040fe20003f04070 */
[--C-:B------:R-:W-:Y:S01]  /*7ad0*/  @!P3 IMAD.IADD R65, R65, 0x1, -R4.reuse ;  /* 0x000000014141b824 */ /* 0x100fe200078e0a04 */
[C---:B------:R-:W-:Y:S01]  /*7ae0*/  ISETP.GT.U32.AND P3, PT, R4.reuse, R61, PT ;  /* 0x0000003d0400720c */ /* 0x040fe20003f64070 */
[----:B------:R-:W-:Y:S01]  /*7af0*/  IMAD.MOV R7, RZ, RZ, -R7 ;  /* 0x000000ffff077224 */ /* 0x000fe200078e0a07 */
[----:B------:R-:W-:Y:S02]  /*7b00*/  IABS R87, R17 ;  /* 0x0000001100577213 */ /* 0x000fe40000000000 */
[C---:B------:R-:W-:Y:S01]  /*7b10*/  ISETP.GT.U32.AND P2, PT, R4.reuse, R65, PT ;  /* 0x000000410400720c */ /* 0x040fe20003f44070 */
[----:B------:R-:W-:Y:S02]  /*7b20*/  IMAD R80, R4, R7, R9 ;  /* 0x0000000704507224 */ /* 0x000fe400078e0209 */
[----:B------:R-:W-:Y:S02]  /*7b30*/  @!P5 IMAD.IADD R69, R69, 0x1, -R4 ;  /* 0x000000014545d824 */ /* 0x000fe400078e0a04 */
[----:B------:R-:W-:Y:S01]  /*7b40*/  IMAD.HI.U32 R7, R0, R11, RZ ;  /* 0x0000000b00077227 */ /* 0x000fe200078e00ff */
[----:B------:R-:W-:-:S03]  /*7b50*/  ISETP.GT.U32.AND P5, PT, R4, R80, PT ;  /* 0x000000500400720c */ /* 0x000fc60003fa4070 */
[--C-:B------:R-:W-:Y:S01]  /*7b60*/  @!P3 IMAD.IADD R61, R61, 0x1, -R4.reuse ;  /* 0x000000013d3db824 */ /* 0x100fe200078e0a04 */
[----:B------:R-:W-:Y:S01]  /*7b70*/  ISETP.GT.U32.AND P3, PT, R4, R76, PT ;  /* 0x0000004c0400720c */ /* 0x000fe20003f64070 */
[----:B------:R-:W-:Y:S02]  /*7b80*/  IMAD.MOV R7, RZ, RZ, -R7 ;  /* 0x000000ffff077224 */ /* 0x000fe400078e0a07 */
[--C-:B------:R-:W-:Y:S01]  /*7b90*/  @!P2 IMAD.IADD R65, R65, 0x1, -R4.reuse ;  /* 0x000000014141a824 */ /* 0x100fe200078e0a04 */
[----:B------:R-:W-:Y:S01]  /*7ba0*/  ISETP.GE.AND P2, PT, R14, RZ, PT ;  /* 0x000000ff0e00720c */ /* 0x000fe20003f46270 */
[----:B------:R-:W-:Y:S01]  /*7bb0*/  IMAD R84, R4, R7, R11 ;  /* 0x0000000704547224 */ /* 0x000fe200078e020b */
[C---:B------:R-:W-:Y:S01]  /*7bc0*/  LOP3.LUT R14, R2.reuse, 0x5c, RZ, 0xfc, !PT ;  /* 0x0000005c020e7812 */ /* 0x040fe200078efcff */
[----:B------:R-:W-:Y:S01]  /*7bd0*/  @!P4 IMAD.MOV R65, RZ, RZ, -R65 ;  /* 0x000000ffff41c224 */ /* 0x000fe200078e0a41 */
[----:B------:R-:W-:Y:S01]  /*7be0*/  LOP3.LUT R11, R2, 0x5b, RZ, 0xfc, !PT ;  /* 0x0000005b020b7812 */ /* 0x000fe200078efcff */
[----:B------:R-:W-:Y:S01]  /*7bf0*/  @!P5 IMAD.IADD R80, R80, 0x1, -R4 ;  /* 0x000000015050d824 */ /* 0x000fe200078e0a04 */
[----:B------:R-:W-:Y:S01]  /*7c00*/  IABS R91, R14 ;  /* 0x0000000e005b7213 */ /* 0x000fe20000000000 */
[----:B------:R-:W-:Y:S01]  /*7c10*/  IMAD.HI.U32 R9, R0, R87, RZ ;  /* 0x0000005700097227 */ /* 0x000fe200078e00ff */
[----:B------:R-:W-:-:S02]  /*7c20*/  IABS R95, R11 ;  /* 0x0000000b005f7213 */ /* 0x000fc40000000000 */
[----:B------:R-:W-:Y:S01]  /*7c30*/  ISETP.GT.U32.AND P4, PT, R4, R80, PT ;  /* 0x000000500400720c */ /* 0x000fe20003f84070 */
[----:B------:R-:W-:-:S04]  /*7c40*/  IMAD.HI.U32 R7, R0, R91, RZ ;  /* 0x0000005b00077227 */ /* 0x000fc800078e00ff */
[--C-:B------:R-:W-:Y:S01]  /*7c50*/  @!P3 IMAD.IADD R76, R76, 0x1, -R4.reuse ;  /* 0x000000014c4cb824 */ /* 0x100fe200078e0a04 */
[----:B------:R-:W-:Y:S01]  /*7c60*/  ISETP.GE.AND P3, PT, R25, RZ, PT ;  /* 0x000000ff1900720c */ /* 0x000fe20003f66270 */
[----:B------:R-:W-:Y:S01]  /*7c70*/  IMAD.MOV R7, RZ, RZ, -R7 ;  /* 0x000000ffff077224 */ /* 0x000fe200078e0a07 */
[----:B------:R-:W-:Y:S01]  /*7c80*/  LOP3.LUT R25, R2, 0x52, RZ, 0xfc, !PT ;  /* 0x0000005202197812 */ /* 0x000fe200078efcff */
[----:B------:R-:W-:Y:S01]  /*7c90*/  IMAD.MOV R9, RZ, RZ, -R9 ;  /* 0x000000ffff097224 */ /* 0x000fe200078e0a09 */
[C---:B------:R-:W-:Y:S01]  /*7ca0*/  ISETP.GT.U32.AND P5, PT, R4.reuse, R76, PT ;  /* 0x0000004c0400720c */ /* 0x040fe20003fa4070 */
[----:B------:R-:W-:Y:S01]  /*7cb0*/  IMAD R91, R4, R7, R91 ;  /* 0x00000007045b7224 */ /* 0x000fe200078e025b */
[----:B------:R-:W-:Y:S01]  /*7cc0*/  IABS R131, R25 ;  /* 0x0000001900837213 */ /* 0x000fe20000000000 */
[--C-:B------:R-:W-:Y:S02]  /*7cd0*/  @!P4 IMAD.IADD R80, R80, 0x1, -R4.reuse ;  /* 0x000000015050c824 */ /* 0x100fe400078e0a04 */
[----:B------:R-:W-:Y:S01]  /*7ce0*/  @!P0 IMAD.IADD R72, R72, 0x1, -R4 ;  /* 0x0000000148488824 */ /* 0x000fe200078e0a04 */
[C---:B------:R-:W-:Y:S01]  /*7cf0*/  ISETP.GT.U32.AND P4, PT, R4.reuse, R91, PT ;  /* 0x0000005b0400720c */ /* 0x040fe20003f84070 */
[----:B------:R-:W-:Y:S01]  /*7d00*/  IMAD R87, R4, R9, R87 ;  /* 0x0000000904577224 */ /* 0x000fe200078e0257 */
[----:B------:R-:W-:Y:S01]  /*7d10*/  ISETP.GE.AND P0, PT, R21, RZ, PT ;  /* 0x000000ff1500720c */ /* 0x000fe20003f06270 */
[----:B------:R-:W-:Y:S01]  /*7d20*/  @!P2 IMAD.MOV R72, RZ, RZ, -R72 ;  /* 0x000000ffff48a224 */ /* 0x000fe200078e0a48 */
[----:B------:R-:W-:Y:S01]  /*7d30*/  LOP3.LUT R21, R2, 0x58, RZ, 0xfc, !PT ;  /* 0x0000005802157812 */ /* 0x000fe200078efcff */
[----:B------:R-:W-:Y:S01]  /*7d40*/  IMAD.HI.U32 R7, R0, R95, RZ ;  /* 0x0000005f00077227 */ /* 0x000fe200078e00ff */
[----:B------:R-:W-:-:S02]  /*7d50*/  ISETP.GT.U32.AND P2, PT, R4, R87, PT ;  /* 0x000000570400720c */ /* 0x000fc40003f44070 */
[----:B------:R-:W-:Y:S01]  /*7d60*/  IABS R107, R21 ;  /* 0x00000015006b7213 */ /* 0x000fe20000000000 */
[--C-:B------:R-:W-:Y:S01]  /*7d70*/  @!P5 IMAD.IADD R76, R76, 0x1, -R4.reuse ;  /* 0x000000014c4cd824 */ /* 0x100fe200078e0a04 */
[----:B------:R-:W-:Y:S01]  /*7d80*/  ISETP.GE.AND P5, PT, R17, RZ, PT ;  /* 0x000000ff1100720c */ /* 0x000fe20003fa6270 */
[----:B------:R-:W-:Y:S01]  /*7d90*/  @!P6 IMAD.MOV R61, RZ, RZ, -R61 ;  /* 0x000000ffff3de224 */ /* 0x000fe200078e0a3d */
[----:B------:R-:W-:Y:S01]  /*7da0*/  LOP3.LUT R17, R2, 0x5a, RZ, 0xfc, !PT ;  /* 0x0000005a02117812 */ /* 0x000fe200078efcff */
[----:B------:R-:W-:Y:S01]  /*7db0*/  @!P4 IMAD.IADD R91, R91, 0x1, -R4 ;  /* 0x000000015b5bc824 */ /* 0x000fe200078e0a04 */
[C---:B------:R-:W-:Y:S01]  /*7dc0*/  ISETP.GT.U32.AND P6, PT, R4.reuse, R84, PT ;  /* 0x000000540400720c */ /* 0x040fe20003fc4070 */
[----:B------:R-:W-:Y:S01]  /*7dd0*/  IMAD.MOV R9, RZ, RZ, -R7 ;  /* 0x000000ffff097224 */ /* 0x000fe200078e0a07 */
[----:B------:R-:W-:Y:S01]  /*7de0*/  IABS R99, R17 ;  /* 0x0000001100637213 */ /* 0x000fe20000000000 */
[----:B------:R-:W-:Y:S01]  /*7df0*/  @!P0 IMAD.MOV R76, RZ, RZ, -R76 ;  /* 0x000000ffff4c8224 */ /* 0x000fe200078e0a4c */
[----:B------:R-:W-:Y:S01]  /*7e00*/  ISETP.GT.U32.AND P4, PT, R4, R91, PT ;  /* 0x0000005b0400720c */ /* 0x000fe20003f84070 */
[----:B------:R-:W-:-:S02]  /*7e10*/  @!P2 IMAD.IADD R87, R87, 0x1, -R4 ;  /* 0x000000015757a824 */ /* 0x000fc400078e0a04 */
[----:B------:R-:W-:-:S03]  /*7e20*/  IMAD.HI.U32 R7, R0, R99, RZ ;  /* 0x0000006300077227 */ /* 0x000fc600078e00ff */
[----:B------:R-:W-:Y:S01]  /*7e30*/  ISETP.GT.U32.AND P0, PT, R4, R87, PT ;  /* 0x000000570400720c */ /* 0x000fe20003f04070 */
[----:B------:R-:W-:Y:S02]  /*7e40*/  IMAD.MOV R7, RZ, RZ, -R7 ;  /* 0x000000ffff077224 */ /* 0x000fe400078e0a07 */
[--C-:B------:R-:W-:Y:S01]  /*7e50*/  @!P6 IMAD.IADD R84, R84, 0x1, -R4.reuse ;  /* 0x000000015454e824 */ /* 0x100fe200078e0a04 */
[----:B------:R-:W-:Y:S01]  /*7e60*/  ISETP.GE.AND P6, PT, R14, RZ, PT ;  /* 0x000000ff0e00720c */ /* 0x000fe20003fc6270 */
[----:B------:R-:W-:Y:S01]  /*7e70*/  IMAD R99, R4, R7, R99 ;  /* 0x0000000704637224 */ /* 0x000fe200078e0263 */
[----:B------:R-:W-:Y:S01]  /*7e80*/  LOP3.LUT R14, R2, 0x59, RZ, 0xfc, !PT ;  /* 0x00000059020e7812 */ /* 0x000fe200078efcff */
[--C-:B------:R-:W-:Y:S01]  /*7e90*/  @!P4 IMAD.IADD R91, R91, 0x1, -R4.reuse ;  /* 0x000000015b5bc824 */ /* 0x100fe200078e0a04 */
[C---:B------:R-:W-:Y:S01]  /*7ea0*/  ISETP.GT.U32.AND P2, PT, R4.reuse, R84, PT ;  /* 0x000000540400720c */ /* 0x040fe20003f44070 */
[C---:B------:R-:W-:Y:S01]  /*7eb0*/  IMAD R95, R4.reuse, R9, R95 ;  /* 0x00000009045f7224 */ /* 0x040fe200078e025f */
[----:B------:R-:W-:Y:S01]  /*7ec0*/  ISETP.GT.U32.AND P4, PT, R4, R99, PT ;  /* 0x000000630400720c */ /* 0x000fe20003f84070 */
[----:B------:R-:W-:Y:S01]  /*7ed0*/  @!P1 IMAD.MOV R69, RZ, RZ, -R69 ;  /* 0x000000ffff459224 */ /* 0x000fe200078e0a45 */
[----:B------:R-:W-:Y:S01]  /*7ee0*/  IABS R103, R14 ;  /* 0x0000000e00677213 */ /* 0x000fe20000000000 */
[----:B------:R-:W-:Y:S01]  /*7ef0*/  @!P0 IMAD.IADD R87, R87, 0x1, -R4 ;  /* 0x0000000157578824 */ /* 0x000fe200078e0a04 */
[----:B------:R-:W-:Y:S01]  /*7f00*/  ISETP.GE.AND P0, PT, R11, RZ, PT ;  /* 0x000000ff0b00720c */ /* 0x000fe20003f06270 */
[----:B------:R-:W-:Y:S01]  /*7f10*/  IMAD.HI.U32 R9, R0, R107, RZ ;  /* 0x0000006b00097227 */ /* 0x000fe200078e00ff */
[----:B------:R-:W-:-:S02]  /*7f20*/  LOP3.LUT R11, R2, 0x57, RZ, 0xfc, !PT ;  /* 0x00000057020b7812 */ /* 0x000fc400078efcff */
[----:B------:R-:W-:Y:S01]  /*7f30*/  ISETP.GE.AND P1, PT, R29, RZ, PT ;  /* 0x000000ff1d00720c */ /* 0x000fe20003f26270 */
[----:B------:R-:W-:Y:S01]  /*7f40*/  IMAD.HI.U32 R7, R0, R103, RZ ;  /* 0x0000006700077227 */ /* 0x000fe200078e00ff */
[----:B------:R-:W-:Y:S02]  /*7f50*/  IABS R111, R11 ;  /* 0x0000000b006f7213 */ /* 0x000fe40000000000 */
[----:B------:R-:W-:Y:S01]  /*7f60*/  LOP3.LUT R29, R2, 0x41, RZ, 0xfc, !PT ;  /* 0x00000041021d7812 */ /* 0x000fe200078efcff */
[--C-:B------:R-:W-:Y:S02]  /*7f70*/  @!P4 IMAD.IADD R99, R99, 0x1, -R4.reuse ;  /* 0x000000016363c824 */ /* 0x100fe400078e0a04 */
[----:B------:R-:W-:Y:S01]  /*7f80*/  IMAD.MOV R7, RZ, RZ, -R7 ;  /* 0x000000ffff077224 */ /* 0x000fe200078e0a07 */
[----:B------:R-:W-:Y:S01]  /*7f90*/  IABS R195, R29 ;  /* 0x0000001d00c37213 */ /* 0x000fe20000000000 */
[----:B------:R-:W-:Y:S01]  /*7fa0*/  @!P2 IMAD.IADD R84, R84, 0x1, -R4 ;  /* 0x000000015454a824 */ /* 0x000fe200078e0a04 */
[C---:B------:R-:W-:Y:S01]  /*7fb0*/  ISETP.GT.U32.AND P2, PT, R4.reuse, R95, PT ;  /* 0x0000005f0400720c */ /* 0x040fe20003f44070 */
[C---:B------:R-:W-:Y:S01]  /*7fc0*/  IMAD R103, R4.reuse, R7, R103 ;  /* 0x0000000704677224 */ /* 0x040fe200078e0267 */
[----:B------:R-:W-:Y:S01]  /*7fd0*/  ISETP.GT.U32.AND P4, PT, R4, R99, PT ;  /* 0x000000630400720c */ /* 0x000fe20003f84070 */
[----:B------:R-:W-:-:S04]  /*7fe0*/  IMAD.HI.U32 R7, R0, R111, RZ ;  /* 0x0000006f00077227 */ /* 0x000fc800078e00ff */
[----:B------:R-:W-:Y:S02]  /*7ff0*/  IMAD.MOV R7, RZ, RZ, -R7 ;  /* 0x000000ffff077224 */ /* 0x000fe400078e0a07 */
[----:B------:R-:W-:Y:S02]  /*8000*/  IMAD.MOV R9, RZ, RZ, -R9 ;  /* 0x000000ffff097224 */ /* 0x000fe400078e0a09 */
[C---:B------:R-:W-:Y:S02]  /*8010*/  IMAD R111, R4.reuse, R7, R111 ;  /* 0x00000007046f7224 */ /* 0x040fe400078e026f */
[--C-:B------:R-:W-:Y:S01]  /*8020*/  @!P2 IMAD.IADD R95, R95, 0x1, -R4.reuse ;  /* 0x000000015f5fa824 */ /* 0x100fe200078e0a04 */
[----:B------:R-:W-:Y:S01]  /*8030*/  ISETP.GE.AND P2, PT, R17, RZ, PT ;  /* 0x000000ff1100720c */ /* 0x000fe20003f46270 */
[----:B------:R-:W-:Y:S01]  /*8040*/  @!P4 IMAD.IADD R99, R99, 0x1, -R4 ;  /* 0x000000016363c824 */ /* 0x000fe200078e0a04 */
[C---:B------:R-:W-:Y:S01]  /*8050*/  ISETP.GT.U32.AND P4, PT, R4.reuse, R111, PT ;  /* 0x0000006f0400720c */ /* 0x040fe20003f84070 */
[----:B------:R-:W-:Y:S01]  /*8060*/  IMAD R107, R4, R9, R107 ;  /* 0x00000009046b7224 */ /* 0x000fe200078e026b */
[----:B------:R-:W-:Y:S01]  /*8070*/  LOP3.LUT R17, R2, 0x56, RZ, 0xfc, !PT ;  /* 0x0000005602117812 */ /* 0x000fe200078efcff */
[----:B------:R-:W-:Y:S01]  /*8080*/  @!P1 IMAD.MOV R84, RZ, RZ, -R84 ;  /* 0x000000ffff549224 */ /* 0x000fe200078e0a54 */
[C---:B------:R-:W-:Y:S01]  /*8090*/  ISETP.GT.U32.AND P1, PT, R4.reuse, R103, PT ;  /* 0x000000670400720c */ /* 0x040fe20003f24070 */
[----:B------:R-:W-:Y:S01]  /*80a0*/  @!P6 IMAD.MOV R91, RZ, RZ, -R91 ;  /* 0x000000ffff5be224 */ /* 0x000fe200078e0a5b */
[----:B------:R-:W-:Y:S01]  /*80b0*/  IABS R115, R17 ;  /* 0x0000001100737213 */ /* 0x000fe20000000000 */
[----:B------:R-:W-:Y:S01]  /*80c0*/  @!P3 IMAD.MOV R80, RZ, RZ, -R80 ;  /* 0x000000ffff50b224 */ /* 0x000fe200078e0a50 */
[C---:B------:R-:W-:Y:S01]  /*80d0*/  ISETP.GT.U32.AND P6, PT, R4.reuse, R107, PT ;  /* 0x0000006b0400720c */ /* 0x040fe20003fc4070 */
[----:B------:R-:W-:Y:S01]  /*80e0*/  @!P5 IMAD.MOV R87, RZ, RZ, -R87 ;  /* 0x000000ffff57d224 */ /* 0x000fe200078e0a57 */
[----:B------:R-:W-:Y:S01]  /*80f0*/  ISETP.GT.U32.AND P3, PT, R4, R95, PT ;  /* 0x0000005f0400720c */ /* 0x000fe20003f64070 */
[----:B------:R-:W-:Y:S01]  /*8100*/  IMAD.HI.U32 R7, R0, R115, RZ ;  /* 0x0000007300077227 */ /* 0x000fe200078e00ff */
[----:B------:R-:W-:-:S02]  /*8110*/  ISETP.GE.AND P5, PT, R14, RZ, PT ;  /* 0x000000ff0e00720c */ /* 0x000fc40003fa6270 */
[----:B------:R-:W-:Y:S01]  /*8120*/  LOP3.LUT R14, R2, 0x55, RZ, 0xfc, !PT ;  /* 0x00000055020e7812 */ /* 0x000fe200078efcff */
[--C-:B------:R-:W-:Y:S02]  /*8130*/  @!P4 IMAD.IADD R111, R111, 0x1, -R4.reuse ;  /* 0x000000016f6fc824 */ /* 0x100fe400078e0a04 */
[--C-:B------:R-:W-:Y:S01]  /*8140*/  @!P1 IMAD.IADD R103, R103, 0x1, -R4.reuse ;  /* 0x0000000167679824 */ /* 0x100fe200078e0a04 */
[----:B------:R-:W-:Y:S01]  /*8150*/  IABS R9, R14 ;  /* 0x0000000e00097213 */ /* 0x000fe20000000000 */
[----:B------:R-:W-:Y:S01]  /*8160*/  IMAD.MOV R7, RZ, RZ, -R7 ;  /* 0x000000ffff077224 */ /* 0x000fe200078e0a07 */
[C---:B------:R-:W-:Y:S01]  /*8170*/  ISETP.GT.U32.AND P4, PT, R4.reuse, R111, PT ;  /* 0x0000006f0400720c */ /* 0x040fe20003f84070 */
[----:B------:R-:W-:Y:S01]  /*8180*/  @!P6 IMAD.IADD R107, R107, 0x1, -R4 ;  /* 0x000000016b6be824 */ /* 0x000fe200078e0a04 */
[C---:B------:R-:W-:Y:S01]  /*8190*/  ISETP.GT.U32.AND P6, PT, R4.reuse, R103, PT ;  /* 0x000000670400720c */ /* 0x040fe20003fc4070 */
[----:B------:R-:W-:Y:S01]  /*81a0*/  IMAD R115, R4, R7, R115 ;  /* 0x0000000704737224 */ /* 0x000fe200078e0273 */
[----:B------:R-:W-:Y:S01]  /*81b0*/  ISETP.GE.AND P1, PT, R11, RZ, PT ;  /* 0x000000ff0b00720c */ /* 0x000fe20003f26270 */
[----:B------:R-:W-:-:S04]  /*81c0*/  IMAD.HI.U32 R7, R0, R9, RZ ;  /* 0x0000000900077227 */ /* 0x000fc800078e00ff */
[--C-:B------:R-:W-:Y:S01]  /*81d0*/  @!P3 IMAD.IADD R95, R95, 0x1, -R4.reuse ;  /* 0x000000015f5fb824 */ /* 0x100fe200078e0a04 */
[----:B------:R-:W-:Y:S01]  /*81e0*/  ISETP.GE.AND P3, PT, R21, RZ, PT ;  /* 0x000000ff1500720c */ /* 0x000fe20003f66270 */
[----:B------:R-:W-:Y:S01]  /*81f0*/  IMAD.MOV R7, RZ, RZ, -R7 ;  /* 0x000000ffff077224 */ /* 0x000fe200078e0a07 */
[----:B------:R-:W-:Y:S01]  /*8200*/  LOP3.LUT R21, R2, 0x54, RZ, 0xfc, !PT ;  /* 0x0000005402157812 */ /* 0x000fe200078efcff */
[----:B------:R-:W-:Y:S01]  /*8210*/  @!P0 IMAD.MOV R95, RZ, RZ, -R95 ;  /* 0x000000ffff5f8224 */ /* 0x000fe200078e0a5f */
[C---:B------:R-:W-:Y:S01]  /*8220*/  ISETP.GT.U32.AND P0, PT, R4.reuse, R107, PT ;  /* 0x0000006b0400720c */ /* 0x040fe20003f04070 */
[C---:B------:R-:W-:Y:S01]  /*8230*/  IMAD R118, R4.reuse, R7, R9 ;  /* 0x0000000704767224 */ /* 0x040fe200078e0209 */
[----:B------:R-:W-:Y:S01]  /*8240*/  IABS R11, R21 ;  /* 0x00000015000b7213 */ /* 0x000fe20000000000 */
[--C-:B------:R-:W-:Y:S02]  /*8250*/  @!P4 IMAD.IADD R111, R111, 0x1, -R4.reuse ;  /* 0x000000016f6fc824 */ /* 0x100fe400078e0a04 */
[----:B------:R-:W-:Y:S01]  /*8260*/  @!P6 IMAD.IADD R103, R103, 0x1, -R4 ;  /* 0x000000016767e824 */ /* 0x000fe200078e0a04 */
[----:B------:R-:W-:Y:S01]  /*8270*/  ISETP.GT.U32.AND P4, PT, R4, R118, PT ;  /* 0x000000760400720c */ /* 0x000fe20003f84070 */
[----:B------:R-:W-:Y:S01]  /*8280*/  IMAD.HI.U32 R7, R0, R11, RZ ;  /* 0x0000000b00077227 */ /* 0x000fe200078e00ff */
[----:B------:R-:W-:-:S03]  /*8290*/  ISETP.GT.U32.AND P6, PT, R4, R115, PT ;  /* 0x000000730400720c */ /* 0x000fc60003fc4070 */
[----:B------:R-:W-:Y:S01]  /*82a0*/  @!P2 IMAD.MOV R99, RZ, RZ, -R99 ;  /* 0x000000ffff63a224 */ /* 0x000fe200078e0a63 */
[----:B------:R-:W-:Y:S01]  /*82b0*/  ISETP.GE.AND P2, PT, R17, RZ, PT ;  /* 0x000000ff1100720c */ /* 0x000fe20003f46270 */
[--C-:B------:R-:W-:Y:S01]  /*82c0*/  @!P0 IMAD.IADD R107, R107, 0x1, -R4.reuse ;  /* 0x000000016b6b8824 */ /* 0x100fe200078e0a04 */
[----:B------:R-:W-:Y:S01]  /*82d0*/  ISETP.GE.AND P0, PT, R14, RZ, PT ;  /* 0x000000ff0e00720c */ /* 0x000fe20003f06270 */
[----:B------:R-:W-:Y:S01]  /*82e0*/  IMAD.MOV R7, RZ, RZ, -R7 ;  /* 0x000000ffff077224 */ /* 0x000fe200078e0a07 */
[----:B------:R-:W-:Y:S01]  /*82f0*/  LOP3.LUT R14, R2, 0x53, RZ, 0xfc, !PT ;  /* 0x00000053020e7812 */ /* 0x000fe200078efcff */
[----:B------:R-:W-:Y:S02]  /*8300*/  @!P5 IMAD.MOV R103, RZ, RZ, -R103 ;  /* 0x000000ffff67d224 */ /* 0x000fe400078e0a67 */
[--C-:B------:R-:W-:Y:S01]  /*8310*/  @!P4 IMAD.IADD R118, R118, 0x1, -R4.reuse ;  /* 0x000000017676c824 */ /* 0x100fe200078e0a04 */
[----:B------:R-:W-:Y:S01]  /*8320*/  IABS R17, R14 ;  /* 0x0000000e00117213 */ /* 0x000fe20000000000 */
[----:B------:R-:W-:Y:S01]  /*8330*/  @!P6 IMAD.IADD R115, R115, 0x1, -R4 ;  /* 0x000000017373e824 */ /* 0x000fe200078e0a04 */
[----:B------:R-:W-:Y:S01]  /*8340*/  ISETP.GE.AND P6, PT, R21, RZ, PT ;  /* 0x000000ff1500720c */ /* 0x000fe20003fc6270 */
[C---:B------:R-:W-:Y:S01]  /*8350*/  IMAD R122, R4.reuse, R7, R11 ;  /* 0x00000007047a7224 */ /* 0x040fe200078e020b */
[----:B------:R-:W-:Y:S01]  /*8360*/  ISETP.GT.U32.AND P4, PT, R4, R118, PT ;  /* 0x000000760400720c */ /* 0x000fe20003f84070 */
[----:B------:R-:W-:Y:S01]  /*8370*/  IMAD.HI.U32 R7, R0, R17, RZ ;  /* 0x0000001100077227 */ /* 0x000fe200078e00ff */
[----:B------:R-:W-:-:S02]  /*8380*/  ISETP.GT.U32.AND P5, PT, R4, R115, PT ;  /* 0x000000730400720c */ /* 0x000fc40003fa4070 */
[C---:B------:R-:W-:Y:S01]  /*8390*/  LOP3.LUT R11, R2.reuse, 0x51, RZ, 0xfc, !PT ;  /* 0x00000051020b7812 */ /* 0x040fe200078efcff */
[----:B------:R-:W-:Y:S01]  /*83a0*/  IMAD.MOV R7, RZ, RZ, -R7 ;  /* 0x000000ffff077224 */ /* 0x000fe200078e0a07 */
[----:B------:R-:W-:Y:S01]  /*83b0*/  LOP3.LUT R21, R2, 0x4c, RZ, 0xfc, !PT ;  /* 0x0000004c02157812 */ /* 0x000fe200078efcff */
[----:B------:R-:W-:Y:S01]  /*83c0*/  IMAD.HI.U32 R9, R0, R131, RZ ;  /* 0x0000008300097227 */ /* 0x000fe200078e00ff */
[----:B------:R-:W-:Y:S02]  /*83d0*/  IABS R135, R11 ;  /* 0x0000000b00877213 */ /* 0x000fe40000000000 */
[----:B------:R-:W-:Y:S01]  /*83e0*/  IABS R155, R21 ;  /* 0x00000015009b7213 */ /* 0x000fe20000000000 */
[----:B------:R-:W-:Y:S01]  /*83f0*/  @!P3 IMAD.MOV R107, RZ, RZ, -R107 ;  /* 0x000000ffff6bb224 */ /* 0x000fe200078e0a6b */
[C---:B------:R-:W-:Y:S01]  /*8400*/  ISETP.GT.U32.AND P3, PT, R4.reuse, R122, PT ;  /* 0x0000007a0400720c */ /* 0x040fe20003f64070 */
[----:B------:R-:W-:Y:S02]  /*8410*/  IMAD R126, R4, R7, R17 ;  /* 0x00000007047e7224 */ /* 0x000fe400078e0211 */
[----:B------:R-:W-:-:S02]  /*8420*/  IMAD.MOV R9, RZ, RZ, -R9 ;  /* 0x000000ffff097224 */ /* 0x000fc400078e0a09 */
[--C-:B------:R-:W-:Y:S01]  /*8430*/  @!P4 IMAD.IADD R118, R118, 0x1, -R4.reuse ;  /* 0x000000017676c824 */ /* 0x100fe200078e0a04 */
[C---:B------:R-:W-:Y:S01]  /*8440*/  ISETP.GT.U32.AND P4, PT, R4.reuse, R126, PT ;  /* 0x0000007e0400720c */ /* 0x040fe20003f84070 */
[--C-:B------:R-:W-:Y:S01]  /*8450*/  @!P5 IMAD.IADD R115, R115, 0x1, -R4.reuse ;  /* 0x000000017373d824 */ /* 0x100fe200078e0a04 */
        /* <DEDUP_REMOVED lines=14> */
[----:B------:R-:W-:Y:S01]  /*8540*/  @!P0 IMAD.MOV R118, RZ, RZ, -R118 ;  /* 0x000000ffff768224 */ /* 0x000fe200078e0a76 */
[----:B------:R-:W-:Y:S01]  /*8550*/  ISETP.GE.AND P0, PT, R11, RZ, PT ;  /* 0x000000ff0b00720c */ /* 0x000fe20003f06270 */
[----:B------:R-:W-:Y:S01]  /*8560*/  IMAD.MOV R11, RZ, RZ, -R7 ;  /* 0x000000ffff0b7224 */ /* 0x000fe200078e0a07 */
[C---:B------:R-:W-:Y:S01]  /*8570*/  ISETP.GT.U32.AND P4, PT, R4.reuse, R126, PT ;  /* 0x0000007e0400720c */ /* 0x040fe20003f84070 */
[--C-:B------:R-:W-:Y:S01]  /*8580*/  @!P2 IMAD.IADD R131, R131, 0x1, -R4.reuse ;  /* 0x000000018383a824 */ /* 0x100fe200078e0a04 */
[----:B------:R-:W-:Y:S01]  /*8590*/  IABS R143, R14 ;  /* 0x0000000e008f7213 */ /* 0x000fe20000000000 */
[----:B------:R-:W-:Y:S01]  /*85a0*/  IMAD R135, R4, R11, R135 ;  /* 0x0000000b04877224 */ /* 0x000fe200078e0287 */
[----:B------:R-:W-:Y:S01]  /*85b0*/  IABS R17, R25 ;  /* 0x0000001900117213 */ /* 0x000fe20000000000 */
[----:B------:R-:W-:Y:S01]  /*85c0*/  @!P3 IMAD.IADD R122, R122, 0x1, -R4 ;  /* 0x000000017a7ab824 */ /* 0x000fe200078e0a04 */
[----:B------:R-:W-:Y:S01]  /*85d0*/  ISETP.GT.U32.AND P2, PT, R4, R131, PT ;  /* 0x000000830400720c */ /* 0x000fe20003f44070 */
[----:B------:R-:W-:Y:S01]  /*85e0*/  IMAD.HI.U32 R7, R0, R139, RZ ;  /* 0x0000008b00077227 */ /* 0x000fe200078e00ff */
[----:B------:R-:W-:-:S03]  /*85f0*/  ISETP.GE.AND P3, PT, R9, RZ, PT ;  /* 0x000000ff0900720c */ /* 0x000fc60003f66270 */
[----:B------:R-:W-:-:S04]  /*8600*/  IMAD.HI.U32 R9, R0, R143, RZ ;  /* 0x0000008f00097227 */ /* 0x000fc800078e00ff */
[--C-:B------:R-:W-:Y:S01]  /*8610*/  @!P4 IMAD.IADD R126, R126, 0x1, -R4.reuse ;  /* 0x000000017e7ec824 */ /* 0x100fe200078e0a04 */
[C---:B------:R-:W-:Y:S01]  /*8620*/  ISETP.GT.U32.AND P4, PT, R4.reuse, R135, PT ;  /* 0x000000870400720c */ /* 0x040fe20003f84070 */
[----:B------:R-:W-:Y:S02]  /*8630*/  IMAD.MOV R9, RZ, RZ, -R9 ;  /* 0x000000ffff097224 */ /* 0x000fe400078e0a09 */
[----:B------:R-:W-:Y:S02]  /*8640*/  @!P2 IMAD.IADD R131, R131, 0x1, -R4 ;  /* 0x000000018383a824 */ /* 0x000fe400078e0a04 */
[C---:B------:R-:W-:Y:S02]  /*8650*/  IMAD R143, R4.reuse, R9, R143 ;  /* 0x00000009048f7224 */ /* 0x040fe400078e028f */
[----:B------:R-:W-:Y:S02]  /*8660*/  @!P5 IMAD.MOV R131, RZ, RZ, -R131 ;  /* 0x000000ffff83d224 */ /* 0x000fe400078e0a83 */
[----:B------:R-:W-:Y:S01]  /*8670*/  @!P6 IMAD.MOV R122, RZ, RZ, -R122 ;  /* 0x000000ffff7ae224 */ /* 0x000fe200078e0a7a */
[----:B------:R-:W-:Y:S01]  /*8680*/  ISETP.GT.U32.AND P5, PT, R4, R143, PT ;  /* 0x0000008f0400720c */ /* 0x000fe20003fa4070 */
[----:B------:R-:W-:Y:S01]  /*8690*/  IMAD.MOV R7, RZ, RZ, -R7 ;  /* 0x000000ffff077224 */ /* 0x000fe200078e0a07 */
[----:B------:R-:W-:Y:S01]  /*86a0*/  ISETP.GE.AND P6, PT, R14, RZ, PT ;  /* 0x000000ff0e00720c */ /* 0x000fe20003fc6270 */
[----:B------:R-:W-:Y:S01]  /*86b0*/  @!P4 IMAD.IADD R135, R135, 0x1, -R4 ;  /* 0x000000018787c824 */ /* 0x000fe200078e0a04 */
[----:B------:R-:W-:Y:S01]  /*86c0*/  LOP3.LUT R14, R2, 0x4d, RZ, 0xfc, !PT ;  /* 0x0000004d020e7812 */ /* 0x000fe200078efcff */
[----:B------:R-:W-:Y:S01]  /*86d0*/  IMAD R139, R4, R7, R139 ;  /* 0x00000007048b7224 */ /* 0x000fe200078e028b */
[----:B------:R-:W-:Y:S01]  /*86e0*/  LOP3.LUT R7, R2, 0x4e, RZ, 0xfc, !PT ;  /* 0x0000004e02077812 */ /* 0x000fe200078efcff */
[----:B------:R-:W-:Y:S01]  /*86f0*/  @!P1 IMAD.MOV R126, RZ, RZ, -R126 ;  /* 0x000000ffff7e9224 */ /* 0x000fe200078e0a7e */
[----:B------:R-:W-:-:S02]  /*8700*/  IABS R151, R14 ;  /* 0x0000000e00977213 */ /* 0x000fc40000000000 */
[C---:B------:R-:W-:Y:S02]  /*8710*/  ISETP.GT.U32.AND P4, PT, R4.reuse, R135, PT ;  /* 0x000000870400720c */ /* 0x040fe40003f84070 */
[----:B------:R-:W-:Y:S01]  /*8720*/  ISETP.GT.U32.AND P1, PT, R4, R139, PT ;  /* 0x0000008b0400720c */ /* 0x000fe20003f24070 */
[----:B------:R-:W-:Y:S01]  /*8730*/  @!P5 IMAD.IADD R143, R143, 0x1, -R4 ;  /* 0x000000018f8fd824 */ /* 0x000fe200078e0a04 */
[----:B------:R-:W-:Y:S01]  /*8740*/  IABS R147, R7 ;  /* 0x0000000700937213 */ /* 0x000fe20000000000 */
[----:B------:R-:W-:Y:S01]  /*8750*/  IMAD.HI.U32 R9, R0, R151, RZ ;  /* 0x0000009700097227 */ /* 0x000fe200078e00ff */
[----:B------:R-:W-:Y:S02]  /*8760*/  ISETP.GE.AND P2, PT, R7, RZ, PT ;  /* 0x000000ff0700720c */ /* 0x000fe40003f46270 */
[----:B------:R-:W-:Y:S01]  /*8770*/  ISETP.GT.U32.AND P5, PT, R4, R143, PT ;  /* 0x0000008f0400720c */ /* 0x000fe20003fa4070 */
[----:B------:R-:W-:Y:S02]  /*8780*/  IMAD.MOV R9, RZ, RZ, -R9 ;  /* 0x000000ffff097224 */ /* 0x000fe400078e0a09 */
[----:B------:R-:W-:-:S04]  /*8790*/  IMAD.HI.U32 R7, R0, R147, RZ ;  /* 0x0000009300077227 */ /* 0x000fc800078e00ff */
        /* <DEDUP_REMOVED lines=9> */
[--C-:B------:R-:W-:Y:S02]  /*8830*/  @!P1 IMAD.IADD R139, R139, 0x1, -R4.reuse ;  /* 0x000000018b8b9824 */ /* 0x100fe400078e0a04 */
[----:B------:R-:W-:Y:S01]  /*8840*/  IMAD R158, R4, R9, R17 ;  /* 0x00000009049e7224 */ /* 0x000fe200078e0211 */
[----:B------:R-:W-:Y:S01]  /*8850*/  LOP3.LUT R17, R2, 0x48, RZ, 0xfc, !PT ;  /* 0x0000004802117812 */ /* 0x000fe200078efcff */
[----:B------:R-:W-:Y:S01]  /*8860*/  @!P5 IMAD.IADD R143, R143, 0x1, -R4 ;  /* 0x000000018f8fd824 */ /* 0x000fe200078e0a04 */
[C---:B------:R-:W-:Y:S01]  /*8870*/  ISETP.GT.U32.AND P1, PT, R4.reuse, R139, PT ;  /* 0x0000008b0400720c */ /* 0x040fe20003f24070 */
[----:B------:R-:W-:Y:S01]  /*8880*/  IMAD.MOV R11, RZ, RZ, -R7 ;  /* 0x000000ffff0b7224 */ /* 0x000fe200078e0a07 */
[----:B------:R-:W-:Y:S01]  /*8890*/  IABS R169, R17 ;  /* 0x0000001100a97213 */ /* 0x000fe20000000000 */
[----:B------:R-:W-:Y:S01]  /*88a0*/  @!P6 IMAD.MOV R143, RZ, RZ, -R143 ;  /* 0x000000ffff8fe224 */ /* 0x000fe200078e0a8f */
[C---:B------:R-:W-:Y:S01]  /*88b0*/  ISETP.GT.U32.AND P6, PT, R4.reuse, R158, PT ;  /* 0x0000009e0400720c */ /* 0x040fe20003fc4070 */
[----:B------:R-:W-:Y:S01]  /*88c0*/  IMAD R147, R4, R11, R147 ;  /* 0x0000000b04937224 */ /* 0x000fe200078e0293 */
[----:B------:R-:W-:Y:S01]  /*88d0*/  LOP3.LUT R11, R2, 0x4a, RZ, 0xfc, !PT ;  /* 0x0000004a020b7812 */ /* 0x000fe200078efcff */
[----:B------:R-:W-:-:S03]  /*88e0*/  IMAD.HI.U32 R7, R0, R155, RZ ;  /* 0x0000009b00077227 */ /* 0x000fc600078e00ff */
[----:B------:R-:W-:Y:S01]  /*88f0*/  IABS R9, R11 ;  /* 0x0000000b00097213 */ /* 0x000fe20000000000 */
[--C-:B------:R-:W-:Y:S02]  /*8900*/  @!P0 IMAD.IADD R151, R151, 0x1, -R4.reuse ;  /* 0x0000000197978824 */ /* 0x100fe400078e0a04 */
[----:B------:R-:W-:Y:S02]  /*8910*/  IMAD.MOV R7, RZ, RZ, -R7 ;  /* 0x000000ffff077224 */ /* 0x000fe400078e0a07 */
[----:B------:R-:W-:Y:S01]  /*8920*/  @!P1 IMAD.IADD R139, R139, 0x1, -R4 ;  /* 0x000000018b8b9824 */ /* 0x000fe200078e0a04 */
[C---:B------:R-:W-:Y:S01]  /*8930*/  ISETP.GT.U32.AND P0, PT, R4.reuse, R151, PT ;  /* 0x000000970400720c */ /* 0x040fe20003f04070 */
[C---:B------:R-:W-:Y:S01]  /*8940*/  IMAD R155, R4.reuse, R7, R155 ;  /* 0x00000007049b7224 */ /* 0x040fe200078e029b */
[----:B------:R-:W-:Y:S01]  /*8950*/  ISETP.GT.U32.AND P1, PT, R4, R147, PT ;  /* 0x000000930400720c */ /* 0x000fe20003f24070 */
[----:B------:R-:W-:-:S03]  /*8960*/  IMAD.HI.U32 R7, R0, R9, RZ ;  /* 0x0000000900077227 */ /* 0x000fc600078e00ff */
[----:B------:R-:W-:Y:S01]  /*8970*/  ISETP.GT.U32.AND P5, PT, R4, R155, PT ;  /* 0x0000009b0400720c */ /* 0x000fe20003fa4070 */
[----:B------:R-:W-:Y:S02]  /*8980*/  @!P6 IMAD.IADD R158, R158, 0x1, -R4 ;  /* 0x000000019e9ee824 */ /* 0x000fe400078e0a04 */
[----:B------:R-:W-:Y:S02]  /*8990*/  IMAD.MOV R7, RZ, RZ, -R7 ;  /* 0x000000ffff077224 */ /* 0x000fe400078e0a07 */
[----:B------:R-:W-:Y:S01]  /*89a0*/  @!P3 IMAD.MOV R139, RZ, RZ, -R139 ;  /* 0x000000ffff8bb224 */ /* 0x000fe200078e0a8b */
[C---:B------:R-:W-:Y:S01]  /*89b0*/  ISETP.GT.U32.AND P6, PT, R4.reuse, R158, PT ;  /* 0x0000009e0400720c */ /* 0x040fe20003fc4070 */
[----:B------:R-:W-:Y:S01]  /*89c0*/  IMAD R162, R4, R7, R9 ;  /* 0x0000000704a27224 */ /* 0x000fe200078e0209 */
[----:B------:R-:W-:Y:S01]  /*89d0*/  ISETP.GE.AND P3, PT, R21, RZ, PT ;  /* 0x000000ff1500720c */ /* 0x000fe20003f66270 */
[----:B------:R-:W-:Y:S01]  /*89e0*/  IMAD.HI.U32 R7, R0, R165, RZ ;  /* 0x000000a500077227 */ /* 0x000fe200078e00ff */
[----:B------:R-:W-:-:S03]  /*89f0*/  LOP3.LUT R21, R2, 0x44, RZ, 0xfc, !PT ;  /* 0x0000004402157812 */ /* 0x000fc600078efcff */
[--C-:B------:R-:W-:Y:S01]  /*8a00*/  @!P0 IMAD.IADD R151, R151, 0x1, -R4.reuse ;  /* 0x0000000197978824 */ /* 0x100fe200078e0a04 */
[C---:B------:R-:W-:Y:S01]  /*8a10*/  ISETP.GT.U32.AND P0, PT, R4.reuse, R162, PT ;  /* 0x000000a20400720c */ /* 0x040fe20003f04070 */
[----:B------:R-:W-:Y:S02]  /*8a20*/  IMAD.MOV R7, RZ, RZ, -R7 ;  /* 0x000000ffff077224 */ /* 0x000fe400078e0a07 */
[--C-:B------:R-:W-:Y:S02]  /*8a30*/  @!P1 IMAD.IADD R147, R147, 0x1, -R4.reuse ;  /* 0x0000000193939824 */ /* 0x100fe400078e0a04 */
[--C-:B------:R-:W-:Y:S02]  /*8a40*/  @!P5 IMAD.IADD R155, R155, 0x1, -R4.reuse ;  /* 0x000000019b9bd824 */ /* 0x100fe400078e0a04 */
[C---:B------:R-:W-:Y:S01]  /*8a50*/  IMAD R165, R4.reuse, R7, R165 ;  /* 0x0000000704a57224 */ /* 0x040fe200078e02a5 */
[----:B------:R-:W-:Y:S01]  /*8a60*/  ISETP.GT.U32.AND P1, PT, R4, R147, PT ;  /* 0x000000930400720c */ /* 0x000fe20003f24070 */
[----:B------:R-:W-:Y:S01]  /*8a70*/  @!P6 IMAD.IADD R158, R158, 0x1, -R4 ;  /* 0x000000019e9ee824 */ /* 0x000fe200078e0a04 */
[----:B------:R-:W-:Y:S01]  /*8a80*/  ISETP.GT.U32.AND P5, PT, R4, R155, PT ;  /* 0x0000009b0400720c */ /* 0x000fe20003fa4070 */
[----:B------:R-:W-:Y:S01]  /*8a90*/  IMAD.HI.U32 R9, R0, R169, RZ ;  /* 0x000000a900097227 */ /* 0x000fe200078e00ff */
[----:B------:R-:W-:-:S02]  /*8aa0*/  ISETP.GT.U32.AND P6, PT, R4, R165, PT ;  /* 0x000000a50400720c */ /* 0x000fc40003fc4070 */
[----:B------:R-:W-:Y:S01]  /*8ab0*/  LOP3.LUT R7, R2, 0x47, RZ, 0xfc, !PT ;  /* 0x0000004702077812 */ /* 0x000fe200078efcff */
[--C-:B------:R-:W-:Y:S02]  /*8ac0*/  @!P0 IMAD.IADD R162, R162, 0x1, -R4.reuse ;  /* 0x00000001a2a28824 */ /* 0x100fe400078e0a04 */
[----:B------:R-:W-:Y:S01]  /*8ad0*/  IMAD.MOV R9, RZ, RZ, -R9 ;  /* 0x000000ffff097224 */ /* 0x000fe200078e0a09 */
[----:B------:R-:W-:Y:S01]  /*8ae0*/  IABS R173, R7 ;  /* 0x0000000700ad7213 */ /* 0x000fe20000000000 */
[----:B------:R-:W-:Y:S01]  /*8af0*/  @!P4 IMAD.MOV R151, RZ, RZ, -R151 ;  /* 0x000000ffff97c224 */ /* 0x000fe200078e0a97 */
[----:B------:R-:W-:Y:S01]  /*8b00*/  ISETP.GT.U32.AND P0, PT, R4, R162, PT ;  /* 0x000000a20400720c */ /* 0x000fe20003f04070 */
[--C-:B------:R-:W-:Y:S01]  /*8b10*/  @!P1 IMAD.IADD R147, R147, 0x1, -R4.reuse ;  /* 0x0000000193939824 */ /* 0x100fe200078e0a04 */
[----:B------:R-:W-:Y:S01]  /*8b20*/  ISETP.GE.AND P1, PT, R25, RZ, PT ;  /* 0x000000ff1900720c */ /* 0x000fe20003f26270 */
[--C-:B------:R-:W-:Y:S01]  /*8b30*/  @!P5 IMAD.IADD R155, R155, 0x1, -R4.reuse ;  /* 0x000000019b9bd824 */ /* 0x100fe200078e0a04 */
[----:B------:R-:W-:Y:S01]  /*8b40*/  ISETP.GE.AND P4, PT, R14, RZ, PT ;  /* 0x000000ff0e00720c */ /* 0x000fe20003f86270 */
[----:B------:R-:W-:Y:S01]  /*8b50*/  @!P6 IMAD.IADD R165, R165, 0x1, -R4 ;  /* 0x00000001a5a5e824 */ /* 0x000fe200078e0a04 */
[----:B------:R-:W-:Y:S01]  /*8b60*/  LOP3.LUT R14, R2, 0x45, RZ, 0xfc, !PT ;  /* 0x00000045020e7812 */ /* 0x000fe200078efcff */
[----:B------:R-:W-:Y:S01]  /*8b70*/  IMAD R169, R4, R9, R169 ;  /* 0x0000000904a97224 */ /* 0x000fe200078e02a9 */
[----:B------:R-:W-:Y:S01]  /*8b80*/  LOP3.LUT R9, R2, 0x46, RZ, 0xfc, !PT ;  /* 0x0000004602097812 */ /* 0x000fe200078efcff */
[----:B------:R-:W-:Y:S01]  /*8b90*/  @!P3 IMAD.MOV R155, RZ, RZ, -R155 ;  /* 0x000000ffff9bb224 */ /* 0x000fe200078e0a9b */
[----:B------:R-:W-:Y:S01]  /*8ba0*/  ISETP.GE.AND P3, PT, R7, RZ, PT ;  /* 0x000000ff0700720c */ /* 0x000fe20003f66270 */
[----:B------:R-:W-:Y:S01]  /*8bb0*/  IMAD.HI.U32 R7, R0, R173, RZ ;  /* 0x000000ad00077227 */ /* 0x000fe200078e00ff */
[----:B------:R-:W-:-:S02]  /*8bc0*/  ISETP.GT.U32.AND P6, PT, R4, R165, PT ;  /* 0x000000a50400720c */ /* 0x000fc40003fc4070 */
[----:B------:R-:W-:Y:S01]  /*8bd0*/  IABS R177, R9 ;  /* 0x0000000900b17213 */ /* 0x000fe20000000000 */
[----:B------:R-:W-:Y:S01]  /*8be0*/  @!P0 IMAD.IADD R162, R162, 0x1, -R4 ;  /* 0x00000001a2a28824 */ /* 0x000fe200078e0a04 */
[----:B------:R-:W-:Y:S01]  /*8bf0*/  ISETP.GT.U32.AND P0, PT, R4, R169, PT ;  /* 0x000000a90400720c */ /* 0x000fe20003f04070 */
[----:B------:R-:W-:Y:S01]  /*8c00*/  IMAD.MOV R7, RZ, RZ, -R7 ;  /* 0x000000ffff077224 */ /* 0x000fe200078e0a07 */
[----:B------:R-:W-:Y:S01]  /*8c10*/  ISETP.GE.AND P5, PT, R17, RZ, PT ;  /* 0x000000ff1100720c */ /* 0x000fe20003fa6270 */
[----:B------:R-:W-:Y:S01]  /*8c20*/  @!P2 IMAD.MOV R147, RZ, RZ, -R147 ;  /* 0x000000ffff93a224 */ /* 0x000fe200078e0a93 */
[----:B------:R-:W-:Y:S01]  /*8c30*/  ISETP.GE.AND P2, PT, R11, RZ, PT ;  /* 0x000000ff0b00720c */ /* 0x000fe20003f46270 */
[----:B------:R-:W-:Y:S01]  /*8c40*/  @!P1 IMAD.MOV R158, RZ, RZ, -R158 ;  /* 0x000000ffff9e9224 */ /* 0x000fe200078e0a9e */
[----:B------:R-:W-:Y:S01]  /*8c50*/  ISETP.GE.AND P1, PT, R9, RZ, PT ;  /* 0x000000ff0900720c */ /* 0x000fe20003f26270 */
[----:B------:R-:W-:Y:S01]  /*8c60*/  IMAD.HI.U32 R9, R0, R177, RZ ;  /* 0x000000b100097227 */ /* 0x000fe200078e00ff */
[----:B------:R-:W-:-:S02]  /*8c70*/  IABS R11, R14 ;  /* 0x0000000e000b7213 */ /* 0x000fc40000000000 */
[----:B------:R-:W-:Y:S01]  /*8c80*/  IABS R17, R21 ;  /* 0x0000001500117213 */ /* 0x000fe20000000000 */
[----:B------:R-:W-:Y:S01]  /*8c90*/  IMAD R173, R4, R7, R173 ;  /* 0x0000000704ad7224 */ /* 0x000fe200078e02ad */
[----:B------:R-:W-:Y:S01]  /*8ca0*/  LOP3.LUT R25, R2, 0x42, RZ, 0xfc, !PT ;  /* 0x0000004202197812 */ /* 0x000fe200078efcff */
[----:B------:R-:W-:Y:S02]  /*8cb0*/  IMAD.MOV R9, RZ, RZ, -R9 ;  /* 0x000000ffff097224 */ /* 0x000fe400078e0a09 */
[--C-:B------:R-:W-:Y:S01]  /*8cc0*/  @!P6 IMAD.IADD R165, R165, 0x1, -R4.reuse ;  /* 0x00000001a5a5e824 */ /* 0x100fe200078e0a04 */
[C---:B------:R-:W-:Y:S01]  /*8cd0*/  ISETP.GT.U32.AND P6, PT, R4.reuse, R173, PT ;  /* 0x000000ad0400720c */ /* 0x040fe20003fc4070 */
[C---:B------:R-:W-:Y:S01]  /*8ce0*/  IMAD R177, R4.reuse, R9, R177 ;  /* 0x0000000904b17224 */ /* 0x040fe200078e02b1 */
[----:B------:R-:W-:Y:S01]  /*8cf0*/  IABS R191, R25 ;  /* 0x0000001900bf7213 */ /* 0x000fe20000000000 */
[----:B------:R-:W-:Y:S02]  /*8d00*/  @!P0 IMAD.IADD R169, R169, 0x1, -R4 ;  /* 0x00000001a9a98824 */ /* 0x000fe400078e0a04 */
[----:B------:R-:W-:Y:S01]  /*8d10*/  @!P2 IMAD.MOV R162, RZ, RZ, -R162 ;  /* 0x000000ffffa2a224 */ /* 0x000fe200078e0aa2 */
[----:B------:R-:W-:Y:S01]  /*8d20*/  ISETP.GT.U32.AND P2, PT, R4, R177, PT ;  /* 0x000000b10400720c */ /* 0x000fe20003f44070 */
[----:B------:R-:W-:Y:S01]  /*8d30*/  IMAD.HI.U32 R7, R0, R11, RZ ;  /* 0x0000000b00077227 */ /* 0x000fe200078e00ff */
[----:B------:R-:W-:-:S03]  /*8d40*/  ISETP.GT.U32.AND P0, PT, R4, R169, PT ;  /* 0x000000a90400720c */ /* 0x000fc60003f04070 */
[----:B------:R-:W-:Y:S02]  /*8d50*/  IMAD.MOV R7, RZ, RZ, -R7 ;  /* 0x000000ffff077224 */ /* 0x000fe400078e0a07 */
[----:B------:R-:W-:Y:S02]  /*8d60*/  @!P6 IMAD.IADD R173, R173, 0x1, -R4 ;  /* 0x00000001adade824 */ /* 0x000fe400078e0a04 */
[----:B------:R-:W-:-:S03]  /*8d70*/  IMAD.HI.U32 R9, R0, R17, RZ ;  /* 0x0000001100097227 */ /* 0x000fc600078e00ff */
[C---:B------:R-:W-:Y:S01]  /*8d80*/  ISETP.GT.U32.AND P6, PT, R4.reuse, R173, PT ;  /* 0x000000ad0400720c */ /* 0x040fe20003fc4070 */
[--C-:B------:R-:W-:Y:S02]  /*8d90*/  @!P2 IMAD.IADD R177, R177, 0x1, -R4.reuse ;  /* 0x00000001b1b1a824 */ /* 0x100fe400078e0a04 */
[--C-:B------:R-:W-:Y:S01]  /*8da0*/  @!P0 IMAD.IADD R169, R169, 0x1, -R4.reuse ;  /* 0x00000001a9a98824 */ /* 0x100fe200078e0a04 */
[----:B------:R-:W-:Y:S01]  /*8db0*/  ISETP.GE.AND P0, PT, R21, RZ, PT ;  /* 0x000000ff1500720c */ /* 0x000fe20003f06270 */
[----:B------:R-:W-:Y:S01]  /*8dc0*/  IMAD R180, R4, R7, R11 ;  /* 0x0000000704b47224 */ /* 0x000fe200078e020b */
[----:B------:R-:W-:Y:S01]  /*8dd0*/  LOP3.LUT R21, R2, 0x43, RZ, 0xfc, !PT ;  /* 0x0000004302157812 */ /* 0x000fe200078efcff */
[----:B------:R-:W-:Y:S01]  /*8de0*/  IMAD.MOV R9, RZ, RZ, -R9 ;  /* 0x000000ffff097224 */ /* 0x000fe200078e0a09 */
[C---:B------:R-:W-:Y:S01]  /*8df0*/  ISETP.GT.U32.AND P2, PT, R4.reuse, R177, PT ;  /* 0x000000b10400720c */ /* 0x040fe20003f44070 */
[----:B------:R-:W-:Y:S01]  /*8e00*/  @!P4 IMAD.MOV R165, RZ, RZ, -R165 ;  /* 0x000000ffffa5c224 */ /* 0x000fe200078e0aa5 */
[----:B------:R-:W-:Y:S01]  /*8e10*/  IABS R187, R21 ;  /* 0x0000001500bb7213 */ /* 0x000fe20000000000 */
[----:B------:R-:W-:Y:S01]  /*8e20*/  IMAD R184, R4, R9, R17 ;  /* 0x0000000904b87224 */ /* 0x000fe200078e0211 */
[----:B------:R-:W-:Y:S01]  /*8e30*/  ISETP.GE.AND P4, PT, R14, RZ, PT ;  /* 0x000000ff0e00720c */ /* 0x000fe20003f86270 */
[----:B------:R-:W-:Y:S01]  /*8e40*/  @!P6 IMAD.IADD R173, R173, 0x1, -R4 ;  /* 0x00000001adade824 */ /* 0x000fe200078e0a04 */
[----:B------:R-:W-:Y:S01]  /*8e50*/  ISETP.GT.U32.AND P6, PT, R4, R180, PT ;  /* 0x000000b40400720c */ /* 0x000fe20003fc4070 */
[----:B------:R-:W-:Y:S01]  /*8e60*/  IMAD.HI.U32 R7, R0, R187, RZ ;  /* 0x000000bb00077227 */ /* 0x000fe200078e00ff */
[----:B------:R-:W-:-:S03]  /*8e70*/  IABS R17, R37 ;  /* 0x0000002500117213 */ /* 0x000fc60000000000 */
[----:B------:R-:W-:Y:S02]  /*8e80*/  IMAD.MOV R11, RZ, RZ, -R7 ;  /* 0x000000ffff0b7224 */ /* 0x000fe400078e0a07 */
[----:B------:R-:W-:Y:S01]  /*8e90*/  @!P2 IMAD.IADD R177, R177, 0x1, -R4 ;  /* 0x00000001b1b1a824 */ /* 0x000fe200078e0a04 */
[----:B------:R-:W-:Y:S01]  /*8ea0*/  ISETP.GT.U32.AND P2, PT, R4, R184, PT ;  /* 0x000000b80400720c */ /* 0x000fe20003f44070 */
[----:B------:R-:W-:-:S04]  /*8eb0*/  IMAD.HI.U32 R7, R0, R191, RZ ;  /* 0x000000bf00077227 */ /* 0x000fc800078e00ff */
[----:B------:R-:W-:Y:S02]  /*8ec0*/  IMAD R187, R4, R11, R187 ;  /* 0x0000000b04bb7224 */ /* 0x000fe400078e02bb */
[----:B------:R-:W-:Y:S02]  /*8ed0*/  IMAD.MOV R14, RZ, RZ, -R7 ;  /* 0x000000ffff0e7224 */ /* 0x000fe400078e0a07 */
[--C-:B------:R-:W-:Y:S01]  /*8ee0*/  @!P6 IMAD.IADD R180, R180, 0x1, -R4.reuse ;  /* 0x00000001b4b4e824 */ /* 0x100fe200078e0a04 */
[C---:B------:R-:W-:Y:S01]  /*8ef0*/  ISETP.GT.U32.AND P6, PT, R4.reuse, R187, PT ;  /* 0x000000bb0400720c */ /* 0x040fe20003fc4070 */
[----:B------:R-:W-:Y:S01]  /*8f00*/  IMAD R191, R4, R14, R191 ;  /* 0x0000000e04bf7224 */ /* 0x000fe200078e02bf */
[----:B------:R-:W-:Y:S01]  /*8f10*/  LOP3.LUT R14, R2, 0x3e, RZ, 0xfc, !PT ;  /* 0x0000003e020e7812 */ /* 0x000fe200078efcff */
[----:B------:R-:W-:Y:S02]  /*8f20*/  @!P2 IMAD.IADD R184, R184, 0x1, -R4 ;  /* 0x00000001b8b8a824 */ /* 0x000fe400078e0a04 */
[----:B------:R-:W-:Y:S01]  /*8f30*/  @!P3 IMAD.MOV R173, RZ, RZ, -R173 ;  /* 0x000000ffffadb224 */ /* 0x000fe200078e0aad */
[----:B------:R-:W-:Y:S01]  /*8f40*/  ISETP.GT.U32.AND P2, PT, R4, R191, PT ;  /* 0x000000bf0400720c */ /* 0x000fe20003f44070 */
[----:B------:R-:W-:-:S04]  /*8f50*/  IMAD.HI.U32 R9, R0, R195, RZ ;  /* 0x000000c300097227 */ /* 0x000fc800078e00ff */
[----:B------:R-:W-:-:S04]  /*8f60*/  IMAD.HI.U32 R7, R0, R17, RZ ;  /* 0x0000001100077227 */ /* 0x000fc800078e00ff */
[--C-:B------:R-:W-:Y:S01]  /*8f70*/  @!P6 IMAD.IADD R187, R187, 0x1, -R4.reuse ;  /* 0x00000001bbbbe824 */ /* 0x100fe200078e0a04 */
[C---:B------:R-:W-:Y:S01]  /*8f80*/  ISETP.GT.U32.AND P6, PT, R4.reuse, R180, PT ;  /* 0x000000b40400720c */ /* 0x040fe20003fc4070 */
[----:B------:R-:W-:Y:S01]  /*8f90*/  @!P5 IMAD.MOV R169, RZ, RZ, -R169 ;  /* 0x000000ffffa9d224 */ /* 0x000fe200078e0aa9 */
[C---:B------:R-:W-:Y:S01]  /*8fa0*/  ISETP.GT.U32.AND P5, PT, R4.reuse, R184, PT ;  /* 0x000000b80400720c */ /* 0x040fe20003fa4070 */
[----:B------:R-:W-:Y:S01]  /*8fb0*/  @!P2 IMAD.IADD R191, R191, 0x1, -R4 ;  /* 0x00000001bfbfa824 */ /* 0x000fe200078e0a04 */
[----:B------:R-:W-:Y:S01]  /*8fc0*/  ISETP.GT.U32.AND P3, PT, R4, R187, PT ;  /* 0x000000bb0400720c */ /* 0x000fe20003f64070 */
[----:B------:R-:W-:Y:S02]  /*8fd0*/  IMAD.MOV R9, RZ, RZ, -R9 ;  /* 0x000000ffff097224 */ /* 0x000fe400078e0a09 */
[----:B------:R-:W-:Y:S01]  /*8fe0*/  IMAD.HI.U32 R11, R0, R199, RZ ;  /* 0x000000c7000b7227 */ /* 0x000fe200078e00ff */
[----:B------:R-:W-:-:S03]  /*8ff0*/  ISETP.GT.U32.AND P2, PT, R4, R191, PT ;  /* 0x000000bf0400720c */ /* 0x000fc60003f44070 */
[----:B------:R-:W-:Y:S02]  /*9000*/  IMAD.MOV R7, RZ, RZ, -R7 ;  /* 0x000000ffff077224 */ /* 0x000fe400078e0a07 */
[C---:B------:R-:W-:Y:S02]  /*9010*/  IMAD R195, R4.reuse, R9, R195 ;  /* 0x0000000904c37224 */ /* 0x040fe400078e02c3 */
[----:B------:R-:W-:Y:S02]  /*9020*/  IMAD.MOV R11, RZ, RZ, -R11 ;  /* 0x000000ffff0b7224 */ /* 0x000fe400078e0a0b */
[----:B------:R-:W-:Y:S01]  /*9030*/  IMAD R202, R4, R7, R17 ;  /* 0x0000000704ca7224 */ /* 0x000fe200078e0211 */
[----:B------:R-:W-:Y:S01]  /*9040*/  LOP3.LUT R17, R2, 0x3d, RZ, 0xfc, !PT ;  /* 0x0000003d02117812 */ /* 0x000fe200078efcff */
[----:B------:R-:W-:Y:S01]  /*9050*/  @!P1 IMAD.MOV R177, RZ, RZ, -R177 ;  /* 0x000000ffffb19224 */ /* 0x000fe200078e0ab1 */
[C---:B------:R-:W-:Y:S01]  /*9060*/  ISETP.GT.U32.AND P1, PT, R4.reuse, R195, PT ;  /* 0x000000c30400720c */ /* 0x040fe20003f24070 */
[----:B------:R-:W-:Y:S01]  /*9070*/  IMAD R199, R4, R11, R199 ;  /* 0x0000000b04c77224 */ /* 0x000fe200078e02c7 */
[----:B------:R-:W-:Y:S01]  /*9080*/  IABS R11, R14 ;  /* 0x0000000e000b7213 */ /* 0x000fe20000000000 */
[--C-:B------:R-:W-:Y:S01]  /*9090*/  @!P3 IMAD.IADD R187, R187, 0x1, -R4.reuse ;  /* 0x00000001bbbbb824 */ /* 0x100fe200078e0a04 */
[----:B------:R-:W-:Y:S01]  /*90a0*/  IABS R209, R17 ;  /* 0x0000001100d17213 */ /* 0x000fe20000000000 */
[----:B------:R-:W-:Y:S01]  /*90b0*/  @!P5 IMAD.IADD R184, R184, 0x1, -R4 ;  /* 0x00000001b8b8d824 */ /* 0x000fe200078e0a04 */
[----:B------:R-:W-:Y:S01]  /*90c0*/  ISETP.GT.U32.AND P3, PT, R4, R202, PT ;  /* 0x000000ca0400720c */ /* 0x000fe20003f64070 */
[----:B------:R-:W-:Y:S01]  /*90d0*/  IMAD.HI.U32 R7, R0, R11, RZ ;  /* 0x0000000b00077227 */ /* 0x000fe200078e00ff */
[----:B------:R-:W-:-:S02]  /*90e0*/  ISETP.GE.AND P5, PT, R21, RZ, PT ;  /* 0x000000ff1500720c */ /* 0x000fc40003fa6270 */
[----:B------:R-:W-:Y:S01]  /*90f0*/  LOP3.LUT R21, R2, 0x3b, RZ, 0xfc, !PT ;  /* 0x0000003b02157812 */ /* 0x000fe200078efcff */
[----:B------:R-:W-:-:S04]  /*9100*/  IMAD.HI.U32 R9, R0, R209, RZ ;  /* 0x000000d100097227 */ /* 0x000fc800078e00ff */
[--C-:B------:R-:W-:Y:S01]  /*9110*/  @!P6 IMAD.IADD R180, R180, 0x1, -R4.reuse ;  /* 0x00000001b4b4e824 */ /* 0x100fe200078e0a04 */
[----:B------:R-:W-:Y:S01]  /*9120*/  ISETP.GT.U32.AND P6, PT, R4, R199, PT ;  /* 0x000000c70400720c */ /* 0x000fe20003fc4070 */
[--C-:B------:R-:W-:Y:S01]  /*9130*/  @!P2 IMAD.IADD R191, R191, 0x1, -R4.reuse ;  /* 0x00000001bfbfa824 */ /* 0x100fe200078e0a04 */
[----:B------:R-:W-:Y:S01]  /*9140*/  ISETP.GE.AND P2, PT, R25, RZ, PT ;  /* 0x000000ff1900720c */ /* 0x000fe20003f46270 */
[----:B------:R-:W-:Y:S01]  /*9150*/  IMAD.MOV R7, RZ, RZ, -R7 ;  /* 0x000000ffff077224 */ /* 0x000fe200078e0a07 */
        /* <DEDUP_REMOVED lines=8> */
[----:B------:R-:W-:Y:S01]  /*91e0*/  @!P3 IMAD.IADD R202, R202, 0x1, -R4 ;  /* 0x00000001cacab824 */ /* 0x000fe200078e0a04 */
[C---:B------:R-:W-:Y:S01]  /*91f0*/  ISETP.GT.U32.AND P3, PT, R4.reuse, R195, PT ;  /* 0x000000c30400720c */ /* 0x040fe20003f64070 */
[----:B------:R-:W-:Y:S01]  /*9200*/  @!P4 IMAD.MOV R180, RZ, RZ, -R180 ;  /* 0x000000ffffb4c224 */ /* 0x000fe200078e0ab4 */
[----:B------:R-:W-:Y:S01]  /*9210*/  IABS R213, R9 ;  /* 0x0000000900d57213 */ /* 0x000fe20000000000 */
[----:B------:R-:W-:Y:S01]  /*9220*/  @!P5 IMAD.MOV R187, RZ, RZ, -R187 ;  /* 0x000000ffffbbd224 */ /* 0x000fe200078e0abb */
[C---:B------:R-:W-:Y:S01]  /*9230*/  ISETP.GT.U32.AND P4, PT, R4.reuse, R202, PT ;  /* 0x000000ca0400720c */ /* 0x040fe20003f84070 */
[----:B------:R-:W-:Y:S01]  /*9240*/  @!P6 IMAD.IADD R199, R199, 0x1, -R4 ;  /* 0x00000001c7c7e824 */ /* 0x000fe200078e0a04 */
[----:B------:R-:W-:Y:S01]  /*9250*/  ISETP.GT.U32.AND P5, PT, R4, R206, PT ;  /* 0x000000ce0400720c */ /* 0x000fe20003fa4070 */
[----:B------:R-:W-:Y:S01]  /*9260*/  @!P2 IMAD.MOV R191, RZ, RZ, -R191 ;  /* 0x000000ffffbfa224 */ /* 0x000fe200078e0abf */
[----:B------:R-:W-:Y:S01]  /*9270*/  ISETP.GE.AND P2, PT, R37, RZ, PT ;  /* 0x000000ff2500720c */ /* 0x000fe20003f46270 */
[----:B------:R-:W-:Y:S01]  /*9280*/  IMAD.HI.U32 R7, R0, R213, RZ ;  /* 0x000000d500077227 */ /* 0x000fe200078e00ff */
[----:B------:R-:W-:-:S02]  /*9290*/  ISETP.GE.AND P6, PT, R33, RZ, PT ;  /* 0x000000ff2100720c */ /* 0x000fc40003fc6270 */
[----:B------:R-:W-:Y:S01]  /*92a0*/  IABS R237, R25 ;  /* 0x0000001900ed7213 */ /* 0x000fe20000000000 */
[----:B------:R-:W-:Y:S01]  /*92b0*/  @!P0 IMAD.MOV R184, RZ, RZ, -R184 ;  /* 0x000000ffffb88224 */ /* 0x000fe200078e0ab8 */
[----:B------:R-:W-:Y:S01]  /*92c0*/  ISETP.GT.U32.AND P0, PT, R4, R199, PT ;  /* 0x000000c70400720c */ /* 0x000fe20003f04070 */
[----:B------:R-:W-:Y:S01]  /*92d0*/  IMAD.MOV R7, RZ, RZ, -R7 ;  /* 0x000000ffff077224 */ /* 0x000fe200078e0a07 */
[----:B------:R-:W-:Y:S01]  /*92e0*/  LOP3.LUT R29, R2, 0x34, RZ, 0xfc, !PT ;  /* 0x00000034021d7812 */ /* 0x000fe200078efcff */
[--C-:B------:R-:W-:Y:S01]  /*92f0*/  @!P3 IMAD.IADD R195, R195, 0x1, -R4.reuse ;  /* 0x00000001c3c3b824 */ /* 0x100fe200078e0a04 */
[----:B------:R-:W-:Y:S01]  /*9300*/  ISETP.GT.U32.AND P3, PT, R4, R209, PT ;  /* 0x000000d10400720c */ /* 0x000fe20003f64070 */
[--C-:B------:R-:W-:Y:S01]  /*9310*/  @!P4 IMAD.IADD R202, R202, 0x1, -R4.reuse ;  /* 0x00000001cacac824 */ /* 0x100fe200078e0a04 */
[----:B------:R-:W-:Y:S01]  /*9320*/  ISETP.GE.AND P4, PT, R17, RZ, PT ;  /* 0x000000ff1100720c */ /* 0x000fe20003f86270 */
[----:B------:R-:W-:Y:S01]  /*9330*/  @!P5 IMAD.IADD R206, R206, 0x1, -R4 ;  /* 0x00000001ceced824 */ /* 0x000fe200078e0a04 */
[----:B------:R-:W-:Y:S01]  /*9340*/  ISETP.GE.AND P5, PT, R9, RZ, PT ;  /* 0x000000ff0900720c */ /* 0x000fe20003fa6270 */
[----:B------:R-:W-:Y:S01]  /*9350*/  IMAD R213, R4, R7, R213 ;  /* 0x0000000704d57224 */ /* 0x000fe200078e02d5 */
[----:B------:R-:W-:Y:S01]  /*9360*/  LOP3.LUT R7, R2, 0x3a, RZ, 0xfc, !PT ;  /* 0x0000003a02077812 */ /* 0x000fe200078efcff */
[----:B------:R-:W-:Y:S01]  /*9370*/  @!P1 IMAD.MOV R195, RZ, RZ, -R195 ;  /* 0x000000ffffc39224 */ /* 0x000fe200078e0ac3 */
[C---:B------:R-:W-:Y:S01]  /*9380*/  ISETP.GT.U32.AND P1, PT, R4.reuse, R206, PT ;  /* 0x000000ce0400720c */ /* 0x040fe20003f24070 */
[----:B------:R-:W-:Y:S01]  /*9390*/  @!P2 IMAD.MOV R202, RZ, RZ, -R202 ;  /* 0x000000ffffcaa224 */ /* 0x000fe200078e0aca */
[----:B------:R-:W-:Y:S01]  /*93a0*/  ISETP.GT.U32.AND P2, PT, R4, R213, PT ;  /* 0x000000d50400720c */ /* 0x000fe20003f44070 */
[--C-:B------:R-:W-:Y:S01]  /*93b0*/  @!P0 IMAD.IADD R199, R199, 0x1, -R4.reuse ;  /* 0x00000001c7c78824 */ /* 0x100fe200078e0a04 */
[----:B------:R-:W-:Y:S01]  /*93c0*/  ISETP.GE.AND P0, PT, R14, RZ, PT ;  /* 0x000000ff0e00720c */ /* 0x000fe20003f06270 */
[----:B------:R-:W-:Y:S01]  /*93d0*/  @!P3 IMAD.IADD R209, R209, 0x1, -R4 ;  /* 0x00000001d1d1b824 */ /* 0x000fe200078e0a04 */
[----:B------:R-:W-:Y:S01]  /*93e0*/  IABS R17, R7 ;  /* 0x0000000700117213 */ /* 0x000fe20000000000 */
[----:B------:R-:W-:Y:S01]  /*93f0*/  IMAD.HI.U32 R9, R0, R11, RZ ;  /* 0x0000000b00097227 */ /* 0x000fe200078e00ff */
[----:B------:R-:W-:-:S02]  /*9400*/  LOP3.LUT R14, R2, 0x38, RZ, 0xfc, !PT ;  /* 0x00000038020e7812 */ /* 0x000fc400078efcff */
[----:B------:R-:W-:Y:S01]  /*9410*/  ISETP.GT.U32.AND P3, PT, R4, R209, PT ;  /* 0x000000d10400720c */ /* 0x000fe20003f64070 */
[----:B------:R-:W-:Y:S01]  /*9420*/  IMAD.MOV R9, RZ, RZ, -R9 ;  /* 0x000000ffff097224 */ /* 0x000fe200078e0a09 */
[----:B------:R-:W-:Y:S01]  /*9430*/  IABS R227, R14 ;  /* 0x0000000e00e37213 */ /* 0x000fe20000000000 */
[--C-:B------:R-:W-:Y:S01]  /*9440*/  @!P1 IMAD.IADD R206, R206, 0x1, -R4.reuse ;  /* 0x00000001cece9824 */ /* 0x100fe200078e0a04 */
[----:B------:R-:W-:Y:S01]  /*9450*/  ISETP.GE.AND P1, PT, R7, RZ, PT ;  /* 0x000000ff0700720c */ /* 0x000fe20003f26270 */
[----:B------:R-:W-:Y:S01]  /*9460*/  @!P2 IMAD.IADD R213, R213, 0x1, -R4 ;  /* 0x00000001d5d5a824 */ /* 0x000fe200078e0a04 */
[----:B------:R-:W-:Y:S01]  /*9470*/  IABS R241, R29 ;  /* 0x0000001d00f17213 */ /* 0x000fe20000000000 */
[----:B------:R-:W-:Y:S01]  /*9480*/  @!P0 IMAD.MOV R206, RZ, RZ, -R206 ;  /* 0x000000ffffce8224 */ /* 0x000fe200078e0ace */
[----:B------:R-:W-:Y:S01]  /*9490*/  LOP3.LUT R33, R2, 0x2e, RZ, 0xfc, !PT ;  /* 0x0000002e02217812 */ /* 0x000fe200078efcff */
[----:B------:R-:W-:Y:S01]  /*94a0*/  IMAD.HI.U32 R7, R0, R17, RZ ;  /* 0x0000001100077227 */ /* 0x000fe200078e00ff */
[----:B------:R-:W-:-:S02]  /*94b0*/  ISETP.GT.U32.AND P0, PT, R4, R213, PT ;  /* 0x000000d50400720c */ /* 0x000fc40003f04070 */
[----:B------:R-:W-:Y:S01]  /*94c0*/  IABS R37, R52 ;  /* 0x0000003400257213 */ /* 0x000fe20000000000 */
[----:B------:R-:W-:Y:S01]  /*94d0*/  IMAD R216, R4, R9, R11 ;  /* 0x0000000904d87224 */ /* 0x000fe200078e020b */
[----:B------:R-:W-:Y:S01]  /*94e0*/  LOP3.LUT R9, R2, 0x39, RZ, 0xfc, !PT ;  /* 0x0000003902097812 */ /* 0x000fe200078efcff */
[----:B------:R-:W-:Y:S02]  /*94f0*/  IMAD.MOV R7, RZ, RZ, -R7 ;  /* 0x000000ffff077224 */ /* 0x000fe400078e0a07 */
[----:B------:R-:W-:Y:S01]  /*9500*/  @!P3 IMAD.IADD R209, R209, 0x1, -R4 ;  /* 0x00000001d1d1b824 */ /* 0x000fe200078e0a04 */
[C---:B------:R-:W-:Y:S01]  /*9510*/  ISETP.GT.U32.AND P3, PT, R4.reuse, R216, PT ;  /* 0x000000d80400720c */ /* 0x040fe20003f64070 */
[----:B------:R-:W-:Y:S01]  /*9520*/  IMAD R220, R4, R7, R17 ;  /* 0x0000000704dc7224 */ /* 0x000fe200078e0211 */
[----:B------:R-:W-:Y:S01]  /*9530*/  IABS R223, R9 ;  /* 0x0000000900df7213 */ /* 0x000fe20000000000 */
[----:B------:R-:W-:Y:S01]  /*9540*/  IMAD.HI.U32 R11, R0, R227, RZ ;  /* 0x000000e3000b7227 */ /* 0x000fe200078e00ff */
[----:B------:R-:W-:-:S03]  /*9550*/  ISETP.GE.AND P2, PT, R9, RZ, PT ;  /* 0x000000ff0900720c */ /* 0x000fc60003f46270 */
[----:B------:R-:W-:Y:S01]  /*9560*/  @!P0 IMAD.IADD R213, R213, 0x1, -R4 ;  /* 0x00000001d5d58824 */ /* 0x000fe200078e0a04 */
[----:B------:R-:W-:Y:S01]  /*9570*/  ISETP.GT.U32.AND P0, PT, R4, R220, PT ;  /* 0x000000dc0400720c */ /* 0x000fe20003f04070 */
[----:B------:R-:W-:-:S04]  /*9580*/  IMAD.HI.U32 R9, R0, R223, RZ ;  /* 0x000000df00097227 */ /* 0x000fc800078e00ff */
[----:B------:R-:W-:Y:S02]  /*9590*/  @!P3 IMAD.IADD R216, R216, 0x1, -R4 ;  /* 0x00000001d8d8b824 */ /* 0x000fe400078e0a04 */
[----:B------:R-:W-:Y:S01]  /*95a0*/  @!P4 IMAD.MOV R209, RZ, RZ, -R209 ;  /* 0x000000ffffd1c224 */ /* 0x000fe200078e0ad1 */
[----:B------:R-:W-:Y:S01]  /*95b0*/  ISETP.GE.AND P4, PT, R14, RZ, PT ;  /* 0x000000ff0e00720c */ /* 0x000fe20003f86270 */
[----:B------:R-:W-:Y:S01]  /*95c0*/  IMAD.MOV R9, RZ, RZ, -R9 ;  /* 0x000000ffff097224 */ /* 0x000fe200078e0a09 */
[----:B------:R-:W-:Y:S01]  /*95d0*/  LOP3.LUT R14, R2, 0x37, RZ, 0xfc, !PT ;  /* 0x00000037020e7812 */ /* 0x000fe200078efcff */
[----:B------:R-:W-:Y:S01]  /*95e0*/  IMAD.MOV R11, RZ, RZ, -R11 ;  /* 0x000000ffff0b7224 */ /* 0x000fe200078e0a0b */
[C---:B------:R-:W-:Y:S01]  /*95f0*/  ISETP.GT.U32.AND P3, PT, R4.reuse, R216, PT ;  /* 0x000000d80400720c */ /* 0x040fe20003f64070 */
[C---:B------:R-:W-:Y:S01]  /*9600*/  IMAD R223, R4.reuse, R9, R223 ;  /* 0x0000000904df7224 */ /* 0x040fe200078e02df */
[----:B------:R-:W-:Y:S01]  /*9610*/  IABS R9, R14 ;  /* 0x0000000e00097213 */ /* 0x000fe20000000000 */
[----:B------:R-:W-:-:S02]  /*9620*/  IMAD R227, R4, R11, R227 ;  /* 0x0000000b04e37224 */ /* 0x000fc400078e02e3 */
[----:B------:R-:W-:Y:S02]  /*9630*/  @!P0 IMAD.IADD R220, R220, 0x1, -R4 ;  /* 0x00000001dcdc8824 */ /* 0x000fe400078e0a04 */
[----:B------:R-:W-:Y:S01]  /*9640*/  @!P5 IMAD.MOV R213, RZ, RZ, -R213 ;  /* 0x000000ffffd5d224 */ /* 0x000fe200078e0ad5 */
[----:B------:R-:W-:Y:S01]  /*9650*/  ISETP.GT.U32.AND P5, PT, R4, R227, PT ;  /* 0x000000e30400720c */ /* 0x000fe20003fa4070 */
[----:B------:R-:W-:Y:S01]  /*9660*/  IMAD.HI.U32 R7, R0, R9, RZ ;  /* 0x0000000900077227 */ /* 0x000fe200078e00ff */
[----:B------:R-:W-:-:S03]  /*9670*/  ISETP.GT.U32.AND P0, PT, R4, R220, PT ;  /* 0x000000dc0400720c */ /* 0x000fc60003f04070 */
[----:B------:R-:W-:Y:S02]  /*9680*/  IMAD.MOV R7, RZ, RZ, -R7 ;  /* 0x000000ffff077224 */ /* 0x000fe400078e0a07 */
[--C-:B------:R-:W-:Y:S01]  /*9690*/  @!P3 IMAD.IADD R216, R216, 0x1, -R4.reuse ;  /* 0x00000001d8d8b824 */ /* 0x100fe200078e0a04 */
[C---:B------:R-:W-:Y:S01]  /*96a0*/  ISETP.GT.U32.AND P3, PT, R4.reuse, R223, PT ;  /* 0x000000df0400720c */ /* 0x040fe20003f64070 */
[----:B------:R-:W-:Y:S02]  /*96b0*/  IMAD R230, R4, R7, R9 ;  /* 0x0000000704e67224 */ /* 0x000fe400078e0209 */
[----:B------:R-:W-:Y:S01]  /*96c0*/  @!P6 IMAD.MOV R199, RZ, RZ, -R199 ;  /* 0x000000ffffc7e224 */ /* 0x000fe200078e0ac7 */
[----:B------:R-:W-:Y:S01]  /*96d0*/  ISETP.GE.AND P6, PT, R21, RZ, PT ;  /* 0x000000ff1500720c */ /* 0x000fe20003fc6270 */
[--C-:B------:R-:W-:Y:S01]  /*96e0*/  @!P5 IMAD.IADD R227, R227, 0x1, -R4.reuse ;  /* 0x00000001e3e3d824 */ /* 0x100fe200078e0a04 */
[----:B------:R-:W-:Y:S01]  /*96f0*/  LOP3.LUT R21, R2, 0x36, RZ, 0xfc, !PT ;  /* 0x0000003602157812 */ /* 0x000fe200078efcff */
[----:B------:R-:W-:Y:S01]  /*9700*/  @!P0 IMAD.IADD R220, R220, 0x1, -R4 ;  /* 0x00000001dcdc8824 */ /* 0x000fe200078e0a04 */
[----:B------:R-:W-:Y:S01]  /*9710*/  ISETP.GT.U32.AND P0, PT, R4, R230, PT ;  /* 0x000000e60400720c */ /* 0x000fe20003f04070 */
[----:B------:R-:W-:Y:S01]  /*9720*/  IMAD.HI.U32 R9, R0, R237, RZ ;  /* 0x000000ed00097227 */ /* 0x000fe200078e00ff */
[----:B------:R-:W-:-:S02]  /*9730*/  ISETP.GT.U32.AND P5, PT, R4, R227, PT ;  /* 0x000000e30400720c */ /* 0x000fc40003fa4070 */
[----:B------:R-:W-:Y:S01]  /*9740*/  IABS R17, R21 ;  /* 0x0000001500117213 */ /* 0x000fe20000000000 */
[----:B------:R-:W-:Y:S02]  /*9750*/  @!P3 IMAD.IADD R223, R223, 0x1, -R4 ;  /* 0x00000001dfdfb824 */ /* 0x000fe400078e0a04 */
[----:B------:R-:W-:Y:S02]  /*9760*/  IMAD.MOV R9, RZ, RZ, -R9 ;  /* 0x000000ffff097224 */ /* 0x000fe400078e0a09 */
[----:B------:R-:W-:Y:S01]  /*9770*/  IMAD.HI.U32 R7, R0, R17, RZ ;  /* 0x0000001100077227 */ /* 0x000fe200078e00ff */
[----:B------:R-:W-:-:S03]  /*9780*/  ISETP.GT.U32.AND P3, PT, R4, R223, PT ;  /* 0x000000df0400720c */ /* 0x000fc60003f64070 */
[----:B------:R-:W-:Y:S02]  /*9790*/  IMAD R237, R4, R9, R237 ;  /* 0x0000000904ed7224 */ /* 0x000fe400078e02ed */
[----:B------:R-:W-:Y:S02]  /*97a0*/  @!P0 IMAD.IADD R230, R230, 0x1, -R4 ;  /* 0x00000001e6e68824 */ /* 0x000fe400078e0a04 */
[----:B------:R-:W-:Y:S02]  /*97b0*/  IMAD.MOV R7, RZ, RZ, -R7 ;  /* 0x000000ffff077224 */ /* 0x000fe400078e0a07 */
[----:B------:R-:W-:Y:S01]  /*97c0*/  @!P6 IMAD.MOV R216, RZ, RZ, -R216 ;  /* 0x000000ffffd8e224 */ /* 0x000fe200078e0ad8 */
[----:B------:R-:W-:Y:S01]  /*97d0*/  ISETP.GE.AND P6, PT, R14, RZ, PT ;  /* 0x000000ff0e00720c */ /* 0x000fe20003fc6270 */
[----:B------:R-:W-:Y:S01]  /*97e0*/  @!P5 IMAD.IADD R227, R227, 0x1, -R4 ;  /* 0x00000001e3e3d824 */ /* 0x000fe200078e0a04 */
[C---:B------:R-:W-:Y:S01]  /*97f0*/  ISETP.GT.U32.AND P0, PT, R4.reuse, R230, PT ;  /* 0x000000e60400720c */ /* 0x040fe20003f04070 */
[C---:B------:R-:W-:Y:S01]  /*9800*/  IMAD R234, R4.reuse, R7, R17 ;  /* 0x0000000704ea7224 */ /* 0x040fe200078e0211 */
[----:B------:R-:W-:Y:S01]  /*9810*/  ISETP.GT.U32.AND P5, PT, R4, R237, PT ;  /* 0x000000ed0400720c */ /* 0x000fe20003fa4070 */
[----:B------:R-:W-:Y:S01]  /*9820*/  @!P1 IMAD.MOV R220, RZ, RZ, -R220 ;  /* 0x000000ffffdc9224 */ /* 0x000fe200078e0adc */
[----:B------:R-:W-:Y:S01]  /*9830*/  LOP3.LUT R14, R2, 0x33, RZ, 0xfc, !PT ;  /* 0x00000033020e7812 */ /* 0x000fe200078efcff */
[----:B------:R-:W-:Y:S01]  /*9840*/  IMAD.HI.U32 R11, R0, R241, RZ ;  /* 0x000000f1000b7227 */ /* 0x000fe200078e00ff */
[----:B------:R-:W-:-:S02]  /*9850*/  ISETP.GT.U32.AND P1, PT, R4, R234, PT ;  /* 0x000000ea0400720c */ /* 0x000fc40003f24070 */
[----:B------:R-:W-:Y:S01]  /*9860*/  IABS R9, R14 ;  /* 0x0000000e00097213 */ /* 0x000fe20000000000 */
[----:B------:R-:W-:Y:S01]  /*9870*/  @!P3 IMAD.IADD R223, R223, 0x1, -R4 ;  /* 0x00000001dfdfb824 */ /* 0x000fe200078e0a04 */
[----:B------:R-:W-:Y:S01]  /*9880*/  ISETP.GE.AND P3, PT, R21, RZ, PT ;  /* 0x000000ff1500720c */ /* 0x000fe20003f66270 */
[----:B------:R-:W-:Y:S01]  /*9890*/  IMAD.MOV R11, RZ, RZ, -R11 ;  /* 0x000000ffff0b7224 */ /* 0x000fe200078e0a0b */
[----:B------:R-:W-:Y:S01]  /*98a0*/  LOP3.LUT R21, R2, 0x32, RZ, 0xfc, !PT ;  /* 0x0000003202157812 */ /* 0x000fe200078efcff */
[----:B------:R-:W-:-:S04]  /*98b0*/  IMAD.HI.U32 R7, R0, R9, RZ ;  /* 0x0000000900077227 */ /* 0x000fc800078e00ff */
[----:B------:R-:W-:Y:S01]  /*98c0*/  IMAD R241, R4, R11, R241 ;  /* 0x0000000b04f17224 */ /* 0x000fe200078e02f1 */
[----:B------:R-:W-:Y:S01]  /*98d0*/  IABS R11, R21 ;  /* 0x00000015000b7213 */ /* 0x000fe20000000000 */
[--C-:B------:R-:W-:Y:S01]  /*98e0*/  @!P0 IMAD.IADD R230, R230, 0x1, -R4.reuse ;  /* 0x00000001e6e68824 */ /* 0x100fe200078e0a04 */
[----:B------:R-:W-:Y:S01]  /*98f0*/  ISETP.GE.AND P0, PT, R29, RZ, PT ;  /* 0x000000ff1d00720c */ /* 0x000fe20003f06270 */
[----:B------:R-:W-:Y:S01]  /*9900*/  @!P5 IMAD.IADD R237, R237, 0x1, -R4 ;  /* 0x00000001ededd824 */ /* 0x000fe200078e0a04 */
[----:B------:R-:W-:Y:S01]  /*9910*/  LOP3.LUT R29, R2, 0x2f, RZ, 0xfc, !PT ;  /* 0x0000002f021d7812 */ /* 0x000fe200078efcff */
[----:B------:R-:W-:Y:S02]  /*9920*/  IMAD.MOV R7, RZ, RZ, -R7 ;  /* 0x000000ffff077224 */ /* 0x000fe400078e0a07 */
[----:B------:R-:W-:Y:S01]  /*9930*/  @!P6 IMAD.MOV R230, RZ, RZ, -R230 ;  /* 0x000000ffffe6e224 */ /* 0x000fe200078e0ae6 */
[----:B------:R-:W-:Y:S01]  /*9940*/  ISETP.GT.U32.AND P6, PT, R4, R237, PT ;  /* 0x000000ed0400720c */ /* 0x000fe20003fc4070 */
[----:B------:R-:W-:Y:S01]  /*9950*/  @!P1 IMAD.IADD R234, R234, 0x1, -R4 ;  /* 0x00000001eaea9824 */ /* 0x000fe200078e0a04 */
[----:B------:R-:W-:Y:S01]  /*9960*/  ISETP.GE.AND P1, PT, R14, RZ, PT ;  /* 0x000000ff0e00720c */ /* 0x000fe20003f26270 */
[----:B------:R-:W-:Y:S01]  /*9970*/  IMAD R244, R4, R7, R9 ;  /* 0x0000000704f47224 */ /* 0x000fe200078e0209 */
[----:B------:R-:W-:Y:S01]  /*9980*/  LOP3.LUT R14, R2, 0x31, RZ, 0xfc, !PT ;  /* 0x00000031020e7812 */ /* 0x000fe200078efcff */
[----:B------:R-:W-:Y:S01]  /*9990*/  IMAD.HI.U32 R7, R0, R11, RZ ;  /* 0x0000000b00077227 */ /* 0x000fe200078e00ff */
[----:B------:R-:W-:-:S02]  /*99a0*/  ISETP.GT.U32.AND P5, PT, R4, R234, PT ;  /* 0x000000ea0400720c */ /* 0x000fc40003fa4070 */
[----:B------:R-:W-:Y:S01]  /*99b0*/  IABS R251, R14 ;  /* 0x0000000e00fb7213 */ /* 0x000fe20000000000 */
[----:B------:R-:W-:Y:S01]  /*99c0*/  @!P4 IMAD.MOV R227, RZ, RZ, -R227 ;  /* 0x000000ffffe3c224 */ /* 0x000fe200078e0ae3 */
[C---:B------:R-:W-:Y:S01]  /*99d0*/  ISETP.GT.U32.AND P4, PT, R4.reuse, R241, PT ;  /* 0x000000f10400720c */ /* 0x040fe20003f84070 */
[----:B------:R-:W-:Y:S01]  /*99e0*/  IMAD.MOV R7, RZ, RZ, -R7 ;  /* 0x000000ffff077224 */ /* 0x000fe200078e0a07 */
[----:B------:R-:W-:Y:S01]  /*99f0*/  IABS R17, R29 ;  /* 0x0000001d00117213 */ /* 0x000fe20000000000 */
[--C-:B------:R-:W-:Y:S02]  /*9a00*/  @!P6 IMAD.IADD R237, R237, 0x1, -R4.reuse ;  /* 0x00000001edede824 */ /* 0x100fe400078e0a04 */
[----:B------:R-:W-:Y:S02]  /*9a10*/  IMAD R248, R4, R7, R11 ;  /* 0x0000000704f87224 */ /* 0x000fe400078e020b */
[----:B------:R-:W-:Y:S01]  /*9a20*/  @!P2 IMAD.MOV R223, RZ, RZ, -R223 ;  /* 0x000000ffffdfa224 */ /* 0x000fe200078e0adf */
[----:B------:R-:W-:Y:S01]  /*9a30*/  ISETP.GE.AND P2, PT, R25, RZ, PT ;  /* 0x000000ff1900720c */ /* 0x000fe20003f46270 */
[----:B------:R-:W-:Y:S01]  /*9a40*/  @!P5 IMAD.IADD R234, R234, 0x1, -R4 ;  /* 0x00000001eaead824 */ /* 0x000fe200078e0a04 */
[----:B------:R-:W-:Y:S01]  /*9a50*/  ISETP.GT.U32.AND P6, PT, R4, R248, PT ;  /* 0x000000f80400720c */ /* 0x000fe20003fc4070 */
[----:B------:R-:W-:Y:S01]  /*9a60*/  IMAD.HI.U32 R7, R0, R251, RZ ;  /* 0x000000fb00077227 */ /* 0x000fe200078e00ff */
[----:B------:R-:W-:-:S02]  /*9a70*/  ISETP.GT.U32.AND P5, PT, R4, R244, PT ;  /* 0x000000f40400720c */ /* 0x000fc40003fa4070 */
[----:B------:R-:W-:Y:S01]  /*9a80*/  LOP3.LUT R25, R2, 0x30, RZ, 0xfc, !PT ;  /* 0x0000003002197812 */ /* 0x000fe200078efcff */
[----:B------:R-:W-:Y:S02]  /*9a90*/  @!P4 IMAD.IADD R241, R241, 0x1, -R4 ;  /* 0x00000001f1f1c824 */ /* 0x000fe400078e0a04 */
[----:B------:R-:W-:Y:S01]  /*9aa0*/  IMAD.MOV R7, RZ, RZ, -R7 ;  /* 0x000000ffff077224 */ /* 0x000fe200078e0a07 */
[----:B------:R-:W-:Y:S01]  /*9ab0*/  IABS R133, R25 ;  /* 0x0000001900857213 */ /* 0x000fe20000000000 */
[----:B------:R-:W-:Y:S01]  /*9ac0*/  @!P3 IMAD.MOV R234, RZ, RZ, -R234 ;  /* 0x000000ffffeab224 */ /* 0x000fe200078e0aea */
[----:B------:R-:W-:Y:S01]  /*9ad0*/  ISETP.GT.U32.AND P4, PT, R4, R241, PT ;  /* 0x000000f10400720c */ /* 0x000fe20003f84070 */
[----:B------:R-:W-:-:S04]  /*9ae0*/  IMAD.HI.U32 R11, R0, R17, RZ ;  /* 0x00000011000b7227 */ /* 0x000fc800078e00ff */
[----:B------:R-:W-:Y:S02]  /*9af0*/  @!P6 IMAD.IADD R248, R248, 0x1, -R4 ;  /* 0x00000001f8f8e824 */ /* 0x000fe400078e0a04 */
[----:B------:R-:W-:-:S03]  /*9b00*/  IMAD.HI.U32 R9, R0, R133, RZ ;  /* 0x0000008500097227 */ /* 0x000fc600078e00ff */
[----:B------:R-:W-:Y:S01]  /*9b10*/  ISETP.GT.U32.AND P3, PT, R4, R248, PT ;  /* 0x000000f80400720c */ /* 0x000fe20003f64070 */
[--C-:B------:R-:W-:Y:S01]  /*9b20*/  @!P5 IMAD.IADD R244, R244, 0x1, -R4.reuse ;  /* 0x00000001f4f4d824 */ /* 0x100fe200078e0a04 */
[----:B------:R-:W-:Y:S01]  /*9b30*/  ISETP.GE.AND P5, PT, R14, RZ, PT ;  /* 0x000000ff0e00720c */ /* 0x000fe20003fa6270 */
[----:B------:R-:W-:Y:S02]  /*9b40*/  IMAD.MOV R9, RZ, RZ, -R9 ;  /* 0x000000ffff097224 */ /* 0x000fe400078e0a09 */
[C---:B------:R-:W-:Y:S01]  /*9b50*/  IMAD R251, R4.reuse, R7, R251 ;  /* 0x0000000704fb7224 */ /* 0x040fe200078e02fb */
[C---:B------:R-:W-:Y:S01]  /*9b60*/  ISETP.GT.U32.AND P6, PT, R4.reuse, R244, PT ;  /* 0x000000f40400720c */ /* 0x040fe20003fc4070 */
[----:B------:R-:W-:Y:S01]  /*9b70*/  @!P4 IMAD.IADD R241, R241, 0x1, -R4 ;  /* 0x00000001f1f1c824 */ /* 0x000fe200078e0a04 */
[----:B------:R-:W-:Y:S01]  /*9b80*/  ISETP.GE.AND P4, PT, R21, RZ, PT ;  /* 0x000000ff1500720c */ /* 0x000fe20003f86270 */
[----:B------:R-:W-:Y:S01]  /*9b90*/  IMAD.MOV R11, RZ, RZ, -R11 ;  /* 0x000000ffff0b7224 */ /* 0x000fe200078e0a0b */
[----:B------:R-:W-:Y:S01]  /*9ba0*/  IABS R21, R44 ;  /* 0x0000002c00157213 */ /* 0x000fe20000000000 */
[----:B------:R-:W-:-:S02]  /*9bb0*/  IMAD R133, R4, R9, R133 ;  /* 0x0000000904857224 */ /* 0x000fc400078e0285 */
[----:B------:R-:W-:Y:S01]  /*9bc0*/  @!P2 IMAD.MOV R237, RZ, RZ, -R237 ;  /* 0x000000ffffeda224 */ /* 0x000fe200078e0aed */
[C---:B------:R-:W-:Y:S01]  /*9bd0*/  ISETP.GT.U32.AND P2, PT, R4.reuse, R251, PT ;  /* 0x000000fb0400720c */ /* 0x040fe20003f44070 */
[C---:B------:R-:W-:Y:S01]  /*9be0*/  IMAD R7, R4.reuse, R11, R17 ;  /* 0x0000000b04077224 */ /* 0x040fe200078e0211 */
[----:B------:R-:W-:Y:S01]  /*9bf0*/  IABS R11, R33 ;  /* 0x00000021000b7213 */ /* 0x000fe20000000000 */
[----:B------:R-:W-:Y:S01]  /*9c00*/  @!P0 IMAD.MOV R241, RZ, RZ, -R241 ;  /* 0x000000fffff18224 */ /* 0x000fe200078e0af1 */
[----:B------:R-:W-:Y:S01]  /*9c10*/  ISETP.GT.U32.AND P0, PT, R4, R133, PT ;  /* 0x000000850400720c */ /* 0x000fe20003f04070 */
[--C-:B------:R-:W-:Y:S01]  /*9c20*/  @!P3 IMAD.IADD R248, R248, 0x1, -R4.reuse ;  /* 0x00000001f8f8b824 */ /* 0x100fe200078e0a04 */
[----:B------:R-:W-:Y:S01]  /*9c30*/  ISETP.GT.U32.AND P3, PT, R4, R7, PT ;  /* 0x000000070400720c */ /* 0x000fe20003f64070 */
[----:B------:R-:W-:Y:S01]  /*9c40*/  @!P6 IMAD.IADD R244, R244, 0x1, -R4 ;  /* 0x00000001f4f4e824 */ /* 0x000fe200078e0a04 */
[----:B------:R-:W-:Y:S01]  /*9c50*/  ISETP.GE.AND P6, PT, R25, RZ, PT ;  /* 0x000000ff1900720c */ /* 0x000fe20003fc6270 */
[----:B------:R-:W-:Y:S01]  /*9c60*/  IMAD.HI.U32 R9, R0, R11, RZ ;  /* 0x0000000b00097227 */ /* 0x000fe200078e00ff */
[----:B------:R-:W-:-:S03]  /*9c70*/  LOP3.LUT R25, R2, 0x2d, RZ, 0xfc, !PT ;  /* 0x0000002d02197812 */ /* 0x000fc600078efcff */
[--C-:B------:R-:W-:Y:S01]  /*9c80*/  @!P2 IMAD.IADD R251, R251, 0x1, -R4.reuse ;  /* 0x00000001fbfba824 */ /* 0x100fe200078e0a04 */
[----:B------:R-:W-:Y:S01]  /*9c90*/  IABS R17, R25 ;  /* 0x0000001900117213 */ /* 0x000fe20000000000 */
[----:B------:R-:W-:Y:S01]  /*9ca0*/  IMAD.MOV R14, RZ, RZ, -R9 ;  /* 0x000000ffff0e7224 */ /* 0x000fe200078e0a09 */
[----:B------:R-:W-:Y:S01]  /*9cb0*/  ISETP.GE.AND P2, PT, R29, RZ, PT ;  /* 0x000000ff1d00720c */ /* 0x000fe20003f46270 */
[--C-:B------:R-:W-:Y:S01]  /*9cc0*/  @!P0 IMAD.IADD R133, R133, 0x1, -R4.reuse ;  /* 0x0000000185858824 */ /* 0x100fe200078e0a04 */
[----:B------:R-:W-:Y:S01]  /*9cd0*/  ISETP.GT.U32.AND P0, PT, R4, R251, PT ;  /* 0x000000fb0400720c */ /* 0x000fe20003f04070 */
[----:B------:R-:W-:Y:S01]  /*9ce0*/  @!P3 IMAD.IADD R7, R7, 0x1, -R4 ;  /* 0x000000010707b824 */ /* 0x000fe200078e0a04 */
[----:B------:R-:W-:Y:S01]  /*9cf0*/  IABS R29, R48 ;  /* 0x00000030001d7213 */ /* 0x000fe20000000000 */
[----:B------:R-:W-:Y:S01]  /*9d00*/  IMAD.HI.U32 R9, R0, R17, RZ ;  /* 0x0000001100097227 */ /* 0x000fe200078e00ff */
[----:B------:R-:W-:-:S03]  /*9d10*/  ISETP.GT.U32.AND P3, PT, R4, R133, PT ;  /* 0x000000850400720c */ /* 0x000fc60003f64070 */
[----:B------:R-:W-:Y:S02]  /*9d20*/  IMAD.MOV R9, RZ, RZ, -R9 ;  /* 0x000000ffff097224 */ /* 0x000fe400078e0a09 */
[C---:B------:R-:W-:Y:S02]  /*9d30*/  IMAD R11, R4.reuse, R14, R11 ;  /* 0x0000000e040b7224 */ /* 0x040fe400078e020b */
[C---:B------:R-:W-:Y:S02]  /*9d40*/  IMAD R14, R4.reuse, R9, R17 ;  /* 0x00000009040e7224 */ /* 0x040fe400078e0211 */
[----:B------:R-:W-:Y:S01]  /*9d50*/  @!P0 IMAD.IADD R251, R251, 0x1, -R4 ;  /* 0x00000001fbfb8824 */ /* 0x000fe200078e0a04 */
[C---:B------:R-:W-:Y:S01]  /*9d60*/  ISETP.GT.U32.AND P0, PT, R4.reuse, R11, PT ;  /* 0x0000000b0400720c */ /* 0x040fe20003f04070 */
[----:B------:R-:W-:Y:S01]  /*9d70*/  @!P1 IMAD.MOV R244, RZ, RZ, -R244 ;  /* 0x000000fffff49224 */ /* 0x000fe200078e0af4 */
[C---:B------:R-:W-:Y:S01]  /*9d80*/  ISETP.GT.U32.AND P1, PT, R4.reuse, R7, PT ;  /* 0x000000070400720c */ /* 0x040fe20003f24070 */
[----:B------:R-:W-:Y:S01]  /*9d90*/  @!P3 IMAD.IADD R133, R133, 0x1, -R4 ;  /* 0x000000018585b824 */ /* 0x000fe200078e0a04 */
[----:B------:R-:W-:Y:S01]  /*9da0*/  ISETP.GT.U32.AND P3, PT, R4, R14, PT ;  /* 0x0000000e0400720c */ /* 0x000fe20003f64070 */
[----:B------:R-:W-:-:S04]  /*9db0*/  IMAD.HI.U32 R9, R0, R21, RZ ;  /* 0x0000001500097227 */ /* 0x000fc800078e00ff */
[----:B------:R-:W-:Y:S02]  /*9dc0*/  IMAD.MOV R17, RZ, RZ, -R9 ;  /* 0x000000ffff117224 */ /* 0x000fe400078e0a09 */
[----:B------:R-:W-:Y:S02]  /*9dd0*/  @!P4 IMAD.MOV R248, RZ, RZ, -R248 ;  /* 0x000000fffff8c224 */ /* 0x000fe400078e0af8 */
[----:B------:R-:W-:Y:S01]  /*9de0*/  @!P0 IMAD.IADD R11, R11, 0x1, -R4 ;  /* 0x000000010b0b8824 */ /* 0x000fe200078e0a04 */
[----:B------:R-:W-:Y:S01]  /*9df0*/  ISETP.GE.AND P0, PT, R25, RZ, PT ;  /* 0x000000ff1900720c */ /* 0x000fe20003f06270 */
[----:B------:R-:W-:-:S03]  /*9e00*/  IMAD.HI.U32 R9, R0, R29, RZ ;  /* 0x0000001d00097227 */ /* 0x000fc600078e00ff */
[----:B------:R-:W-:Y:S01]  /*9e10*/  ISETP.GT.U32.AND P4, PT, R4, R11, PT ;  /* 0x0000000b0400720c */ /* 0x000fe20003f84070 */
[--C-:B------:R-:W-:Y:S02]  /*9e20*/  @!P3 IMAD.IADD R14, R14, 0x1, -R4.reuse ;  /* 0x000000010e0eb824 */ /* 0x100fe400078e0a04 */
[----:B------:R-:W-:Y:S01]  /*9e30*/  @!P1 IMAD.IADD R7, R7, 0x1, -R4 ;  /* 0x0000000107079824 */ /* 0x000fe200078e0a04 */
[----:B------:R-:W-:Y:S01]  /*9e40*/  ISETP.GE.AND P1, PT, R33, RZ, PT ;  /* 0x000000ff2100720c */ /* 0x000fe20003f26270 */
[C---:B------:R-:W-:Y:S01]  /*9e50*/  IMAD R21, R4.reuse, R17, R21 ;  /* 0x0000001104157224 */ /* 0x040fe200078e0215 */
[----:B------:R-:W-:Y:S01]  /*9e60*/  ISETP.GT.U32.AND P3, PT, R4, R14, PT ;  /* 0x0000000e0400720c */ /* 0x000fe20003f64070 */
[----:B------:R-:W-:Y:S01]  /*9e70*/  IMAD.MOV R17, RZ, RZ, -R9 ;  /* 0x000000ffff117224 */ /* 0x000fe200078e0a09 */
[----:B------:R-:W-:Y:S01]  /*9e80*/  LOP3.LUT R33, R2, 0x29, RZ, 0xfc, !PT ;  /* 0x0000002902217812 */ /* 0x000fe200078efcff */
[----:B------:R-:W-:-:S04]  /*9e90*/  IMAD.HI.U32 R9, R0, R37, RZ ;  /* 0x0000002500097227 */ /* 0x000fc800078e00ff */
[----:B------:R-:W-:Y:S02]  /*9ea0*/  IMAD.MOV R9, RZ, RZ, -R9 ;  /* 0x000000ffff097224 */ /* 0x000fe400078e0a09 */
[----:B------:R-:W-:Y:S01]  /*9eb0*/  IMAD R29, R4, R17, R29 ;  /* 0x00000011041d7224 */ /* 0x000fe200078e021d */
[----:B------:R-:W-:Y:S01]  /*9ec0*/  IABS R17, R33 ;  /* 0x0000002100117213 */ /* 0x000fe20000000000 */
[--C-:B------:R-:W-:Y:S01]  /*9ed0*/  @!P4 IMAD.IADD R11, R11, 0x1, -R4.reuse ;  /* 0x000000010b0bc824 */ /* 0x100fe200078e0a04 */
[----:B------:R-:W-:Y:S01]  /*9ee0*/  ISETP.GE.AND P4, PT, R52, RZ, PT ;  /* 0x000000ff3400720c */ /* 0x000fe20003f86270 */
[----:B------:R-:W-:Y:S02]  /*9ef0*/  IMAD R37, R4, R9, R37 ;  /* 0x0000000904257224 */ /* 0x000fe400078e0225 */
[----:B------:R-:W-:Y:S01]  /*9f00*/  @!P3 IMAD.IADD R14, R14, 0x1, -R4 ;  /* 0x000000010e0eb824 */ /* 0x000fe200078e0a04 */
[C---:B------:R-:W-:Y:S01]  /*9f10*/  ISETP.GT.U32.AND P3, PT, R4.reuse, R29, PT ;  /* 0x0000001d0400720c */ /* 0x040fe20003f64070 */
[----:B------:R-:W-:Y:S01]  /*9f20*/  @!P1 IMAD.MOV R11, RZ, RZ, -R11 ;  /* 0x000000ffff0b9224 */ /* 0x000fe200078e0a0b */
[----:B------:R-:W-:Y:S01]  /*9f30*/  ISETP.GT.U32.AND P1, PT, R4, R37, PT ;  /* 0x000000250400720c */ /* 0x000fe20003f24070 */
[----:B------:R-:W-:Y:S01]  /*9f40*/  @!P2 IMAD.MOV R7, RZ, RZ, -R7 ;  /* 0x000000ffff07a224 */ /* 0x000fe200078e0a07 */
[----:B------:R-:W-:Y:S01]  /*9f50*/  ISETP.GE.AND P2, PT, R48, RZ, PT ;  /* 0x000000ff3000720c */ /* 0x000fe20003f46270 */
[----:B------:R-:W-:Y:S01]  /*9f60*/  @!P0 IMAD.MOV R14, RZ, RZ, -R14 ;  /* 0x000000ffff0e8224 */ /* 0x000fe200078e0a0e */
[----:B------:R-:W-:Y:S01]  /*9f70*/  LOP3.LUT R48, R2, 0x28, RZ, 0xfc, !PT ;  /* 0x0000002802307812 */ /* 0x000fe200078efcff */
[----:B------:R-:W-:Y:S01]  /*9f80*/  IMAD.HI.U32 R9, R0, R17, RZ ;  /* 0x0000001100097227 */ /* 0x000fe200078e00ff */
[----:B------:R-:W-:-:S02]  /*9f90*/  ISETP.GE.AND P0, PT, R33, RZ, PT ;  /* 0x000000ff2100720c */ /* 0x000fc40003f06270 */
[----:B------:R-:W-:Y:S01]  /*9fa0*/  IABS R25, R48 ;  /* 0x0000003000197213 */ /* 0x000fe20000000000 */
[----:B------:R-:W-:Y:S01]  /*9fb0*/  @!P6 IMAD.MOV R133, RZ, RZ, -R133 ;  /* 0x000000ffff85e224 */ /* 0x000fe200078e0a85 */
[----:B------:R-:W-:Y:S01]  /*9fc0*/  LOP3.LUT R33, R2, 0x27, RZ, 0xfc, !PT ;  /* 0x0000002702217812 */ /* 0x000fe200078efcff */
[--C-:B------:R-:W-:Y:S01]  /*9fd0*/  @!P3 IMAD.IADD R29, R29, 0x1, -R4.reuse ;  /* 0x000000011d1db824 */ /* 0x100fe200078e0a04 */
[----:B------:R-:W-:Y:S01]  /*9fe0*/  ISETP.GE.AND P6, PT, R44, RZ, PT ;  /* 0x000000ff2c00720c */ /* 0x000fe20003fc6270 */
[----:B------:R-:W-:Y:S01]  /*9ff0*/  @!P1 IMAD.IADD R37, R37, 0x1, -R4 ;  /* 0x0000000125259824 */ /* 0x000fe200078e0a04 */
[----:B------:R-:W-:Y:S01]  /*a000*/  IABS R59, R33 ;  /* 0x00000021003b7213 */ /* 0x000fe20000000000 */
[----:B------:R-:W-:Y:S01]  /*a010*/  @!P5 IMAD.MOV R251, RZ, RZ, -R251 ;  /* 0x000000fffffbd224 */ /* 0x000fe200078e0afb */
[C---:B------:R-:W-:Y:S01]  /*a020*/  ISETP.GT.U32.AND P5, PT, R4.reuse, R21, PT ;  /* 0x000000150400720c */ /* 0x040fe20003fa4070 */
[----:B------:R-:W-:Y:S01]  /*a030*/  IMAD.MOV R44, RZ, RZ, -R9 ;  /* 0x000000ffff2c7224 */ /* 0x000fe200078e0a09 */
[----:B------:R-:W-:Y:S01]  /*a040*/  ISETP.GT.U32.AND P3, PT, R4, R29, PT ;  /* 0x0000001d0400720c */ /* 0x000fe20003f64070 */
[----:B------:R-:W-:Y:S01]  /*a050*/  IMAD.HI.U32 R9, R0, R25, RZ ;  /* 0x0000001900097227 */ /* 0x000fe200078e00ff */
[----:B------:R-:W-:-:S03]  /*a060*/  ISETP.GT.U32.AND P1, PT, R4, R37, PT ;  /* 0x000000250400720c */ /* 0x000fc60003f24070 */
[----:B------:R-:W-:Y:S02]  /*a070*/  IMAD.MOV R52, RZ, RZ, -R9 ;  /* 0x000000ffff347224 */ /* 0x000fe400078e0a09 */
[----:B------:R-:W-:-:S04]  /*a080*/  IMAD.HI.U32 R9, R0, R59, RZ ;  /* 0x0000003b00097227 */ /* 0x000fc800078e00ff */
[----:B------:R-:W-:Y:S01]  /*a090*/  IMAD R44, R4, R44, R17 ;  /* 0x0000002c042c7224 */ /* 0x000fe200078e0211 */
[----:B------:R-:W-:Y:S01]  /*a0a0*/  LOP3.LUT R17, R2, 0x26, RZ, 0xfc, !PT ;  /* 0x0000002602117812 */ /* 0x000fe200078efcff */
[----:B------:R-:W-:Y:S02]  /*a0b0*/  IMAD.MOV R9, RZ, RZ, -R9 ;  /* 0x000000ffff097224 */ /* 0x000fe400078e0a09 */
[--C-:B------:R-:W-:Y:S01]  /*a0c0*/  @!P5 IMAD.IADD R21, R21, 0x1, -R4.reuse ;  /* 0x000000011515d824 */ /* 0x100fe200078e0a04 */
[----:B------:R-:W-:Y:S01]  /*a0d0*/  IABS R67, R17 ;  /* 0x0000001100437213 */ /* 0x000fe20000000000 */
[--C-:B------:R-:W-:Y:S01]  /*a0e0*/  @!P3 IMAD.IADD R29, R29, 0x1, -R4.reuse ;  /* 0x000000011d1db824 */ /* 0x100fe200078e0a04 */
[C---:B------:R-:W-:Y:S01]  /*a0f0*/  ISETP.GT.U32.AND P3, PT, R4.reuse, R44, PT ;  /* 0x0000002c0400720c */ /* 0x040fe20003f64070 */
[----:B------:R-:W-:Y:S01]  /*a100*/  @!P1 IMAD.IADD R37, R37, 0x1, -R4 ;  /* 0x0000000125259824 */ /* 0x000fe200078e0a04 */
[C---:B------:R-:W-:Y:S01]  /*a110*/  ISETP.GT.U32.AND P5, PT, R4.reuse, R21, PT ;  /* 0x000000150400720c */ /* 0x040fe20003fa4070 */
[C---:B------:R-:W-:Y:S01]  /*a120*/  IMAD R59, R4.reuse, R9, R59 ;  /* 0x00000009043b7224 */ /* 0x040fe200078e023b */
[----:B------:R-:W-:Y:S01]  /*a130*/  ISETP.GE.AND P1, PT, R17, RZ, PT ;  /* 0x000000ff1100720c */ /* 0x000fe20003f26270 */
[C---:B------:R-:W-:Y:S01]  /*a140*/  IMAD R52, R4.reuse, R52, R25 ;  /* 0x0000003404347224 */ /* 0x040fe200078e0219 */
[----:B------:R-:W-:Y:S01]  /*a150*/  IABS R25, R63 ;  /* 0x0000003f00197213 */ /* 0x000fe20000000000 */
[----:B------:R-:W-:Y:S01]  /*a160*/  @!P4 IMAD.MOV R37, RZ, RZ, -R37 ;  /* 0x000000ffff25c224 */ /* 0x000fe200078e0a25 */
[C---:B------:R-:W-:Y:S01]  /*a170*/  ISETP.GT.U32.AND P4, PT, R4.reuse, R59, PT ;  /* 0x0000003b0400720c */ /* 0x040fe20003f84070 */
[----:B------:R-:W-:Y:S01]  /*a180*/  @!P2 IMAD.MOV R29, RZ, RZ, -R29 ;  /* 0x000000ffff1da224 */ /* 0x000fe200078e0a1d */
[----:B------:R-:W-:Y:S01]  /*a190*/  ISETP.GT.U32.AND P2, PT, R4, R52, PT ;  /* 0x000000340400720c */ /* 0x000fe20003f44070 */
[----:B------:R-:W-:-:S04]  /*a1a0*/  IMAD.HI.U32 R9, R0, R67, RZ ;  /* 0x0000004300097227 */ /* 0x000fc800078e00ff */
[--C-:B------:R-:W-:Y:S02]  /*a1b0*/  @!P3 IMAD.IADD R44, R44, 0x1, -R4.reuse ;  /* 0x000000012c2cb824 */ /* 0x100fe400078e0a04 */
[--C-:B------:R-:W-:Y:S01]  /*a1c0*/  @!P5 IMAD.IADD R21, R21, 0x1, -R4.reuse ;  /* 0x000000011515d824 */ /* 0x100fe200078e0a04 */
[----:B------:R-:W-:Y:S01]  /*a1d0*/  ISETP.GE.AND P5, PT, R48, RZ, PT ;  /* 0x000000ff3000720c */ /* 0x000fe20003fa6270 */
[----:B------:R-:W-:Y:S01]  /*a1e0*/  IMAD.HI.U32 R17, R0, R25, RZ ;  /* 0x0000001900117227 */ /* 0x000fe200078e00ff */
[----:B------:R-:W-:Y:S02]  /*a1f0*/  ISETP.GT.U32.AND P3, PT, R4, R44, PT ;  /* 0x0000002c0400720c */ /* 0x000fe40003f64070 */
[----:B------:R-:W-:Y:S01]  /*a200*/  LOP3.LUT R48, R2, 0x23, RZ, 0xfc, !PT ;  /* 0x0000002302307812 */ /* 0x000fe200078efcff */
[--C-:B------:R-:W-:Y:S02]  /*a210*/  @!P4 IMAD.IADD R59, R59, 0x1, -R4.reuse ;  /* 0x000000013b3bc824 */ /* 0x100fe400078e0a04 */
[----:B------:R-:W-:Y:S01]  /*a220*/  @!P6 IMAD.MOV R21, RZ, RZ, -R21 ;  /* 0x000000ffff15e224 */ /* 0x000fe200078e0a15 */
[----:B------:R-:W-:Y:S01]  /*a230*/  ISETP.GE.AND P6, PT, R33, RZ, PT ;  /* 0x000000ff2100720c */ /* 0x000fe20003fc6270 */
[----:B------:R-:W-:Y:S01]  /*a240*/  @!P2 IMAD.IADD R52, R52, 0x1, -R4 ;  /* 0x000000013434a824 */ /* 0x000fe200078e0a04 */
[----:B------:R-:W-:Y:S01]  /*a250*/  IABS R33, R78 ;  /* 0x0000004e00217213 */ /* 0x000fe20000000000 */
[----:B------:R-:W-:Y:S01]  /*a260*/  IMAD.MOV R9, RZ, RZ, -R9 ;  /* 0x000000ffff097224 */ /* 0x000fe200078e0a09 */
[----:B------:R-:W-:Y:S01]  /*a270*/  IABS R89, R48 ;  /* 0x0000003000597213 */ /* 0x000fe20000000000 */
[----:B------:R-:W-:Y:S01]  /*a280*/  IMAD.MOV R17, RZ, RZ, -R17 ;  /* 0x000000ffff117224 */ /* 0x000fe200078e0a11 */
[C---:B------:R-:W-:Y:S01]  /*a290*/  ISETP.GT.U32.AND P4, PT, R4.reuse, R59, PT ;  /* 0x0000003b0400720c */ /* 0x040fe20003f84070 */
[C---:B------:R-:W-:Y:S01]  /*a2a0*/  IMAD R67, R4.reuse, R9, R67 ;  /* 0x0000000904437224 */ /* 0x040fe200078e0243 */
[C---:B------:R-:W-:Y:S01]  /*a2b0*/  ISETP.GT.U32.AND P2, PT, R4.reuse, R52, PT ;  /* 0x000000340400720c */ /* 0x040fe20003f44070 */
[----:B------:R-:W-:Y:S01]  /*a2c0*/  IMAD R74, R4, R17, R25 ;  /* 0x00000011044a7224 */ /* 0x000fe200078e0219 */
[----:B------:R-:W-:Y:S01]  /*a2d0*/  LOP3.LUT R25, R2, 0x22, RZ, 0xfc, !PT ;  /* 0x0000002202197812 */ /* 0x000fe200078efcff */
[----:B------:R-:W-:-:S03]  /*a2e0*/  IMAD.HI.U32 R9, R0, R33, RZ ;  /* 0x0000002100097227 */ /* 0x000fc600078e00ff */
[----:B------:R-:W-:Y:S01]  /*a2f0*/  IABS R97, R25 ;  /* 0x0000001900617213 */ /* 0x000fe20000000000 */
[----:B------:R-:W-:-:S04]  /*a300*/  IMAD.HI.U32 R17, R0, R89, RZ ;  /* 0x0000005900117227 */ /* 0x000fc800078e00ff */
[----:B------:R-:W-:Y:S01]  /*a310*/  @!P3 IMAD.IADD R44, R44, 0x1, -R4 ;  /* 0x000000012c2cb824 */ /* 0x000fe200078e0a04 */
[----:B------:R-:W-:Y:S01]  /*a320*/  ISETP.GE.AND P3, PT, R63, RZ, PT ;  /* 0x000000ff3f00720c */ /* 0x000fe20003f66270 */
[----:B------:R-:W-:Y:S01]  /*a330*/  IMAD.MOV R9, RZ, RZ, -R9 ;  /* 0x000000ffff097224 */ /* 0x000fe200078e0a09 */
[----:B------:R-:W-:Y:S01]  /*a340*/  LOP3.LUT R63, R2, 0x21, RZ, 0xfc, !PT ;  /* 0x00000021023f7812 */ /* 0x000fe200078efcff */
[----:B------:R-:W-:Y:S02]  /*a350*/  IMAD.MOV R17, RZ, RZ, -R17 ;  /* 0x000000ffff117224 */ /* 0x000fe400078e0a11 */
[----:B------:R-:W-:Y:S01]  /*a360*/  @!P0 IMAD.MOV R44, RZ, RZ, -R44 ;  /* 0x000000ffff2c8224 */ /* 0x000fe200078e0a2c */
[C---:B------:R-:W-:Y:S01]  /*a370*/  ISETP.GT.U32.AND P0, PT, R4.reuse, R74, PT ;  /* 0x0000004a0400720c */ /* 0x040fe20003f04070 */
[C---:B------:R-:W-:Y:S01]  /*a380*/  IMAD R82, R4.reuse, R9, R33 ;  /* 0x0000000904527224 */ /* 0x040fe200078e0221 */
[----:B------:R-:W-:Y:S01]  /*a390*/  IABS R105, R63 ;  /* 0x0000003f00697213 */ /* 0x000fe20000000000 */
[----:B------:R-:W-:Y:S01]  /*a3a0*/  IMAD R89, R4, R17, R89 ;  /* 0x0000001104597224 */ /* 0x000fe200078e0259 */
[----:B------:R-:W-:Y:S01]  /*a3b0*/  LOP3.LUT R33, R2, 0x20, RZ, 0xfc, !PT ;  /* 0x0000002002217812 */ /* 0x000fe200078efcff */
[--C-:B------:R-:W-:Y:S01]  /*a3c0*/  @!P4 IMAD.IADD R59, R59, 0x1, -R4.reuse ;  /* 0x000000013b3bc824 */ /* 0x100fe200078e0a04 */
[----:B------:R-:W-:Y:S01]  /*a3d0*/  ISETP.GT.U32.AND P4, PT, R4, R82, PT ;  /* 0x000000520400720c */ /* 0x000fe20003f84070 */
[----:B------:R-:W-:Y:S01]  /*a3e0*/  @!P2 IMAD.IADD R52, R52, 0x1, -R4 ;  /* 0x000000013434a824 */ /* 0x000fe200078e0a04 */
[C---:B------:R-:W-:Y:S01]  /*a3f0*/  ISETP.GT.U32.AND P2, PT, R4.reuse, R67, PT ;  /* 0x000000430400720c */ /* 0x040fe20003f44070 */
[----:B------:R-:W-:Y:S01]  /*a400*/  @!P6 IMAD.MOV R59, RZ, RZ, -R59 ;  /* 0x000000ffff3be224 */ /* 0x000fe200078e0a3b */
[----:B------:R-:W-:Y:S01]  /*a410*/  ISETP.GT.U32.AND P6, PT, R4, R89, PT ;  /* 0x000000590400720c */ /* 0x000fe20003fc4070 */
[----:B------:R-:W-:Y:S01]  /*a420*/  IMAD.HI.U32 R9, R0, R97, RZ ;  /* 0x0000006100097227 */ /* 0x000fe200078e00ff */
[----:B------:R-:W-:-:S03]  /*a430*/  IABS R113, R33 ;  /* 0x0000002100717213 */ /* 0x000fc60000000000 */
[--C-:B------:R-:W-:Y:S02]  /*a440*/  @!P0 IMAD.IADD R74, R74, 0x1, -R4.reuse ;  /* 0x000000014a4a8824 */ /* 0x100fe400078e0a04 */
[----:B------:R-:W-:Y:S02]  /*a450*/  IMAD.MOV R9, RZ, RZ, -R9 ;  /* 0x000000ffff097224 */ /* 0x000fe400078e0a09 */
[--C-:B------:R-:W-:Y:S01]  /*a460*/  @!P4 IMAD.IADD R82, R82, 0x1, -R4.reuse ;  /* 0x000000015252c824 */ /* 0x100fe200078e0a04 */
[C---:B------:R-:W-:Y:S01]  /*a470*/  ISETP.GT.U32.AND P0, PT, R4.reuse, R74, PT ;  /* 0x0000004a0400720c */ /* 0x040fe20003f04070 */
[--C-:B------:R-:W-:Y:S02]  /*a480*/  @!P2 IMAD.IADD R67, R67, 0x1, -R4.reuse ;  /* 0x000000014343a824 */ /* 0x100fe400078e0a04 */
[C---:B------:R-:W-:Y:S01]  /*a490*/  IMAD R97, R4.reuse, R9, R97 ;  /* 0x0000000904617224 */ /* 0x040fe200078e0261 */
[C---:B------:R-:W-:Y:S01]  /*a4a0*/  ISETP.GT.U32.AND P4, PT, R4.reuse, R82, PT ;  /* 0x000000520400720c */ /* 0x040fe20003f84070 */
[----:B------:R-:W-:Y:S01]  /*a4b0*/  @!P6 IMAD.IADD R89, R89, 0x1, -R4 ;  /* 0x000000015959e824 */ /* 0x000fe200078e0a04 */
[----:B------:R-:W-:Y:S01]  /*a4c0*/  ISETP.GT.U32.AND P2, PT, R4, R67, PT ;  /* 0x000000430400720c */ /* 0x000fe20003f44070 */
[----:B------:R-:W-:-:S03]  /*a4d0*/  IMAD.HI.U32 R9, R0, R105, RZ ;  /* 0x0000006900097227 */ /* 0x000fc600078e00ff */
[----:B------:R-:W-:Y:S01]  /*a4e0*/  ISETP.GT.U32.AND P6, PT, R4, R89, PT ;  /* 0x000000590400720c */ /* 0x000fe20003fc4070 */
[----:B------:R-:W-:Y:S02]  /*a4f0*/  IMAD.MOV R17, RZ, RZ, -R9 ;  /* 0x000000ffff117224 */ /* 0x000fe400078e0a09 */
[----:B------:R-:W-:-:S04]  /*a500*/  IMAD.HI.U32 R9, R0, R113, RZ ;  /* 0x0000007100097227 */ /* 0x000fc800078e00ff */
[----:B------:R-:W-:Y:S02]  /*a510*/  IMAD.MOV R9, RZ, RZ, -R9 ;  /* 0x000000ffff097224 */ /* 0x000fe400078e0a09 */
[--C-:B------:R-:W-:Y:S01]  /*a520*/  @!P0 IMAD.IADD R74, R74, 0x1, -R4.reuse ;  /* 0x000000014a4a8824 */ /* 0x100fe200078e0a04 */
[C---:B------:R-:W-:Y:S01]  /*a530*/  ISETP.GT.U32.AND P0, PT, R4.reuse, R97, PT ;  /* 0x000000610400720c */ /* 0x040fe20003f04070 */
[C---:B------:R-:W-:Y:S02]  /*a540*/  IMAD R105, R4.reuse, R17, R105 ;  /* 0x0000001104697224 */ /* 0x040fe400078e0269 */
[----:B------:R-:W-:Y:S02]  /*a550*/  IMAD R113, R4, R9, R113 ;  /* 0x0000000904717224 */ /* 0x000fe400078e0271 */
[--C-:B------:R-:W-:Y:S01]  /*a560*/  @!P2 IMAD.IADD R67, R67, 0x1, -R4.reuse ;  /* 0x000000014343a824 */ /* 0x100fe200078e0a04 */
[----:B------:R-:W-:Y:S01]  /*a570*/  ISETP.GE.AND P2, PT, R48, RZ, PT ;  /* 0x000000ff3000720c */ /* 0x000fe20003f46270 */
[--C-:B------:R-:W-:Y:S01]  /*a580*/  @!P4 IMAD.IADD R82, R82, 0x1, -R4.reuse ;  /* 0x000000015252c824 */ /* 0x100fe200078e0a04 */
[C---:B------:R-:W-:Y:S01]  /*a590*/  ISETP.GT.U32.AND P4, PT, R4.reuse, R105, PT ;  /* 0x000000690400720c */ /* 0x040fe20003f84070 */
[----:B------:R-:W-:Y:S01]  /*a5a0*/  @!P6 IMAD.IADD R89, R89, 0x1, -R4 ;  /* 0x000000015959e824 */ /* 0x000fe200078e0a04 */
[----:B------:R-:W-:Y:S01]  /*a5b0*/  ISETP.GT.U32.AND P6, PT, R4, R113, PT ;  /* 0x000000710400720c */ /* 0x000fe20003fc4070 */
[----:B------:R-:W-:Y:S01]  /*a5c0*/  @!P5 IMAD.MOV R52, RZ, RZ, -R52 ;  /* 0x000000ffff34d224 */ /* 0x000fe200078e0a34 */
[----:B------:R-:W-:Y:S01]  /*a5d0*/  ISETP.GE.AND P5, PT, R78, RZ, PT ;  /* 0x000000ff4e00720c */ /* 0x000fe20003fa6270 */
[----:B------:R-:W-:Y:S01]  /*a5e0*/  @!P1 IMAD.MOV R67, RZ, RZ, -R67 ;  /* 0x000000ffff439224 */ /* 0x000fe200078e0a43 */
[----:B------:R-:W-:Y:S01]  /*a5f0*/  ISETP.GE.AND P1, PT, R25, RZ, PT ;  /* 0x000000ff1900720c */ /* 0x000fe20003f26270 */
[----:B------:R-:W-:Y:S01]  /*a600*/  @!P0 IMAD.IADD R97, R97, 0x1, -R4 ;  /* 0x0000000161618824 */ /* 0x000fe200078e0a04 */
[C---:B------:R-:W-:Y:S01]  /*a610*/  LOP3.LUT R25, R2.reuse, 0x1f, RZ, 0xfc, !PT ;  /* 0x0000001f02197812 */ /* 0x040fe200078efcff */
[----:B------:R-:W-:Y:S01]  /*a620*/  @!P3 IMAD.MOV R74, RZ, RZ, -R74 ;  /* 0x000000ffff4ab224 */ /* 0x000fe200078e0a4a */
[----:B------:R-:W-:Y:S01]  /*a630*/  LOP3.LUT R78, R2, 0x1e, RZ, 0xfc, !PT ;  /* 0x0000001e024e7812 */ /* 0x000fe200078efcff */
[----:B------:R-:W-:Y:S01]  /*a640*/  @!P2 IMAD.MOV R89, RZ, RZ, -R89 ;  /* 0x000000ffff59a224 */ /* 0x000fe200078e0a59 */
[----:B------:R-:W-:Y:S01]  /*a650*/  IABS R17, R25 ;  /* 0x0000001900117213 */ /* 0x000fe20000000000 */
[--C-:B------:R-:W-:Y:S01]  /*a660*/  @!P4 IMAD.IADD R105, R105, 0x1, -R4.reuse ;  /* 0x000000016969c824 */ /* 0x100fe200078e0a04 */
[----:B------:R-:W-:Y:S01]  /*a670*/  ISETP.GT.U32.AND P3, PT, R4, R97, PT ;  /* 0x000000610400720c */ /* 0x000fe20003f64070 */
[----:B------:R-:W-:Y:S01]  /*a680*/  @!P6 IMAD.IADD R113, R113, 0x1, -R4 ;  /* 0x000000017171e824 */ /* 0x000fe200078e0a04 */
[----:B------:R-:W-:Y:S01]  /*a690*/  IABS R129, R78 ;  /* 0x0000004e00817213 */ /* 0x000fe20000000000 */
[----:B------:R-:W-:Y:S01]  /*a6a0*/  IMAD.HI.U32 R9, R0, R17, RZ ;  /* 0x0000001100097227 */ /* 0x000fe200078e00ff */
[----:B------:R-:W-:-:S02]  /*a6b0*/  LOP3.LUT R48, R2, 0x1d, RZ, 0xfc, !PT ;  /* 0x0000001d02307812 */ /* 0x000fc400078efcff */
[C---:B------:R-:W-:Y:S01]  /*a6c0*/  ISETP.GT.U32.AND P6, PT, R4.reuse, R113, PT ;  /* 0x000000710400720c */ /* 0x040fe20003fc4070 */
[----:B------:R-:W-:Y:S01]  /*a6d0*/  @!P5 IMAD.MOV R82, RZ, RZ, -R82 ;  /* 0x000000ffff52d224 */ /* 0x000fe200078e0a52 */
[----:B------:R-:W-:Y:S01]  /*a6e0*/  ISETP.GT.U32.AND P5, PT, R4, R105, PT ;  /* 0x000000690400720c */ /* 0x000fe20003fa4070 */
[----:B------:R-:W-:Y:S01]  /*a6f0*/  IMAD.MOV R120, RZ, RZ, -R9 ;  /* 0x000000ffff787224 */ /* 0x000fe200078e0a09 */
[----:B------:R-:W-:Y:S01]  /*a700*/  IABS R137, R48 ;  /* 0x0000003000897213 */ /* 0x000fe20000000000 */
[----:B------:R-:W-:Y:S01]  /*a710*/  IMAD.HI.U32 R9, R0, R129, RZ ;  /* 0x0000008100097227 */ /* 0x000fe200078e00ff */
[----:B------:R-:W-:Y:S02]  /*a720*/  ISETP.GE.AND P0, PT, R63, RZ, PT ;  /* 0x000000ff3f00720c */ /* 0x000fe40003f06270 */
[----:B------:R-:W-:Y:S01]  /*a730*/  ISETP.GE.AND P4, PT, R33, RZ, PT ;  /* 0x000000ff2100720c */ /* 0x000fe20003f86270 */
[----:B------:R-:W-:Y:S01]  /*a740*/  IMAD.MOV R9, RZ, RZ, -R9 ;  /* 0x000000ffff097224 */ /* 0x000fe200078e0a09 */
[----:B------:R-:W-:Y:S01]  /*a750*/  LOP3.LUT R33, R2, 0x1b, RZ, 0xfc, !PT ;  /* 0x0000001b02217812 */ /* 0x000fe200078efcff */
[--C-:B------:R-:W-:Y:S01]  /*a760*/  @!P3 IMAD.IADD R97, R97, 0x1, -R4.reuse ;  /* 0x000000016161b824 */ /* 0x100fe200078e0a04 */
[----:B------:R-:W-:Y:S01]  /*a770*/  ISETP.GE.AND P3, PT, R25, RZ, PT ;  /* 0x000000ff1900720c */ /* 0x000fe20003f66270 */
[----:B------:R-:W-:Y:S01]  /*a780*/  IMAD R120, R4, R120, R17 ;  /* 0x0000007804787224 */ /* 0x000fe200078e0211 */
[----:B------:R-:W-:Y:S01]  /*a790*/  LOP3.LUT R25, R2, 0x1c, RZ, 0xfc, !PT ;  /* 0x0000001c02197812 */ /* 0x000fe200078efcff */
[----:B------:R-:W-:Y:S01]  /*a7a0*/  IMAD R129, R4, R9, R129 ;  /* 0x0000000904817224 */ /* 0x000fe200078e0281 */
[----:B------:R-:W-:Y:S01]  /*a7b0*/  LOP3.LUT R9, R2, 0x1a, RZ, 0xfc, !PT ;  /* 0x0000001a02097812 */ /* 0x000fe200078efcff */
[--C-:B------:R-:W-:Y:S01]  /*a7c0*/  @!P5 IMAD.IADD R105, R105, 0x1, -R4.reuse ;  /* 0x000000016969d824 */ /* 0x100fe200078e0a04 */
[----:B------:R-:W-:Y:S01]  /*a7d0*/  IABS R145, R25 ;  /* 0x0000001900917213 */ /* 0x000fe20000000000 */
[----:B------:R-:W-:Y:S01]  /*a7e0*/  @!P6 IMAD.IADD R113, R113, 0x1, -R4 ;  /* 0x000000017171e824 */ /* 0x000fe200078e0a04 */
[----:B------:R-:W-:Y:S01]  /*a7f0*/  ISETP.GT.U32.AND P5, PT, R4, R120, PT ;  /* 0x000000780400720c */ /* 0x000fe20003fa4070 */
[----:B------:R-:W-:Y:S01]  /*a800*/  IMAD.HI.U32 R17, R0, R137, RZ ;  /* 0x0000008900117227 */ /* 0x000fe200078e00ff */
[----:B------:R-:W-:-:S02]  /*a810*/  ISETP.GT.U32.AND P6, PT, R4, R129, PT ;  /* 0x000000810400720c */ /* 0x000fc40003fc4070 */
[----:B------:R-:W-:Y:S01]  /*a820*/  IABS R153, R33 ;  /* 0x0000002100997213 */ /* 0x000fe20000000000 */
[----:B------:R-:W-:-:S04]  /*a830*/  IMAD.HI.U32 R63, R0, R145, RZ ;  /* 0x00000091003f7227 */ /* 0x000fc800078e00ff */
[----:B------:R-:W-:Y:S02]  /*a840*/  IMAD.MOV R17, RZ, RZ, -R17 ;  /* 0x000000ffff117224 */ /* 0x000fe400078e0a11 */
[----:B------:R-:W-:Y:S02]  /*a850*/  IMAD.MOV R63, RZ, RZ, -R63 ;  /* 0x000000ffff3f7224 */ /* 0x000fe400078e0a3f */
[----:B------:R-:W-:Y:S02]  /*a860*/  IMAD R137, R4, R17, R137 ;  /* 0x0000001104897224 */ /* 0x000fe400078e0289 */
[--C-:B------:R-:W-:Y:S01]  /*a870*/  @!P5 IMAD.IADD R120, R120, 0x1, -R4.reuse ;  /* 0x000000017878d824 */ /* 0x100fe200078e0a04 */
[----:B------:R-:W-:Y:S01]  /*a880*/  ISETP.GE.AND P5, PT, R78, RZ, PT ;  /* 0x000000ff4e00720c */ /* 0x000fe20003fa6270 */
[C---:B------:R-:W-:Y:S01]  /*a890*/  IMAD R145, R4.reuse, R63, R145 ;  /* 0x0000003f04917224 */ /* 0x040fe200078e0291 */
        /* <DEDUP_REMOVED lines=8> */
[----:B------:R-:W-:-:S03]  /*a920*/  ISETP.GT.U32.AND P1, PT, R4, R129, PT ;  /* 0x000000810400720c */ /* 0x000fc60003f24070 */
[----:B------:R-:W-:Y:S01]  /*a930*/  IMAD.MOV.U32 R17, RZ, RZ, R78 ;  /* 0x000000ffff117224 */ /* 0x000fe200078e004e */
[----:B------:R-:W-:Y:S01]  /*a940*/  LOP3.LUT R78, R2, 0x19, RZ, 0xfc, !PT ;  /* 0x00000019024e7812 */ /* 0x000fe200078efcff */
[----:B------:R-:W-:Y:S01]  /*a950*/  @!P0 IMAD.MOV R105, RZ, RZ, -R105 ;  /* 0x000000ffff698224 */ /* 0x000fe200078e0a69 */
[----:B------:R-:W-:Y:S01]  /*a960*/  ISETP.GE.AND P0, PT, R48, RZ, PT ;  /* 0x000000ff3000720c */ /* 0x000fe20003f06270 */
[----:B------:R-:W-:Y:S01]  /*a970*/  IMAD.MOV R63, RZ, RZ, -R63 ;  /* 0x000000ffff3f7224 */ /* 0x000fe200078e0a3f */
[----:B------:R-:W-:Y:S01]  /*a980*/  IABS R167, R78 ;  /* 0x0000004e00a77213 */ /* 0x000fe20000000000 */
[----:B------:R-:W-:Y:S01]  /*a990*/  @!P6 IMAD.IADD R137, R137, 0x1, -R4 ;  /* 0x000000018989e824 */ /* 0x000fe200078e0a04 */
[----:B------:R-:W-:Y:S01]  /*a9a0*/  ISETP.GE.AND P6, PT, R33, RZ, PT ;  /* 0x000000ff2100720c */ /* 0x000fe20003fc6270 */
[----:B------:R-:W-:Y:S01]  /*a9b0*/  IMAD.HI.U32 R48, R0, R17, RZ ;  /* 0x0000001100307227 */ /* 0x000fe200078e00ff */
[----:B------:R-:W-:-:S03]  /*a9c0*/  LOP3.LUT R33, R2, 0x18, RZ, 0xfc, !PT ;  /* 0x0000001802217812 */ /* 0x000fc600078efcff */
[----:B------:R-:W-:Y:S01]  /*a9d0*/  IMAD R153, R4, R63, R153 ;  /* 0x0000003f04997224 */ /* 0x000fe200078e0299 */
[----:B------:R-:W-:Y:S01]  /*a9e0*/  IABS R175, R33 ;  /* 0x0000002100af7213 */ /* 0x000fe20000000000 */
[--C-:B------:R-:W-:Y:S01]  /*a9f0*/  @!P2 IMAD.IADD R120, R120, 0x1, -R4.reuse ;  /* 0x000000017878a824 */ /* 0x100fe200078e0a04 */
[----:B------:R-:W-:Y:S01]  /*aa00*/  ISETP.GE.AND P2, PT, R25, RZ, PT ;  /* 0x000000ff1900720c */ /* 0x000fe20003f46270 */
[----:B------:R-:W-:Y:S01]  /*aa10*/  @!P4 IMAD.IADD R145, R145, 0x1, -R4 ;  /* 0x000000019191c824 */ /* 0x000fe200078e0a04 */
[----:B------:R-:W-:Y:S01]  /*aa20*/  ISETP.GT.U32.AND P4, PT, R4, R137, PT ;  /* 0x000000890400720c */ /* 0x000fe20003f84070 */
[----:B------:R-:W-:Y:S01]  /*aa30*/  IMAD.MOV R48, RZ, RZ, -R48 ;  /* 0x000000ffff307224 */ /* 0x000fe200078e0a30 */
[----:B------:R-:W-:Y:S01]  /*aa40*/  LOP3.LUT R25, R2, 0x16, RZ, 0xfc, !PT ;  /* 0x0000001602197812 */ /* 0x000fe200078efcff */
[----:B------:R-:W-:Y:S01]  /*aa50*/  @!P1 IMAD.IADD R129, R129, 0x1, -R4 ;  /* 0x0000000181819824 */ /* 0x000fe200078e0a04 */
[C---:B------:R-:W-:Y:S01]  /*aa60*/  ISETP.GT.U32.AND P1, PT, R4.reuse, R153, PT ;  /* 0x000000990400720c */ /* 0x040fe20003f24070 */
[----:B------:R-:W-:Y:S01]  /*aa70*/  @!P3 IMAD.MOV R120, RZ, RZ, -R120 ;  /* 0x000000ffff78b224 */ /* 0x000fe200078e0a78 */
[C---:B------:R-:W-:Y:S01]  /*aa80*/  ISETP.GT.U32.AND P3, PT, R4.reuse, R145, PT ;  /* 0x000000910400720c */ /* 0x040fe20003f64070 */
[----:B------:R-:W-:Y:S01]  /*aa90*/  IMAD R160, R4, R48, R17 ;  /* 0x0000003004a07224 */ /* 0x000fe200078e0211 */
[----:B------:R-:W-:Y:S01]  /*aaa0*/  LOP3.LUT R17, R2, 0x17, RZ, 0xfc, !PT ;  /* 0x0000001702117812 */ /* 0x000fe200078efcff */
[----:B------:R-:W-:Y:S01]  /*aab0*/  IMAD.HI.U32 R48, R0, R167, RZ ;  /* 0x000000a700307227 */ /* 0x000fe200078e00ff */
[----:B------:R-:W-:-:S02]  /*aac0*/  IABS R189, R25 ;  /* 0x0000001900bd7213 */ /* 0x000fc40000000000 */
[----:B------:R-:W-:Y:S01]  /*aad0*/  IABS R63, R17 ;  /* 0x00000011003f7213 */ /* 0x000fe20000000000 */
[----:B------:R-:W-:Y:S02]  /*aae0*/  IMAD.MOV R48, RZ, RZ, -R48 ;  /* 0x000000ffff307224 */ /* 0x000fe400078e0a30 */
[--C-:B------:R-:W-:Y:S01]  /*aaf0*/  @!P4 IMAD.IADD R137, R137, 0x1, -R4.reuse ;  /* 0x000000018989c824 */ /* 0x100fe200078e0a04 */
[C---:B------:R-:W-:Y:S01]  /*ab00*/  ISETP.GT.U32.AND P4, PT, R4.reuse, R160, PT ;  /* 0x000000a00400720c */ /* 0x040fe20003f84070 */
[C---:B------:R-:W-:Y:S02]  /*ab10*/  IMAD R167, R4.reuse, R48, R167 ;  /* 0x0000003004a77224 */ /* 0x040fe400078e02a7 */
[--C-:B------:R-:W-:Y:S02]  /*ab20*/  @!P1 IMAD.IADD R153, R153, 0x1, -R4.reuse ;  /* 0x0000000199999824 */ /* 0x100fe400078e0a04 */
[----:B------:R-:W-:Y:S01]  /*ab30*/  @!P3 IMAD.IADD R145, R145, 0x1, -R4 ;  /* 0x000000019191b824 */ /* 0x000fe200078e0a04 */
[----:B------:R-:W-:Y:S01]  /*ab40*/  ISETP.GT.U32.AND P3, PT, R4, R167, PT ;  /* 0x000000a70400720c */ /* 0x000fe20003f64070 */
[----:B------:R-:W-:Y:S01]  /*ab50*/  IMAD.HI.U32 R48, R0, R175, RZ ;  /* 0x000000af00307227 */ /* 0x000fe200078e00ff */
[----:B------:R-:W-:-:S03]  /*ab60*/  ISETP.GT.U32.AND P1, PT, R4, R153, PT ;  /* 0x000000990400720c */ /* 0x000fc60003f24070 */
[----:B------:R-:W-:Y:S02]  /*ab70*/  IMAD.MOV R48, RZ, RZ, -R48 ;  /* 0x000000ffff307224 */ /* 0x000fe400078e0a30 */
[--C-:B------:R-:W-:Y:S01]  /*ab80*/  @!P4 IMAD.IADD R160, R160, 0x1, -R4.reuse ;  /* 0x00000001a0a0c824 */ /* 0x100fe200078e0a04 */
[----:B------:R-:W-:Y:S01]  /*ab90*/  ISETP.GE.AND P4, PT, R78, RZ, PT ;  /* 0x000000ff4e00720c */ /* 0x000fe20003f86270 */
[C---:B------:R-:W-:Y:S02]  /*aba0*/  IMAD R175, R4.reuse, R48, R175 ;  /* 0x0000003004af7224 */ /* 0x040fe400078e02af */
[----:B------:R-:W-:Y:S02]  /*abb0*/  @!P5 IMAD.MOV R129, RZ, RZ, -R129 ;  /* 0x000000ffff81d224 */ /* 0x000fe400078e0a81 */
[--C-:B------:R-:W-:Y:S01]  /*abc0*/  @!P3 IMAD.IADD R167, R167, 0x1, -R4.reuse ;  /* 0x00000001a7a7b824 */ /* 0x100fe200078e0a04 */
[C---:B------:R-:W-:Y:S01]  /*abd0*/  ISETP.GT.U32.AND P3, PT, R4.reuse, R160, PT ;  /* 0x000000a00400720c */ /* 0x040fe20003f64070 */
[----:B------:R-:W-:Y:S01]  /*abe0*/  @!P1 IMAD.IADD R153, R153, 0x1, -R4 ;  /* 0x0000000199999824 */ /* 0x000fe200078e0a04 */
[----:B------:R-:W-:Y:S01]  /*abf0*/  ISETP.GT.U32.AND P5, PT, R4, R175, PT ;  /* 0x000000af0400720c */ /* 0x000fe20003fa4070 */
[----:B------:R-:W-:Y:S01]  /*ac00*/  @!P2 IMAD.MOV R145, RZ, RZ, -R145 ;  /* 0x000000ffff91a224 */ /* 0x000fe200078e0a91 */
[----:B------:R-:W-:Y:S01]  /*ac10*/  ISETP.GE.AND P1, PT, R9, RZ, PT ;  /* 0x000000ff0900720c */ /* 0x000fe20003f26270 */
[----:B------:R-:W-:Y:S01]  /*ac20*/  IMAD.HI.U32 R182, R0, R63, RZ ;  /* 0x0000003f00b67227 */ /* 0x000fe200078e00ff */
[----:B------:R-:W-:-:S02]  /*ac30*/  ISETP.GE.AND P2, PT, R33, RZ, PT ;  /* 0x000000ff2100720c */ /* 0x000fc40003f46270 */
[----:B------:R-:W-:Y:S01]  /*ac40*/  LOP3.LUT R33, R2, 0x15, RZ, 0xfc, !PT ;  /* 0x0000001502217812 */ /* 0x000fe200078efcff */
[----:B------:R-:W-:Y:S02]  /*ac50*/  IMAD.MOV R182, RZ, RZ, -R182 ;  /* 0x000000ffffb67224 */ /* 0x000fe400078e0ab6 */
[----:B------:R-:W-:Y:S01]  /*ac60*/  @!P0 IMAD.MOV R137, RZ, RZ, -R137 ;  /* 0x000000ffff898224 */ /* 0x000fe200078e0a89 */
[----:B------:R-:W-:Y:S01]  /*ac70*/  IABS R197, R33 ;  /* 0x0000002100c57213 */ /* 0x000fe20000000000 */
[--C-:B------:R-:W-:Y:S01]  /*ac80*/  @!P3 IMAD.IADD R160, R160, 0x1, -R4.reuse ;  /* 0x00000001a0a0b824 */ /* 0x100fe200078e0a04 */
[----:B------:R-:W-:Y:S01]  /*ac90*/  ISETP.GT.U32.AND P0, PT, R4, R167, PT ;  /* 0x000000a70400720c */ /* 0x000fe20003f04070 */
[----:B------:R-:W-:Y:S01]  /*aca0*/  @!P5 IMAD.IADD R175, R175, 0x1, -R4 ;  /* 0x00000001afafd824 */ /* 0x000fe200078e0a04 */
[----:B------:R-:W-:Y:S01]  /*acb0*/  ISETP.GE.AND P5, PT, R25, RZ, PT ;  /* 0x000000ff1900720c */ /* 0x000fe20003fa6270 */
[----:B------:R-:W-:Y:S01]  /*acc0*/  IMAD.HI.U32 R9, R0, R189, RZ ;  /* 0x000000bd00097227 */ /* 0x000fe200078e00ff */
[----:B------:R-:W-:-:S02]  /*acd0*/  ISETP.GE.AND P3, PT, R17, RZ, PT ;  /* 0x000000ff1100720c */ /* 0x000fc40003f66270 */
[----:B------:R-:W-:Y:S01]  /*ace0*/  LOP3.LUT R17, R2, 0x14, RZ, 0xfc, !PT ;  /* 0x0000001402117812 */ /* 0x000fe200078efcff */
[C---:B------:R-:W-:Y:S02]  /*acf0*/  IMAD R182, R4.reuse, R182, R63 ;  /* 0x000000b604b67224 */ /* 0x040fe400078e023f */
[----:B------:R-:W-:Y:S01]  /*ad00*/  @!P1 IMAD.MOV R160, RZ, RZ, -R160 ;  /* 0x000000ffffa09224 */ /* 0x000fe200078e0aa0 */
[----:B------:R-:W-:Y:S01]  /*ad10*/  ISETP.GT.U32.AND P1, PT, R4, R175, PT ;  /* 0x000000af0400720c */ /* 0x000fe20003f24070 */
[----:B------:R-:W-:Y:S01]  /*ad20*/  IMAD.HI.U32 R25, R0, R197, RZ ;  /* 0x000000c500197227 */ /* 0x000fe200078e00ff */
[----:B------:R-:W-:-:S03]  /*ad30*/  IABS R218, R17 ;  /* 0x0000001100da7213 */ /* 0x000fc60000000000 */
[----:B------:R-:W-:Y:S02]  /*ad40*/  IMAD.MOV R9, RZ, RZ, -R9 ;  /* 0x000000ffff097224 */ /* 0x000fe400078e0a09 */
[----:B------:R-:W-:Y:S01]  /*ad50*/  @!P6 IMAD.MOV R153, RZ, RZ, -R153 ;  /* 0x000000ffff99e224 */ /* 0x000fe200078e0a99 */
[C---:B------:R-:W-:Y:S01]  /*ad60*/  ISETP.GT.U32.AND P6, PT, R4.reuse, R182, PT ;  /* 0x000000b60400720c */ /* 0x040fe20003fc4070 */
[----:B------:R-:W-:Y:S02]  /*ad70*/  IMAD.MOV R48, RZ, RZ, -R25 ;  /* 0x000000ffff307224 */ /* 0x000fe400078e0a19 */
[C---:B------:R-:W-:Y:S01]  /*ad80*/  IMAD R189, R4.reuse, R9, R189 ;  /* 0x0000000904bd7224 */ /* 0x040fe200078e02bd */
[----:B------:R-:W-:Y:S01]  /*ad90*/  IABS R9, R2 ;  /* 0x0000000200097213 */ /* 0x000fe20000000000 */
[C---:B------:R-:W-:Y:S02]  /*ada0*/  IMAD R197, R4.reuse, R48, R197 ;  /* 0x0000003004c57224 */ /* 0x040fe400078e02c5 */
[--C-:B------:R-:W-:Y:S01]  /*adb0*/  @!P0 IMAD.IADD R167, R167, 0x1, -R4.reuse ;  /* 0x00000001a7a78824 */ /* 0x100fe200078e0a04 */
[C---:B------:R-:W-:Y:S01]  /*adc0*/  ISETP.GT.U32.AND P0, PT, R4.reuse, R189, PT ;  /* 0x000000bd0400720c */ /* 0x040fe20003f04070 */
[----:B------:R-:W-:Y:S01]  /*add0*/  @!P1 IMAD.IADD R175, R175, 0x1, -R4 ;  /* 0x00000001afaf9824 */ /* 0x000fe200078e0a04 */
[----:B------:R-:W-:Y:S01]  /*ade0*/  ISETP.GT.U32.AND P1, PT, R4, R197, PT ;  /* 0x000000c50400720c */ /* 0x000fe20003f24070 */
[----:B------:R-:W-:-:S04]  /*adf0*/  IMAD.HI.U32 R25, R0, R9, RZ ;  /* 0x0000000900197227 */ /* 0x000fc800078e00ff */
[--C-:B------:R-:W-:Y:S02]  /*ae00*/  @!P6 IMAD.IADD R182, R182, 0x1, -R4.reuse ;  /* 0x00000001b6b6e824 */ /* 0x100fe400078e0a04 */
[----:B------:R-:W-:Y:S02]  /*ae10*/  IMAD.MOV R25, RZ, RZ, -R25 ;  /* 0x000000ffff197224 */ /* 0x000fe400078e0a19 */
[----:B------:R-:W-:Y:S01]  /*ae20*/  @!P4 IMAD.MOV R167, RZ, RZ, -R167 ;  /* 0x000000ffffa7c224 */ /* 0x000fe200078e0aa7 */
[C---:B------:R-:W-:Y:S01]  /*ae30*/  ISETP.GT.U32.AND P6, PT, R4.reuse, R182, PT ;  /* 0x000000b60400720c */ /* 0x040fe20003fc4070 */
[--C-:B------:R-:W-:Y:S01]  /*ae40*/  @!P0 IMAD.IADD R189, R189, 0x1, -R4.reuse ;  /* 0x00000001bdbd8824 */ /* 0x100fe200078e0a04 */
[----:B------:R-:W-:Y:S01]  /*ae50*/  ISETP.GE.AND P0, PT, R33, RZ, PT ;  /* 0x000000ff2100720c */ /* 0x000fe20003f06270 */
[----:B------:R-:W-:Y:S01]  /*ae60*/  IMAD R204, R4, R25, R9 ;  /* 0x0000001904cc7224 */ /* 0x000fe200078e0209 */
[----:B------:R-:W-:Y:S01]  /*ae70*/  LOP3.LUT R25, R2, 0x12, RZ, 0xfc, !PT ;  /* 0x0000001202197812 */ /* 0x000fe200078efcff */
[----:B------:R-:W-:Y:S01]  /*ae80*/  @!P1 IMAD.IADD R197, R197, 0x1, -R4 ;  /* 0x00000001c5c59824 */ /* 0x000fe200078e0a04 */
[----:B------:R-:W-:Y:S01]  /*ae90*/  ISETP.GT.U32.AND P4, PT, R4, R189, PT ;  /* 0x000000bd0400720c */ /* 0x000fe20003f84070 */
[----:B------:R-:W-:Y:S01]  /*aea0*/  IMAD.HI.U32 R9, R0, R218, RZ ;  /* 0x000000da00097227 */ /* 0x000fe200078e00ff */
[----:B------:R-:W-:-:S02]  /*aeb0*/  ISETP.GT.U32.AND P1, PT, R4, R204, PT ;  /* 0x000000cc0400720c */ /* 0x000fc40003f24070 */
[----:B------:R-:W-:Y:S01]  /*aec0*/  IABS R225, R25 ;  /* 0x0000001900e17213 */ /* 0x000fe20000000000 */
[----:B------:R-:W-:Y:S01]  /*aed0*/  @!P2 IMAD.MOV R175, RZ, RZ, -R175 ;  /* 0x000000ffffafa224 */ /* 0x000fe200078e0aaf */
[----:B------:R-:W-:Y:S01]  /*aee0*/  ISETP.GT.U32.AND P2, PT, R4, R197, PT ;  /* 0x000000c50400720c */ /* 0x000fe20003f44070 */
[----:B------:R-:W-:Y:S01]  /*aef0*/  IMAD.MOV R9, RZ, RZ, -R9 ;  /* 0x000000ffff097224 */ /* 0x000fe200078e0a09 */
[----:B------:R-:W-:Y:S01]  /*af00*/  LOP3.LUT R33, R2, 0x11, RZ, 0xfc, !PT ;  /* 0x0000001102217812 */ /* 0x000fe200078efcff */
[----:B------:R-:W-:Y:S01]  /*af10*/  @!P6 IMAD.IADD R182, R182, 0x1, -R4 ;  /* 0x00000001b6b6e824 */ /* 0x000fe200078e0a04 */
[----:B------:R-:W-:Y:S01]  /*af20*/  ISETP.GE.AND P6, PT, R17, RZ, PT ;  /* 0x000000ff1100720c */ /* 0x000fe20003fc6270 */
[----:B------:R-:W-:Y:S01]  /*af30*/  IMAD R218, R4, R9, R218 ;  /* 0x0000000904da7224 */ /* 0x000fe200078e02da */
[----:B------:R-:W-:Y:S01]  /*af40*/  IABS R232, R33 ;  /* 0x0000002100e87213 */ /* 0x000fe20000000000 */
[----:B------:R-:W-:Y:S01]  /*af50*/  IMAD.HI.U32 R17, R0, R225, RZ ;  /* 0x000000e100117227 */ /* 0x000fe200078e00ff */
[----:B------:R-:W-:-:S03]  /*af60*/  LOP3.LUT R9, R2, 0x10, RZ, 0xfc, !PT ;  /* 0x0000001002097812 */ /* 0x000fc600078efcff */
[----:B------:R-:W-:Y:S01]  /*af70*/  IMAD.MOV R17, RZ, RZ, -R17 ;  /* 0x000000ffff117224 */ /* 0x000fe200078e0a11 */
[----:B------:R-:W-:Y:S01]  /*af80*/  IABS R239, R9 ;  /* 0x0000000900ef7213 */ /* 0x000fe20000000000 */
[----:B------:R-:W-:Y:S01]  /*af90*/  @!P3 IMAD.MOV R182, RZ, RZ, -R182 ;  /* 0x000000ffffb6b224 */ /* 0x000fe200078e0ab6 */
[----:B------:R-:W-:Y:S01]  /*afa0*/  ISETP.GT.U32.AND P3, PT, R4, R218, PT ;  /* 0x000000da0400720c */ /* 0x000fe20003f64070 */
[--C-:B------:R-:W-:Y:S01]  /*afb0*/  @!P4 IMAD.IADD R189, R189, 0x1, -R4.reuse ;  /* 0x00000001bdbdc824 */ /* 0x100fe200078e0a04 */
[----:B------:R-:W-:Y:S01]  /*afc0*/  ISETP.GE.AND P4, PT, R211, RZ, PT ;  /* 0x000000ffd300720c */ /* 0x000fe20003f86270 */
[--C-:B------:R-:W-:Y:S01]  /*afd0*/  @!P1 IMAD.IADD R204, R204, 0x1, -R4.reuse ;  /* 0x00000001cccc9824 */ /* 0x100fe200078e0a04 */
[----:B------:R-:W-:Y:S01]  /*afe0*/  IABS R211, R211 ;  /* 0x000000d300d37213 */ /* 0x000fe20000000000 */
[C---:B------:R-:W-:Y:S02]  /*aff0*/  IMAD R225, R4.reuse, R17, R225 ;  /* 0x0000001104e17224 */ /* 0x040fe400078e02e1 */
[----:B------:R-:W-:Y:S01]  /*b000*/  @!P2 IMAD.IADD R197, R197, 0x1, -R4 ;  /* 0x00000001c5c5a824 */ /* 0x000fe200078e0a04 */
[----:B------:R-:W-:Y:S01]  /*b010*/  ISETP.GT.U32.AND P1, PT, R4, R204, PT ;  /* 0x000000cc0400720c */ /* 0x000fe20003f24070 */
[----:B------:R-:W-:Y:S01]  /*b020*/  IMAD.HI.U32 R48, R0, R211, RZ ;  /* 0x000000d300307227 */ /* 0x000fe200078e00ff */
[----:B------:R-:W-:-:S03]  /*b030*/  ISETP.GE.AND P2, PT, R2, RZ, PT ;  /* 0x000000ff0200720c */ /* 0x000fc60003f46270 */
[----:B------:R-:W-:Y:S01]  /*b040*/  @!P0 IMAD.MOV R197, RZ, RZ, -R197 ;  /* 0x000000ffffc58224 */ /* 0x000fe200078e0ac5 */
[----:B------:R-:W-:Y:S01]  /*b050*/  ISETP.GT.U32.AND P0, PT, R4, R225, PT ;  /* 0x000000e10400720c */ /* 0x000fe20003f04070 */
[----:B------:R-:W-:Y:S02]  /*b060*/  IMAD.MOV R48, RZ, RZ, -R48 ;  /* 0x000000ffff307224 */ /* 0x000fe400078e0a30 */
[----:B------:R-:W-:Y:S02]  /*b070*/  @!P3 IMAD.IADD R218, R218, 0x1, -R4 ;  /* 0x00000001dadab824 */ /* 0x000fe400078e0a04 */
[----:B------:R-:W-:Y:S01]  /*b080*/  @!P5 IMAD.MOV R189, RZ, RZ, -R189 ;  /* 0x000000ffffbdd224 */ /* 0x000fe200078e0abd */
[----:B------:R-:W-:Y:S01]  /*b090*/  ISETP.GE.AND P5, PT, R25, RZ, PT ;  /* 0x000000ff1900720c */ /* 0x000fe20003fa6270 */
[----:B------:R-:W-:Y:S01]  /*b0a0*/  IMAD R211, R4, R48, R211 ;  /* 0x0000003004d37224 */ /* 0x000fe200078e02d3 */
[----:B------:R-:W-:Y:S01]  /*b0b0*/  LOP3.LUT R25, R2, 0xf, RZ, 0xfc, !PT ;  /* 0x0000000f02197812 */ /* 0x000fe200078efcff */
[----:B------:R-:W-:Y:S01]  /*b0c0*/  IMAD.HI.U32 R48, R0, R232, RZ ;  /* 0x000000e800307227 */ /* 0x000fe200078e00ff */
[----:B------:R-:W-:-:S02]  /*b0d0*/  ISETP.GT.U32.AND P3, PT, R4, R218, PT ;  /* 0x000000da0400720c */ /* 0x000fc40003f64070 */
[----:B------:R-:W-:Y:S01]  /*b0e0*/  IABS R246, R25 ;  /* 0x0000001900f67213 */ /* 0x000fe20000000000 */
[--C-:B------:R-:W-:Y:S01]  /*b0f0*/  @!P1 IMAD.IADD R204, R204, 0x1, -R4.reuse ;  /* 0x00000001cccc9824 */ /* 0x100fe200078e0a04 */
[C---:B------:R-:W-:Y:S01]  /*b100*/  ISETP.GT.U32.AND P1, PT, R4.reuse, R211, PT ;  /* 0x000000d30400720c */ /* 0x040fe20003f24070 */
[----:B------:R-:W-:Y:S02]  /*b110*/  @!P0 IMAD.IADD R225, R225, 0x1, -R4 ;  /* 0x00000001e1e18824 */ /* 0x000fe400078e0a04 */
[----:B------:R-:W-:Y:S02]  /*b120*/  IMAD.MOV R48, RZ, RZ, -R48 ;  /* 0x000000ffff307224 */ /* 0x000fe400078e0a30 */
[----:B------:R-:W-:Y:S01]  /*b130*/  @!P2 IMAD.MOV R204, RZ, RZ, -R204 ;  /* 0x000000ffffcca224 */ /* 0x000fe200078e0acc */
[----:B------:R-:W-:Y:S01]  /*b140*/  ISETP.GE.AND P2, PT, R33, RZ, PT ;  /* 0x000000ff2100720c */ /* 0x000fe20003f46270 */
[C---:B------:R-:W-:Y:S01]  /*b150*/  IMAD R232, R4.reuse, R48, R232 ;  /* 0x0000003004e87224 */ /* 0x040fe200078e02e8 */
[----:B------:R-:W-:Y:S01]  /*b160*/  ISETP.GT.U32.AND P0, PT, R4, R225, PT ;  /* 0x000000e10400720c */ /* 0x000fe20003f04070 */
[----:B------:R-:W-:Y:S01]  /*b170*/  IMAD.HI.U32 R33, R0, R246, RZ ;  /* 0x000000f600217227 */ /* 0x000fe200078e00ff */
[----:B------:R-:W-:-:S03]  /*b180*/  LOP3.LUT R48, R2, 0xd, RZ, 0xfc, !PT ;  /* 0x0000000d02307812 */ /* 0x000fc600078efcff */
[----:B------:R-:W-:Y:S01]  /*b190*/  IMAD.HI.U32 R17, R0, R239, RZ ;  /* 0x000000ef00117227 */ /* 0x000fe200078e00ff */
[----:B------:R-:W-:-:S03]  /*b1a0*/  IABS R63, R48 ;  /* 0x00000030003f7213 */ /* 0x000fc60000000000 */
[--C-:B------:R-:W-:Y:S01]  /*b1b0*/  @!P3 IMAD.IADD R218, R218, 0x1, -R4.reuse ;  /* 0x00000001dadab824 */ /* 0x100fe200078e0a04 */
[C---:B------:R-:W-:Y:S01]  /*b1c0*/  ISETP.GT.U32.AND P3, PT, R4.reuse, R232, PT ;  /* 0x000000e80400720c */ /* 0x040fe20003f64070 */
[----:B------:R-:W-:Y:S02]  /*b1d0*/  IMAD.MOV R33, RZ, RZ, -R33 ;  /* 0x000000ffff217224 */ /* 0x000fe400078e0a21 */
[----:B------:R-:W-:Y:S02]  /*b1e0*/  @!P1 IMAD.IADD R211, R211, 0x1, -R4 ;  /* 0x00000001d3d39824 */ /* 0x000fe400078e0a04 */
[----:B------:R-:W-:Y:S02]  /*b1f0*/  IMAD.MOV R17, RZ, RZ, -R17 ;  /* 0x000000ffff117224 */ /* 0x000fe400078e0a11 */
[C---:B------:R-:W-:Y:S01]  /*b200*/  IMAD R246, R4.reuse, R33, R246 ;  /* 0x0000002104f67224 */ /* 0x040fe200078e02f6 */
[C---:B------:R-:W-:Y:S01]  /*b210*/  ISETP.GT.U32.AND P1, PT, R4.reuse, R211, PT ;  /* 0x000000d30400720c */ /* 0x040fe20003f24070 */
[----:B------:R-:W-:Y:S01]  /*b220*/  IMAD R239, R4, R17, R239 ;  /* 0x0000001104ef7224 */ /* 0x000fe200078e02ef */
[----:B------:R-:W-:Y:S01]  /*b230*/  LOP3.LUT R17, R2, 0xe, RZ, 0xfc, !PT ;  /* 0x0000000e02117812 */ /* 0x000fe200078efcff */
[----:B------:R-:W-:Y:S01]  /*b240*/  @!P0 IMAD.IADD R225, R225, 0x1, -R4 ;  /* 0x00000001e1e18824 */ /* 0x000fe200078e0a04 */
[C---:B------:R-:W-:Y:S01]  /*b250*/  ISETP.GT.U32.AND P0, PT, R4.reuse, R246, PT ;  /* 0x000000f60400720c */ /* 0x040fe20003f04070 */
[----:B------:R-:W-:Y:S01]  /*b260*/  @!P6 IMAD.MOV R218, RZ, RZ, -R218 ;  /* 0x000000ffffdae224 */ /* 0x000fe200078e0ada */
[----:B------:R-:W-:Y:S01]  /*b270*/  ISETP.GT.U32.AND P6, PT, R4, R239, PT ;  /* 0x000000ef0400720c */ /* 0x000fe20003fc4070 */
[----:B------:R-:W-:Y:S01]  /*b280*/  @!P3 IMAD.IADD R232, R232, 0x1, -R4 ;  /* 0x00000001e8e8b824 */ /* 0x000fe200078e0a04 */
[----:B------:R-:W-:Y:S01]  /*b290*/  IABS R171, R17 ;  /* 0x0000001100ab7213 */ /* 0x000fe20000000000 */
[----:B------:R-:W-:Y:S01]  /*b2a0*/  @!P5 IMAD.MOV R225, RZ, RZ, -R225 ;  /* 0x000000ffffe1d224 */ /* 0x000fe200078e0ae1 */
[----:B------:R-:W-:-:S02]  /*b2b0*/  ISETP.GE.AND P5, PT, R17, RZ, PT ;  /* 0x000000ff1100720c */ /* 0x000fc40003fa6270 */
[----:B------:R-:W-:Y:S01]  /*b2c0*/  ISETP.GT.U32.AND P3, PT, R4, R232, PT ;  /* 0x000000e80400720c */ /* 0x000fe20003f64070 */
[--C-:B------:R-:W-:Y:S01]  /*b2d0*/  @!P1 IMAD.IADD R211, R211, 0x1, -R4.reuse ;  /* 0x00000001d3d39824 */ /* 0x100fe200078e0a04 */
[----:B------:R-:W-:Y:S01]  /*b2e0*/  ISETP.GE.AND P1, PT, R9, RZ, PT ;  /* 0x000000ff0900720c */ /* 0x000fe20003f26270 */
[----:B------:R-:W-:Y:S02]  /*b2f0*/  IMAD.MOV.U32 R9, RZ, RZ, R63 ;  /* 0x000000ffff097224 */ /* 0x000fe400078e003f */
[----:B------:R-:W-:Y:S02]  /*b300*/  @!P0 IMAD.IADD R246, R246, 0x1, -R4 ;  /* 0x00000001f6f68824 */ /* 0x000fe400078e0a04 */
[----:B------:R-:W-:-:S03]  /*b310*/  IMAD.HI.U32 R63, R0, R171, RZ ;  /* 0x000000ab003f7227 */ /* 0x000fc600078e00ff */
[----:B------:R-:W-:Y:S01]  /*b320*/  ISETP.GT.U32.AND P0, PT, R4, R246, PT ;  /* 0x000000f60400720c */ /* 0x000fe20003f04070 */
[----:B------:R-:W-:Y:S02]  /*b330*/  @!P6 IMAD.IADD R239, R239, 0x1, -R4 ;  /* 0x00000001efefe824 */ /* 0x000fe400078e0a04 */
[----:B------:R-:W-:Y:S01]  /*b340*/  @!P4 IMAD.MOV R211, RZ, RZ, -R211 ;  /* 0x000000ffffd3c224 */ /* 0x000fe200078e0ad3 */
[----:B------:R-:W-:Y:S01]  /*b350*/  ISETP.GE.AND P4, PT, R25, RZ, PT ;  /* 0x000000ff1900720c */ /* 0x000fe20003f86270 */
[----:B------:R-:W-:Y:S01]  /*b360*/  IMAD.HI.U32 R33, R0, R9, RZ ;  /* 0x0000000900217227 */ /* 0x000fe200078e00ff */
[----:B------:R-:W-:-:S03]  /*b370*/  ISETP.GT.U32.AND P6, PT, R4, R239, PT ;  /* 0x000000ef0400720c */ /* 0x000fc60003fc4070 */
[----:B------:R-:W-:Y:S01]  /*b380*/  IMAD.MOV R25, RZ, RZ, -R63 ;  /* 0x000000ffff197224 */ /* 0x000fe200078e0a3f */
[C---:B------:R-:W-:Y:S01]  /*b390*/  LOP3.LUT R63, R2.reuse, 0xa, RZ, 0xfc, !PT ;  /* 0x0000000a023f7812 */ /* 0x040fe200078efcff */
[----:B------:R-:W-:Y:S01]  /*b3a0*/  IMAD.MOV R17, RZ, RZ, -R33 ;  /* 0x000000ffff117224 */ /* 0x000fe200078e0a21 */
[----:B------:R-:W-:Y:S01]  /*b3b0*/  LOP3.LUT R33, R2, 0xb, RZ, 0xfc, !PT ;  /* 0x0000000b02217812 */ /* 0x000fe200078efcff */
[----:B------:R-:W-:Y:S01]  /*b3c0*/  @!P3 IMAD.IADD R232, R232, 0x1, -R4 ;  /* 0x00000001e8e8b824 */ /* 0x000fe200078e0a04 */
[----:B------:R-:W-:Y:S01]  /*b3d0*/  ISETP.GE.AND P3, PT, R48, RZ, PT ;  /* 0x000000ff3000720c */ /* 0x000fe20003f66270 */
[C---:B------:R-:W-:Y:S01]  /*b3e0*/  IMAD R171, R4.reuse, R25, R171 ;  /* 0x0000001904ab7224 */ /* 0x040fe200078e02ab */
[----:B------:R-:W-:Y:S01]  /*b3f0*/  IABS R48, R63 ;  /* 0x0000003f00307213 */ /* 0x000fe20000000000 */
[----:B------:R-:W-:Y:S01]  /*b400*/  IMAD R9, R4, R17, R9 ;  /* 0x0000001104097224 */ /* 0x000fe200078e0209 */
[----:B------:R-:W-:Y:S01]  /*b410*/  LOP3.LUT R17, R2, 0xc, RZ, 0xfc, !PT ;  /* 0x0000000c02117812 */ /* 0x000fe200078efcff */
[----:B------:R-:W-:Y:S01]  /*b420*/  @!P2 IMAD.MOV R232, RZ, RZ, -R232 ;  /* 0x000000ffffe8a224 */ /* 0x000fe200078e0ae8 */
[----:B------:R-:W-:Y:S01]  /*b430*/  ISETP.GT.U32.AND P2, PT, R4, R171, PT ;  /* 0x000000ab0400720c */ /* 0x000fe20003f44070 */
[--C-:B------:R-:W-:Y:S01]  /*b440*/  @!P0 IMAD.IADD R246, R246, 0x1, -R4.reuse ;  /* 0x00000001f6f68824 */ /* 0x100fe200078e0a04 */
[----:B------:R-:W-:Y:S01]  /*b450*/  ISETP.GT.U32.AND P0, PT, R4, R9, PT ;  /* 0x000000090400720c */ /* 0x000fe20003f04070 */
[----:B------:R-:W-:Y:S01]  /*b460*/  @!P6 IMAD.IADD R239, R239, 0x1, -R4 ;  /* 0x00000001efefe824 */ /* 0x000fe200078e0a04 */
[----:B------:R-:W-:Y:S01]  /*b470*/  ISETP.GE.AND P6, PT, R17, RZ, PT ;  /* 0x000000ff1100720c */ /* 0x000fe20003fc6270 */
[----:B------:R-:W-:Y:S01]  /*b480*/  IMAD.HI.U32 R78, R0, R48, RZ ;  /* 0x00000030004e7227 */ /* 0x000fe200078e00ff */
[----:B------:R-:W-:-:S03]  /*b490*/  IABS R17, R17 ;  /* 0x0000001100117213 */ /* 0x000fc60000000000 */
[----:B------:R-:W-:Y:S01]  /*b4a0*/  @!P1 IMAD.MOV R239, RZ, RZ, -R239 ;  /* 0x000000ffffef9224 */ /* 0x000fe200078e0aef */
[----:B------:R-:W-:Y:S01]  /*b4b0*/  ISETP.GE.AND P1, PT, R33, RZ, PT ;  /* 0x000000ff2100720c */ /* 0x000fe20003f26270 */
[----:B------:R-:W-:Y:S01]  /*b4c0*/  IMAD.HI.U32 R25, R0, R17, RZ ;  /* 0x0000001100197227 */ /* 0x000fe200078e00ff */
[----:B------:R-:W-:-:S03]  /*b4d0*/  IABS R33, R33 ;  /* 0x0000002100217213 */ /* 0x000fc60000000000 */
[--C-:B------:R-:W-:Y:S02]  /*b4e0*/  @!P2 IMAD.IADD R171, R171, 0x1, -R4.reuse ;  /* 0x00000001ababa824 */ /* 0x100fe400078e0a04 */
[----:B------:R-:W-:Y:S02]  /*b4f0*/  @!P0 IMAD.IADD R9, R9, 0x1, -R4 ;  /* 0x0000000109098824 */ /* 0x000fe400078e0a04 */
[----:B------:R-:W-:Y:S01]  /*b500*/  IMAD.MOV R25, RZ, RZ, -R25 ;  /* 0x000000ffff197224 */ /* 0x000fe200078e0a19 */
[C---:B------:R-:W-:Y:S01]  /*b510*/  ISETP.GT.U32.AND P2, PT, R4.reuse, R171, PT ;  /* 0x000000ab0400720c */ /* 0x040fe20003f44070 */
[----:B------:R-:W-:Y:S01]  /*b520*/  IMAD.MOV R78, RZ, RZ, -R78 ;  /* 0x000000ffff4e7224 */ /* 0x000fe200078e0a4e */
[C---:B------:R-:W-:Y:S01]  /*b530*/  ISETP.GT.U32.AND P0, PT, R4.reuse, R9, PT ;  /* 0x000000090400720c */ /* 0x040fe20003f04070 */
[----:B------:R-:W-:Y:S02]  /*b540*/  IMAD R17, R4, R25, R17 ;  /* 0x0000001904117224 */ /* 0x000fe400078e0211 */
[----:B------:R-:W-:-:S04]  /*b550*/  IMAD.HI.U32 R25, R0, R33, RZ ;  /* 0x0000002100197227 */ /* 0x000fc800078e00ff */
[----:B------:R-:W-:Y:S02]  /*b560*/  IMAD.MOV R25, RZ, RZ, -R25 ;  /* 0x000000ffff197224 */ /* 0x000fe400078e0a19 */
[----:B------:R-:W-:Y:S01]  /*b570*/  @!P4 IMAD.MOV R246, RZ, RZ, -R246 ;  /* 0x000000fffff6c224 */ /* 0x000fe200078e0af6 */
[----:B------:R-:W-:Y:S01]  /*b580*/  ISETP.GE.AND P4, PT, R63, RZ, PT ;  /* 0x000000ff3f00720c */ /* 0x000fe20003f86270 */
[----:B------:R-:W-:Y:S01]  /*b590*/  @!P2 IMAD.IADD R171, R171, 0x1, -R4 ;  /* 0x00000001ababa824 */ /* 0x000fe200078e0a04 */
[----:B------:R-:W-:Y:S01]  /*b5a0*/  LOP3.LUT R63, R2, 0x9, RZ, 0xfc, !PT ;  /* 0x00000009023f7812 */ /* 0x000fe200078efcff */
[C---:B------:R-:W-:Y:S02]  /*b5b0*/  IMAD R33, R4.reuse, R25, R33 ;  /* 0x0000001904217224 */ /* 0x040fe400078e0221 */
[C---:B------:R-:W-:Y:S01]  /*b5c0*/  IMAD R48, R4.reuse, R78, R48 ;  /* 0x0000004e04307224 */ /* 0x040fe200078e0230 */
[----:B------:R-:W-:Y:S01]  /*b5d0*/  ISETP.GE.AND P2, PT, R63, RZ, PT ;  /* 0x000000ff3f00720c */ /* 0x000fe20003f46270 */
[----:B------:R-:W-:Y:S01]  /*b5e0*/  @!P0 IMAD.IADD R9, R9, 0x1, -R4 ;  /* 0x0000000109098824 */ /* 0x000fe200078e0a04 */
[----:B------:R-:W-:Y:S01]  /*b5f0*/  IABS R78, R5 ;  /* 0x00000005004e7213 */ /* 0x000fe20000000000 */
[----:B------:R-:W-:Y:S01]  /*b600*/  @!P5 IMAD.MOV R171, RZ, RZ, -R171 ;  /* 0x000000ffffabd224 */ /* 0x000fe200078e0aab */
[C---:B------:R-:W-:Y:S01]  /*b610*/  ISETP.GT.U32.AND P5, PT, R4.reuse, R33, PT ;  /* 0x000000210400720c */ /* 0x040fe20003fa4070 */
[----:B------:R-:W-:Y:S01]  /*b620*/  @!P3 IMAD.MOV R9, RZ, RZ, -R9 ;  /* 0x000000ffff09b224 */ /* 0x000fe200078e0a09 */
[----:B------:R-:W-:Y:S01]  /*b630*/  ISETP.GT.U32.AND P3, PT, R4, R48, PT ;  /* 0x000000300400720c */ /* 0x000fe20003f64070 */
[----:B------:R-:W-:Y:S01]  /*b640*/  IMAD.HI.U32 R124, R0, R78, RZ ;  /* 0x0000004e007c7227 */ /* 0x000fe200078e00ff */
[----:B------:R-:W-:-:S02]  /*b650*/  IABS R63, R63 ;  /* 0x0000003f003f7213 */ /* 0x000fc40000000000 */
[----:B------:R-:W-:Y:S01]  /*b660*/  ISETP.GT.U32.AND P0, PT, R4, R17, PT ;  /* 0x000000110400720c */ /* 0x000fe20003f04070 */
[----:B------:R-:W-:Y:S02]  /*b670*/  IMAD.MOV R124, RZ, RZ, -R124 ;  /* 0x000000ffff7c7224 */ /* 0x000fe400078e0a7c */
[----:B------:R-:W-:-:S04]  /*b680*/  IMAD.HI.U32 R25, R0, R63, RZ ;  /* 0x0000003f00197227 */ /* 0x000fc800078e00ff */
[----:B------:R-:W-:Y:S02]  /*b690*/  @!P5 IMAD.IADD R33, R33, 0x1, -R4 ;  /* 0x000000012121d824 */ /* 0x000fe400078e0a04 */
[----:B------:R-:W-:Y:S02]  /*b6a0*/  IMAD.MOV R25, RZ, RZ, -R25 ;  /* 0x000000ffff197224 */ /* 0x000fe400078e0a19 */
[----:B------:R-:W-:Y:S02]  /*b6b0*/  IMAD R78, R4, R124, R78 ;  /* 0x0000007c044e7224 */ /* 0x000fe400078e024e */
[----:B------:R-:W-:Y:S01]  /*b6c0*/  @!P3 IMAD.IADD R48, R48, 0x1, -R4 ;  /* 0x000000013030b824 */ /* 0x000fe200078e0a04 */
[C---:B------:R-:W-:Y:S01]  /*b6d0*/  ISETP.GT.U32.AND P3, PT, R4.reuse, R33, PT ;  /* 0x000000210400720c */ /* 0x040fe20003f64070 */
[C---:B------:R-:W-:Y:S01]  /*b6e0*/  IMAD R63, R4.reuse, R25, R63 ;  /* 0x00000019043f7224 */ /* 0x040fe200078e023f */
[----:B------:R-:W-:Y:S01]  /*b6f0*/  ISETP.GT.U32.AND P5, PT, R4, R78, PT ;  /* 0x0000004e0400720c */ /* 0x000fe20003fa4070 */
[----:B------:R-:W-:-:S02]  /*b700*/  IMAD.MOV R124, RZ, RZ, -R141 ;  /* 0x000000ffff7c7224 */ /* 0x000fc400078e0a8d */
[----:B------:R-:W-:-:S04]  /*b710*/  IMAD.HI.U32 R25, R0, R109, RZ ;  /* 0x0000006d00197227 */ /* 0x000fc800078e00ff */
[C---:B------:R-:W-:Y:S01]  /*b720*/  IMAD R93, R4.reuse, R124, R93 ;  /* 0x0000007c045d7224 */ /* 0x040fe200078e025d */
[----:B------:R-:W-:Y:S01]  /*b730*/  IABS R124, R22 ;  /* 0x00000016007c7213 */ /* 0x000fe20000000000 */
[----:B------:R-:W-:Y:S02]  /*b740*/  IMAD.MOV R25, RZ, RZ, -R25 ;  /* 0x000000ffff197224 */ /* 0x000fe400078e0a19 */
[----:B------:R-:W-:Y:S01]  /*b750*/  @!P3 IMAD.IADD R33, R33, 0x1, -R4 ;  /* 0x000000012121b824 */ /* 0x000fe200078e0a04 */
[C---:B------:R-:W-:Y:S01]  /*b760*/  ISETP.GT.U32.AND P3, PT, R4.reuse, R93, PT ;  /* 0x0000005d0400720c */ /* 0x040fe20003f64070 */
[----:B------:R-:W-:Y:S01]  /*b770*/  IMAD R109, R4, R25, R109 ;  /* 0x00000019046d7224 */ /* 0x000fe200078e026d */
[----:B------:R-:W-:Y:S01]  /*b780*/  IABS R25, R16 ;  /* 0x0000001000197213 */ /* 0x000fe20000000000 */
[----:B------:R-:W-:-:S04]  /*b790*/  IMAD.HI.U32 R2, R0, R124, RZ ;  /* 0x0000007c00027227 */ /* 0x000fc800078e00ff */
[----:B------:R-:W-:Y:S02]  /*b7a0*/  @!P0 IMAD.IADD R17, R17, 0x1, -R4 ;  /* 0x0000000111118824 */ /* 0x000fe400078e0a04 */
[----:B------:R-:W-:Y:S02]  /*b7b0*/  IMAD.MOV R141, RZ, RZ, -R149 ;  /* 0x000000ffff8d7224 */ /* 0x000fe400078e0a95 */
[----:B------:R-:W-:Y:S01]  /*b7c0*/  IMAD.MOV R2, RZ, RZ, -R2 ;  /* 0x000000ffff027224 */ /* 0x000fe200078e0a02 */
[----:B------:R-:W-:Y:S01]  /*b7d0*/  ISETP.GT.U32.AND P0, PT, R4, R17, PT ;  /* 0x000000110400720c */ /* 0x000fe20003f04070 */
[----:B------:R-:W-:-:S04]  /*b7e0*/  IMAD.HI.U32 R149, R0, R25, RZ ;  /* 0x0000001900957227 */ /* 0x000fc800078e00ff */
[C---:B------:R-:W-:Y:S01]  /*b7f0*/  IMAD R124, R4.reuse, R2, R124 ;  /* 0x00000002047c7224 */ /* 0x040fe200078e027c */
[----:B------:R-:W-:Y:S01]  /*b800*/  IABS R2, R18 ;  /* 0x0000001200027213 */ /* 0x000fe20000000000 */
[C---:B------:R-:W-:Y:S01]  /*b810*/  IMAD R101, R4.reuse, R141, R101 ;  /* 0x0000008d04657224 */ /* 0x040fe200078e0265 */
[----:B------:R-:W-:Y:S01]  /*b820*/  IABS R141, R20 ;  /* 0x00000014008d7213 */ /* 0x000fe20000000000 */
[----:B------:R-:W-:Y:S02]  /*b830*/  IMAD.MOV R149, RZ, RZ, -R149 ;  /* 0x000000ffff957224 */ /* 0x000fe400078e0a95 */
[----:B------:R-:W-:Y:S01]  /*b840*/  @!P3 IMAD.IADD R93, R93, 0x1, -R4 ;  /* 0x000000015d5db824 */ /* 0x000fe200078e0a04 */
[----:B------:R-:W-:Y:S01]  /*b850*/  ISETP.GE.AND P3, PT, R5, RZ, PT ;  /* 0x000000ff0500720c */ /* 0x000fe20003f66270 */
[----:B------:R-:W-:Y:S02]  /*b860*/  IMAD R25, R4, R149, R25 ;  /* 0x0000009504197224 */ /* 0x000fe400078e0219 */
[----:B------:R-:W-:-:S02]  /*b870*/  IMAD.MOV.U32 R149, RZ, RZ, R2 ;  /* 0x000000ffff957224 */ /* 0x000fc400078e0002 */
[----:B------:R-:W-:-:S04]  /*b880*/  IMAD.HI.U32 R2, R0, R141, RZ ;  /* 0x0000008d00027227 */ /* 0x000fc800078e00ff */
[----:B------:R-:W-:-:S04]  /*b890*/  IMAD.HI.U32 R5, R0, R149, RZ ;  /* 0x0000009500057227 */ /* 0x000fc800078e00ff */
[----:B------:R-:W-:Y:S02]  /*b8a0*/  IMAD.MOV R0, RZ, RZ, -R2 ;  /* 0x000000ffff007224 */ /* 0x000fe400078e0a02 */
[----:B------:R-:W0:Y:S01]  /*b8b0*/  S2R R2, SR_TID.X ;  /* 0x0000000000027919 */ /* 0x000e220000002100 */
[--C-:B------:R-:W-:Y:S01]  /*b8c0*/  @!P0 IMAD.IADD R17, R17, 0x1, -R4.reuse ;  /* 0x0000000111118824 */ /* 0x100fe200078e0a04 */
[----:B------:R-:W-:Y:S01]  /*b8d0*/  ISETP.GT.U32.AND P0, PT, R4, R63, PT ;  /* 0x0000003f0400720c */ /* 0x000fe20003f04070 */
[----:B------:R-:W-:Y:S02]  /*b8e0*/  @!P5 IMAD.IADD R78, R78, 0x1, -R4 ;  /* 0x000000014e4ed824 */ /* 0x000fe400078e0a04 */
[----:B------:R-:W-:Y:S01]  /*b8f0*/  @!P6 IMAD.MOV R17, RZ, RZ, -R17 ;  /* 0x000000ffff11e224 */ /* 0x000fe200078e0a11 */
[C---:B------:R-:W-:Y:S02]  /*b900*/  ISETP.GT.U32.AND P6, PT, R4.reuse, R48, PT ;  /* 0x000000300400720c */ /* 0x040fe40003fc4070 */
[----:B------:R-:W-:-:S07]  /*b910*/  ISETP.GT.U32.AND P5, PT, R4, R78, PT ;  /* 0x0000004e0400720c */ /* 0x000fce0003fa4070 */
[----:B------:R-:W-:-:S04]  /*b920*/  @!P0 IMAD.IADD R63, R63, 0x1, -R4 ;  /* 0x000000013f3f8824 */ /* 0x000fc800078e0a04 */
[--C-:B------:R-:W-:Y:S01]  /*b930*/  @!P6 IMAD.IADD R48, R48, 0x1, -R4.reuse ;  /* 0x000000013030e824 */ /* 0x100fe200078e0a04 */
[----:B------:R-:W-:Y:S01]  /*b940*/  ISETP.GT.U32.AND P6, PT, R4, R109, PT ;  /* 0x0000006d0400720c */ /* 0x000fe20003fc4070 */
[----:B------:R-:W-:Y:S01]  /*b950*/  @!P5 IMAD.IADD R78, R78, 0x1, -R4 ;  /* 0x000000014e4ed824 */ /* 0x000fe200078e0a04 */
[C---:B------:R-:W-:Y:S02]  /*b960*/  ISETP.GT.U32.AND P0, PT, R4.reuse, R63, PT ;  /* 0x0000003f0400720c */ /* 0x040fe40003f04070 */
[----:B------:R-:W-:Y:S01]  /*b970*/  ISETP.GT.U32.AND P5, PT, R4, R124, PT ;  /* 0x0000007c0400720c */ /* 0x000fe20003fa4070 */
[----:B------:R-:W-:Y:S01]  /*b980*/  @!P3 IMAD.MOV R78, RZ, RZ, -R78 ;  /* 0x000000ffff4eb224 */ /* 0x000fe200078e0a4e */
[----:B0-----:R-:W-:-:S07]  /*b990*/  SHF.R.U32.HI R2, RZ, 0x6, R2 ;  /* 0x00000006ff027819 */ /* 0x001fce0000011602 */
[--C-:B------:R-:W-:Y:S02]  /*b9a0*/  @!P6 IMAD.IADD R109, R109, 0x1, -R4.reuse ;  /* 0x000000016d6de824 */ /* 0x100fe400078e0a04 */
[--C-:B------:R-:W-:Y:S01]  /*b9b0*/  @!P0 IMAD.IADD R63, R63, 0x1, -R4.reuse ;  /* 0x000000013f3f8824 */ /* 0x100fe200078e0a04 */
[----:B------:R-:W-:Y:S01]  /*b9c0*/  SGXT.U32 R2, R2, 0x1 ;  /* 0x000000010202781a */ /* 0x000fe20000000000 */
[----:B------:R-:W-:Y:S01]  /*b9d0*/  @!P5 IMAD.IADD R124, R124, 0x1, -R4 ;  /* 0x000000017c7cd824 */ /* 0x000fe200078e0a04 */
[C---:B------:R-:W-:Y:S02]  /*b9e0*/  ISETP.GT.U32.AND P0, PT, R4.reuse, R101, PT ;  /* 0x000000650400720c */ /* 0x040fe40003f04070 */
[----:B------:R-:W-:Y:S02]  /*b9f0*/  ISETP.GT.U32.AND P5, PT, R4, R109, PT ;  /* 0x0000006d0400720c */ /* 0x000fe40003fa4070 */
[----:B------:R-:W-:Y:S02]  /*ba00*/  LOP3.LUT R2, R2, 0x7c, RZ, 0xfc, !PT ;  /* 0x0000007c02027812 */ /* 0x000fe400078efcff */
[----:B------:R-:W-:-:S02]  /*ba10*/  ISETP.GE.AND P3, PT, R16, RZ, PT ;  /* 0x000000ff1000720c */ /* 0x000fc40003f66270 */
[----:B------:R-:W0:Y:S01]  /*ba20*/  S2R R16, SR_TID.X ;  /* 0x0000000000107919 */ /* 0x000e220000002100 */
[C---:B------:R-:W-:Y:S01]  /*ba30*/  IMAD R141, R4.reuse, R0, R141 ;  /* 0x00000000048d7224 */ /* 0x040fe200078e028d */
[----:B------:R-:W-:Y:S01]  /*ba40*/  ISETP.GT.U32.AND P6, PT, R4, R25, PT ;  /* 0x000000190400720c */ /* 0x000fe20003fc4070 */
[----:B------:R-:W-:Y:S02]  /*ba50*/  IMAD.MOV R0, RZ, RZ, -R5 ;  /* 0x000000ffff007224 */ /* 0x000fe400078e0a05 */
[----:B------:R-:W-:Y:S02]  /*ba60*/  IMAD R2, R2, UR9, RZ ;  /* 0x0000000902027c24 */ /* 0x000fe4000f8e02ff */
[----:B------:R-:W-:Y:S02]  /*ba70*/  IMAD R5, RZ, RZ, -UR9 ;  /* 0x80000009ff057e24 */ /* 0x000fe4000f8e02ff */
[----:B------:R-:W-:Y:S02]  /*ba80*/  IMAD R149, R4, R0, R149 ;  /* 0x0000000004957224 */ /* 0x000fe400078e0295 */
[----:B------:R-:W-:-:S02]  /*ba90*/  IMAD R0, R5, 0x2, R2 ;  /* 0x0000000205007824 */ /* 0x000fc400078e0202 */
[--C-:B------:R-:W-:Y:S01]  /*baa0*/  @!P0 IMAD.IADD R101, R101, 0x1, -R4.reuse ;  /* 0x0000000165658824 */ /* 0x100fe200078e0a04 */
[----:B------:R-:W-:Y:S01]  /*bab0*/  ISETP.GE.AND P0, PT, R156, RZ, PT ;  /* 0x000000ff9c00720c */ /* 0x000fe20003f06270 */
[----:B------:R-:W-:Y:S01]  /*bac0*/  @!P1 IMAD.MOV R33, RZ, RZ, -R33 ;  /* 0x000000ffff219224 */ /* 0x000fe200078e0a21 */
[----:B------:R-:W-:Y:S01]  /*bad0*/  ISETP.GT.U32.AND P1, PT, R4, R93, PT ;  /* 0x0000005d0400720c */ /* 0x000fe20003f24070 */
[--C-:B------:R-:W-:Y:S01]  /*bae0*/  @!P5 IMAD.IADD R109, R109, 0x1, -R4.reuse ;  /* 0x000000016d6dd824 */ /* 0x100fe200078e0a04 */
[----:B------:R-:W2:Y:S01]  /*baf0*/  LDL.LU R156, [R1+0xb94] ;  /* 0x000b9400019c7983 */ /* 0x000ea20000300800 */
[----:B------:R-:W-:Y:S01]  /*bb00*/  ISETP.GE.AND P5, PT, R154, RZ, PT ;  /* 0x000000ff9a00720c */ /* 0x000fe20003fa6270 */
[----:B------:R-:W-:Y:S01]  /*bb10*/  @!P6 IMAD.IADD R25, R25, 0x1, -R4 ;  /* 0x000000011919e824 */ /* 0x000fe200078e0a04 */
[----:B------:R-:W-:Y:S01]  /*bb20*/  ISETP.GT.U32.AND P6, PT, R4, R124, PT ;  /* 0x0000007c0400720c */ /* 0x000fe20003fc4070 */
[----:B------:R-:W3:Y:S01]  /*bb30*/  LDL.LU R154, [R1+0xb90] ;  /* 0x000b9000019a7983 */ /* 0x000ee20000300800 */
[----:B------:R-:W-:-:S02]  /*bb40*/  @!P2 IMAD.MOV R63, RZ, RZ, -R63 ;  /* 0x000000ffff3fa224 */ /* 0x000fc400078e0a3f */
[C---:B------:R-:W-:Y:S01]  /*bb50*/  ISETP.GT.U32.AND P2, PT, R4.reuse, R25, PT ;  /* 0x000000190400720c */ /* 0x040fe20003f44070 */
[----:B------:R1:W-:Y:S01]  /*bb60*/  STL [R1+0x42c], R0 ;  /* 0x00042c0001007387 */ /* 0x0003e20000100800 */
[----:B------:R-:W-:Y:S01]  /*bb70*/  @!P4 IMAD.MOV R48, RZ, RZ, -R48 ;  /* 0x000000ffff30c224 */ /* 0x000fe200078e0a30 */
[C---:B------:R-:W-:Y:S01]  /*bb80*/  ISETP.GT.U32.AND P4, PT, R4.reuse, R101, PT ;  /* 0x000000650400720c */ /* 0x040fe20003f84070 */
[----:B------:R-:W-:Y:S01]  /*bb90*/  @!P1 IMAD.IADD R93, R93, 0x1, -R4 ;  /* 0x000000015d5d9824 */ /* 0x000fe200078e0a04 */
[----:B------:R-:W-:Y:S01]  /*bba0*/  ISETP.GT.U32.AND P1, PT, R4, R141, PT ;  /* 0x0000008d0400720c */ /* 0x000fe20003f24070 */
[----:B-1----:R-:W-:-:S05]  /*bbb0*/  IMAD R0, R5, 0x2, R0 ;  /* 0x0000000205007824 */ /* 0x002fca00078e0200 */
[----:B------:R1:W-:Y:S01]  /*bbc0*/  STL [R1+0x434], R0 ;  /* 0x0004340001007387 */ /* 0x0003e20000100800 */
[----:B------:R-:W-:Y:S02]  /*bbd0*/  @!P0 IMAD.MOV R93, RZ, RZ, -R93 ;  /* 0x000000ffff5d8224 */ /* 0x000fe400078e0a5d */
[----:B-1----:R-:W-:Y:S01]  /*bbe0*/  IMAD R0, R5, 0x2, R0 ;  /* 0x0000000205007824 */ /* 0x002fe200078e0200 */
[----:B------:R-:W-:-:S04]  /*bbf0*/  ISETP.GE.AND P0, PT, R20, RZ, PT ;  /* 0x000000ff1400720c */ /* 0x000fc80003f06270 */
[----:B------:R1:W-:Y:S01]  /*bc00*/  STL [R1+0x408], R0 ;  /* 0x0004080001007387 */ /* 0x0003e20000100800 */
[----:B0-----:R-:W-:Y:S02]  /*bc10*/  IMAD.SHL.U32 R2, R16, 0x2, RZ ;  /* 0x0000000210027824 */ /* 0x001fe400078e00ff */
[----:B-1----:R-:W-:-:S04]  /*bc20*/  IMAD R0, R5, 0x2, R0 ;  /* 0x0000000205007824 */ /* 0x002fc800078e0200 */
[----:B------:R-:W-:Y:S01]  /*bc30*/  IMAD R20, R5, 0x2, R0 ;  /* 0x0000000205147824 */ /* 0x000fe200078e0200 */
[----:B------:R0:W-:Y:S01]  /*bc40*/  STL [R1+0x40c], R0 ;  /* 0x00040c0001007387 */ /* 0x0001e20000100800 */
[----:B------:R-:W-:Y:S01]  /*bc50*/  @!P1 IMAD.IADD R141, R141, 0x1, -R4 ;  /* 0x000000018d8d9824 */ /* 0x000fe200078e0a04 */
[----:B------:R-:W-:Y:S02]  /*bc60*/  LOP3.LUT R2, R2, 0x7e, RZ, 0xc0, !PT ;  /* 0x0000007e02027812 */ /* 0x000fe400078ec0ff */
[----:B------:R1:W-:Y:S01]  /*bc70*/  STL [R1+0x410], R20 ;  /* 0x0004101401007387 */ /* 0x0003e20000100800 */
[----:B0-----:R-:W-:Y:S01]  /*bc80*/  SHF.R.S32.HI R0, RZ, 0x6, R16 ;  /* 0x00000006ff007819 */ /* 0x001fe20000011410 */
[----:B-1----:R-:W-:-:S03]  /*bc90*/  IMAD R20, R5, 0x2, R20 ;  /* 0x0000000205147824 */ /* 0x002fc600078e0214 */
[----:B------:R-:W-:Y:S02]  /*bca0*/  SGXT R0, R0, 0x1 ;  /* 0x000000010000781a */ /* 0x000fe40000000200 */
[----:B------:R-:W-:Y:S01]  /*bcb0*/  LOP3.LUT R16, R16, 0x40, RZ, 0xc0, !PT ;  /* 0x0000004010107812 */ /* 0x000fe200078ec0ff */
[----:B------:R-:W-:Y:S01]  /*bcc0*/  IMAD R5, R5, 0x4, R20 ;  /* 0x0000000405057824 */ /* 0x000fe200078e0214 */
[----:B------:R-:W-:Y:S02]  /*bcd0*/  LOP3.LUT R0, R2, 0x90, R0, 0x78, !PT ;  /* 0x0000009002007812 */ /* 0x000fe400078e7800 */
[----:B------:R-:W-:Y:S01]  /*bce0*/  ISETP.GT.U32.AND P1, PT, R4, R141, PT ;  /* 0x0000008d0400720c */ /* 0x000fe20003f24070 */
[----:B------:R-:W-:Y:S01]  /*bcf0*/  STL [R1+0x414], R20 ;  /* 0x0004141401007387 */ /* 0x000fe20000100800 */
[----:B------:R-:W-:-:S03]  /*bd00*/  IMAD R2, R16, 0x200, R2 ;  /* 0x0000020010027824 */ /* 0x000fc600078e0202 */
[----:B------:R-:W-:Y:S01]  /*bd10*/  STL [R1+0x464], R5 ;  /* 0x0004640501007387 */ /* 0x000fe20000100800 */
[----:B------:R-:W-:-:S03]  /*bd20*/  @!P6 IMAD.IADD R124, R124, 0x1, -R4 ;  /* 0x000000017c7ce824 */ /* 0x000fc600078e0a04 */
[----:B------:R0:W-:Y:S01]  /*bd30*/  STL [R1+0xb38], R0 ;  /* 0x000b380001007387 */ /* 0x0001e20000100800 */
[----:B------:R-:W-:Y:S01]  /*bd40*/  ISETP.GE.AND P6, PT, R152, RZ, PT ;  /* 0x000000ff9800720c */ /* 0x000fe20003fc6270 */
[----:B------:R-:W-:Y:S02]  /*bd50*/  @!P2 IMAD.IADD R25, R25, 0x1, -R4 ;  /* 0x000000011919a824 */ /* 0x000fe400078e0a04 */
[----:B------:R1:W-:Y:S01]  /*bd60*/  STL [R1+0xb3c], R2 ;  /* 0x000b3c0201007387 */ /* 0x0003e20000100800 */
[----:B------:R-:W-:-:S03]  /*bd70*/  ISETP.GE.AND P2, PT, R22, RZ, PT ;  /* 0x000000ff1600720c */ /* 0x000fc60003f46270 */
[----:B------:R-:W4:Y:S01]  /*bd80*/  LDL.LU R152, [R1+0x20] ;  /* 0x0000200001987983 */ /* 0x000f220000300800 */
[----:B0-----:R-:W-:-:S03]  /*bd90*/  IMAD R0, RZ, RZ, -UR9 ;  /* 0x80000009ff007e24 */ /* 0x001fc6000f8e02ff */
[----:B------:R-:W5:Y:S01]  /*bda0*/  LDL.LU R22, [R1+0x1c] ;  /* 0x00001c0001167983 */ /* 0x000f620000300800 */
[----:B-1----:R-:W-:Y:S02]  /*bdb0*/  IMAD R2, R0, 0x2, R5 ;  /* 0x0000000200027824 */ /* 0x002fe400078e0205 */
[----:B------:R-:W-:Y:S01]  /*bdc0*/  @!P1 IMAD.IADD R141, R141, 0x1, -R4 ;  /* 0x000000018d8d9824 */ /* 0x000fe200078e0a04 */
[----:B------:R-:W2:Y:S01]  /*bdd0*/  LDL.LU R20, [R1+0x18] ;  /* 0x0000180001147983 */ /* 0x000ea20000300800 */
[----:B------:R-:W-:-:S03]  /*bde0*/  ISETP.GE.AND P1, PT, R18, RZ, PT ;  /* 0x000000ff1200720c */ /* 0x000fc60003f26270 */
[----:B------:R0:W-:Y:S04]  /*bdf0*/  STL [R1+0x46c], R2 ;  /* 0x00046c0201007387 */ /* 0x0001e80000100800 */
[----:B------:R-:W3:Y:S04]  /*be00*/  LDL.LU R18, [R1+0x14] ;  /* 0x0000140001127983 */ /* 0x000ee80000300800 */
[----:B------:R-:W3:Y:S04]  /*be10*/  LDL.LU R16, [R1+0x10] ;  /* 0x0000100001107983 */ /* 0x000ee80000300800 */
[----:B------:R-:W3:Y:S01]  /*be20*/  LDL.LU R5, [R1+0xc] ;  /* 0x00000c0001057983 */ /* 0x000ee20000300800 */
[----:B------:R-:W-:Y:S01]  /*be30*/  @!P4 IMAD.IADD R101, R101, 0x1, -R4 ;  /* 0x000000016565c824 */ /* 0x000fe200078e0a04 */
[----:B------:R-:W-:-:S13]  /*be40*/  ISETP.GT.U32.AND P4, PT, R4, R149, PT ;  /* 0x000000950400720c */ /* 0x000fda0003f84070 */
[----:B------:R-:W-:-:S05]  /*be50*/  @!P4 IMAD.IADD R149, R149, 0x1, -R4 ;  /* 0x000000019595c824 */ /* 0x000fca00078e0a04 */
[----:B------:R-:W-:-:S13]  /*be60*/  ISETP.GT.U32.AND P4, PT, R4, R149, PT ;  /* 0x000000950400720c */ /* 0x000fda0003f84070 */
[----:B------:R-:W-:Y:S02]  /*be70*/  @!P4 IMAD.IADD R149, R149, 0x1, -R4 ;  /* 0x000000019595c824 */ /* 0x000fe400078e0a04 */
[----:B------:R-:W1:Y:S01]  /*be80*/  S2R R4, SR_TID.X ;  /* 0x0000000000047919 */ /* 0x000e620000002100 */
[C---:B0-----:R-:W-:Y:S01]  /*be90*/  IMAD R2, R0.reuse, 0x2, R2 ;  /* 0x0000000200027824 */ /* 0x041fe200078e0202 */
[----:B------:R-:W-:Y:S01]  /*bea0*/  ISETP.NE.AND P4, PT, R127, RZ, PT ;  /* 0x000000ff7f00720c */ /* 0x000fe20003f85270 */
[----:B------:R-:W-:Y:S01]  /*beb0*/  @!P5 IMAD.MOV R109, RZ, RZ, -R109 ;  /* 0x000000ffff6dd224 */ /* 0x000fe200078e0a6d */
[----:B------:R-:W-:Y:S02]  /*bec0*/  LOP3.LUT R127, RZ, R127, RZ, 0x33, !PT ;  /* 0x0000007fff7f7212 */ /* 0x000fe400078e33ff */
[----:B------:R0:W-:Y:S02]  /*bed0*/  STL [R1+0x474], R2 ;  /* 0x0004740201007387 */ /* 0x0001e40000100800 */
[----:B0-----:R-:W-:Y:S01]  /*bee0*/  IMAD R2, R0, 0x2, R2 ;  /* 0x0000000200027824 */ /* 0x001fe200078e0202 */
[----:B-1----:R-:W-:-:S05]  /*bef0*/  LOP3.LUT R4, R4, 0x7f, RZ, 0xc0, !PT ;  /* 0x0000007f04047812 */ /* 0x002fca00078ec0ff */
[----:B------:R-:W-:-:S05]  /*bf00*/  IMAD R4, R4, UR10, RZ ;  /* 0x0000000a04047c24 */ /* 0x000fca000f8e02ff */
[----:B------:R-:W-:Y:S01]  /*bf10*/  LEA R4, P5, R4, UR4, 0x1 ;  /* 0x0000000404047c11 */ /* 0x000fe2000f8a08ff */
[----:B------:R-:W-:Y:S01]  /*bf20*/  IMAD R0, R0, 0x2, R2 ;  /* 0x0000000200007824 */ /* 0x000fe200078e0202 */
[C---:B------:R-:W-:Y:S01]  /*bf30*/  SEL R164, R127.reuse, R164, !P4 ;  /* 0x000000a47fa47207 */ /* 0x040fe20006000000 */
[----:B------:R-:W-:Y:S02]  /*bf40*/  ULDC UR4, c[0x0][0x234] ;  /* 0x00008d0000047ab9 */ /* 0x000fe40000000800 */
[----:B------:R0:W-:Y:S04]  /*bf50*/  STL [R1+0xb58], R4 ;  /* 0x000b580401007387 */ /* 0x0001e80000100800 */
[----:B0-----:R-:W3:Y:S04]  /*bf60*/  LDL.LU R4, [R1+0x4] ;  /* 0x0000040001047983 */ /* 0x001ee80000300800 */
[----:B------:R0:W-:Y:S04]  /*bf70*/  STL [R1+0xb40], R2 ;  /* 0x000b400201007387 */ /* 0x0001e80000100800 */
[----:B0-----:R-:W3:Y:S01]  /*bf80*/  LDL.LU R2, [R1+0x8] ;  /* 0x0000080001027983 */ /* 0x001ee20000300800 */
[----:B----4-:R-:W-:-:S02]  /*bf90*/  SEL R152, R127, R152, !P4 ;  /* 0x000000987f987207 */ /* 0x010fc40006000000 */
[----:B-----5:R-:W-:-:S03]  /*bfa0*/  SEL R22, R127, R22, !P4 ;  /* 0x000000167f167207 */ /* 0x020fc60006000000 */
[----:B------:R0:W-:Y:S01]  /*bfb0*/  STL [R1+0x114], R152 ;  /* 0x0001149801007387 */ /* 0x0001e20000100800 */
[----:B--2---:R-:W-:-:S03]  /*bfc0*/  SEL R20, R127, R20, !P4 ;  /* 0x000000147f147207 */ /* 0x004fc60006000000 */
[----:B0-----:R-:W2:Y:S01]  /*bfd0*/  LDL.LU R152, [R1+0xb8c] ;  /* 0x000b8c0001987983 */ /* 0x001ea20000300800 */
[----:B---3--:R-:W-:-:S03]  /*bfe0*/  SEL R18, R127, R18, !P4 ;  /* 0x000000127f127207 */ /* 0x008fc60006000000 */
[----:B------:R0:W-:Y:S01]  /*bff0*/  STL [R1+0x110], R22 ;  /* 0x0001101601007387 */ /* 0x0001e20000100800 */
[C---:B------:R-:W-:Y:S02]  /*c000*/  SEL R16, R127.reuse, R16, !P4 ;  /* 0x000000107f107207 */ /* 0x040fe40006000000 */
[C---:B------:R-:W-:Y:S01]  /*c010*/  SEL R5, R127.reuse, R5, !P4 ;  /* 0x000000057f057207 */ /* 0x040fe20006000000 */
[----:B0-----:R-:W3:Y:S04]  /*c020*/  LDL.LU R22, [R1+0xb88] ;  /* 0x000b880001167983 */ /* 0x001ee80000300800 */
[----:B------:R0:W-:Y:S04]  /*c030*/  STL [R1+0x10c], R20 ;  /* 0x00010c1401007387 */ /* 0x0001e80000100800 */
[----:B0-----:R-:W4:Y:S04]  /*c040*/  LDL.LU R20, [R1+0xb84] ;  /* 0x000b840001147983 */ /* 0x001f280000300800 */
[----:B------:R0:W-:Y:S04]  /*c050*/  STL [R1+0x108], R18 ;  /* 0x0001081201007387 */ /* 0x0001e80000100800 */
[----:B0-----:R-:W5:Y:S04]  /*c060*/  LDL.LU R18, [R1+0xb80] ;  /* 0x000b800001127983 */ /* 0x001f680000300800 */
[----:B------:R0:W-:Y:S04]  /*c070*/  STL [R1+0x104], R16 ;  /* 0x0001041001007387 */ /* 0x0001e80000100800 */
[----:B0-----:R-:W2:Y:S04]  /*c080*/  LDL.LU R16, [R1+0xb7c] ;  /* 0x000b7c0001107983 */ /* 0x001ea80000300800 */
[----:B------:R0:W-:Y:S04]  /*c090*/  STL [R1+0x100], R5 ;  /* 0x0001000501007387 */ /* 0x0001e80000100800 */
[----:B0-----:R-:W3:Y:S01]  /*c0a0*/  LDL.LU R5, [R1+0xb78] ;  /* 0x000b780001057983 */ /* 0x001ee20000300800 */
[----:B------:R-:W-:-:S02]  /*c0b0*/  SEL R4, R127, R4, !P4 ;  /* 0x000000047f047207 */ /* 0x000fc40006000000 */
[----:B------:R-:W-:-:S05]  /*c0c0*/  SEL R2, R127, R2, !P4 ;  /* 0x000000027f027207 */ /* 0x000fca0006000000 */
[----:B------:R3:W-:Y:S01]  /*c0d0*/  STL [R1+0xfc], R2 ;  /* 0x0000fc0201007387 */ /* 0x0007e20000100800 */
[C---:B------:R-:W-:Y:S02]  /*c0e0*/  SEL R166, R127.reuse, R166, !P4 ;  /* 0x000000a67fa67207 */ /* 0x040fe40006000000 */
[C---:B------:R-:W-:Y:S02]  /*c0f0*/  SEL R168, R127.reuse, R168, !P4 ;  /* 0x000000a87fa87207 */ /* 0x040fe40006000000 */
[C---:B---3--:R-:W-:Y:S02]  /*c100*/  SEL R2, R127.reuse, R5, !P4 ;  /* 0x000000057f027207 */ /* 0x048fe40006000000 */
[----:B------:R-:W3:Y:S04]  /*c110*/  LDL.LU R5, [R1+0xb74] ;  /* 0x000b740001057983 */ /* 0x000ee80000300800 */
[----:B------:R2:W-:Y:S04]  /*c120*/  STL [R1+0xf8], R4 ;  /* 0x0000f80401007387 */ /* 0x0005e80000100800 */
[----:B------:R5:W-:Y:S01]  /*c130*/  STL [R1+0xf4], R2 ;  /* 0x0000f40201007387 */ /* 0x000be20000100800 */
[----:B--2---:R-:W-:-:S02]  /*c140*/  SEL R4, R127, R16, !P4 ;  /* 0x000000107f047207 */ /* 0x004fc40006000000 */
[----:B-----5:R-:W-:-:S03]  /*c150*/  SEL R2, R127, R18, !P4 ;  /* 0x000000127f027207 */ /* 0x020fc60006000000 */
[----:B------:R0:W-:Y:S01]  /*c160*/  STL [R1+0xf0], R4 ;  /* 0x0000f00401007387 */ /* 0x0001e20000100800 */
[----:B----4-:R-:W-:-:S03]  /*c170*/  SEL R16, R127, R20, !P4 ;  /* 0x000000147f107207 */ /* 0x010fc60006000000 */
[----:B------:R1:W-:Y:S01]  /*c180*/  STL [R1+0xec], R2 ;  /* 0x0000ec0201007387 */ /* 0x0003e20000100800 */
[----:B0-----:R-:W-:-:S03]  /*c190*/  SEL R4, R127, R22, !P4 ;  /* 0x000000167f047207 */ /* 0x001fc60006000000 */
[----:B------:R0:W-:Y:S01]  /*c1a0*/  STL [R1+0xe8], R16 ;  /* 0x0000e81001007387 */ /* 0x0001e20000100800 */
[----:B-1----:R-:W-:-:S03]  /*c1b0*/  SEL R2, R127, R24, !P4 ;  /* 0x000000187f027207 */ /* 0x002fc60006000000 */
[----:B------:R1:W-:Y:S04]  /*c1c0*/  STL [R1+0xe4], R4 ;  /* 0x0000e40401007387 */ /* 0x0003e80000100800 */
[----:B------:R2:W-:Y:S01]  /*c1d0*/  STL [R1+0xe0], R2 ;  /* 0x0000e00201007387 */ /* 0x0005e20000100800 */
[C---:B0-----:R-:W-:Y:S02]  /*c1e0*/  SEL R16, R127.reuse, R26, !P4 ;  /* 0x0000001a7f107207 */ /* 0x041fe40006000000 */
[----:B-1----:R-:W-:-:S03]  /*c1f0*/  SEL R4, R127, R28, !P4 ;  /* 0x0000001c7f047207 */ /* 0x002fc60006000000 */
[----:B------:R0:W-:Y:S01]  /*c200*/  STL [R1+0xdc], R16 ;  /* 0x0000dc1001007387 */ /* 0x0001e20000100800 */
[----:B--2---:R-:W-:-:S03]  /*c210*/  SEL R2, R127, R30, !P4 ;  /* 0x0000001e7f027207 */ /* 0x004fc60006000000 */
        /* <DEDUP_REMOVED lines=34> */
[----:B------:R-:W-:Y:S01]  /*c440*/  STL [R1+0x94], R16 ;  /* 0x0000941001007387 */ /* 0x000fe20000100800 */
[----:B--2---:R-:W-:-:S03]  /*c450*/  SEL R2, R127, R64, !P4 ;  /* 0x000000407f027207 */ /* 0x004fc60006000000 */
[----:B------:R-:W-:Y:S04]  /*c460*/  STL [R1+0x90], R4 ;  /* 0x0000900401007387 */ /* 0x000fe80000100800 */
[----:B------:R0:W-:Y:S02]  /*c470*/  STL [R1+0x8c], R2 ;  /* 0x00008c0201007387 */ /* 0x0001e40000100800 */
[----:B0-----:R-:W-:-:S05]  /*c480*/  SEL R2, R127, R70, !P4 ;  /* 0x000000467f027207 */ /* 0x001fca0006000000 */
[----:B------:R0:W-:Y:S02]  /*c490*/  STL [R1+0x88], R2 ;  /* 0x0000880201007387 */ /* 0x0001e40000100800 */
[----:B0-----:R-:W-:-:S05]  /*c4a0*/  SEL R2, R127, R75, !P4 ;  /* 0x0000004b7f027207 */ /* 0x001fca0006000000 */
[----:B------:R0:W-:Y:S02]  /*c4b0*/  STL [R1+0x84], R2 ;  /* 0x0000840201007387 */ /* 0x0001e40000100800 */
[----:B0-----:R-:W-:-:S05]  /*c4c0*/  SEL R2, R127, R85, !P4 ;  /* 0x000000557f027207 */ /* 0x001fca0006000000 */
[----:B------:R0:W-:Y:S01]  /*c4d0*/  STL [R1+0x80], R2 ;  /* 0x0000800201007387 */ /* 0x0001e20000100800 */
[C---:B------:R-:W-:Y:S02]  /*c4e0*/  SEL R4, R127.reuse, R94, !P4 ;  /* 0x0000005e7f047207 */ /* 0x040fe40006000000 */
[C---:B------:R-:W-:Y:S02]  /*c4f0*/  SEL R16, R127.reuse, R96, !P4 ;  /* 0x000000607f107207 */ /* 0x040fe40006000000 */
[----:B0-----:R-:W-:-:S05]  /*c500*/  SEL R2, R127, R90, !P4 ;  /* 0x0000005a7f027207 */ /* 0x001fca0006000000 */
[----:B------:R0:W-:Y:S04]  /*c510*/  STL [R1+0x7c], R2 ;  /* 0x00007c0201007387 */ /* 0x0001e80000100800 */
[----:B------:R1:W-:Y:S01]  /*c520*/  STL [R1+0x78], R4 ;  /* 0x0000780401007387 */ /* 0x0003e20000100800 */
[----:B0-----:R-:W-:-:S03]  /*c530*/  SEL R2, R127, R98, !P4 ;  /* 0x000000627f027207 */ /* 0x001fc60006000000 */
[----:B------:R0:W-:Y:S01]  /*c540*/  STL [R1+0x74], R16 ;  /* 0x0000741001007387 */ /* 0x0001e20000100800 */
[----:B-1----:R-:W-:-:S03]  /*c550*/  SEL R4, R127, R100, !P4 ;  /* 0x000000647f047207 */ /* 0x002fc60006000000 */
[----:B------:R1:W-:Y:S01]  /*c560*/  STL [R1+0x70], R2 ;  /* 0x0000700201007387 */ /* 0x0003e20000100800 */
[----:B0-----:R-:W-:-:S03]  /*c570*/  SEL R16, R127, R102, !P4 ;  /* 0x000000667f107207 */ /* 0x001fc60006000000 */
[----:B------:R0:W-:Y:S01]  /*c580*/  STL [R1+0x6c], R4 ;  /* 0x00006c0401007387 */ /* 0x0001e20000100800 */
[----:B-1----:R-:W-:-:S03]  /*c590*/  SEL R2, R127, R104, !P4 ;  /* 0x000000687f027207 */ /* 0x002fc60006000000 */
[----:B------:R-:W-:Y:S01]  /*c5a0*/  STL [R1+0x68], R16 ;  /* 0x0000681001007387 */ /* 0x000fe20000100800 */
[----:B------:R-:W-:-:S03]  /*c5b0*/  SEL R22, R127, R112, !P4 ;  /* 0x000000707f167207 */ /* 0x000fc60006000000 */
[----:B------:R1:W-:Y:S01]  /*c5c0*/  STL [R1+0x64], R2 ;  /* 0x0000640201007387 */ /* 0x0003e20000100800 */
[C---:B0-----:R-:W-:Y:S02]  /*c5d0*/  SEL R4, R127.reuse, R106, !P4 ;  /* 0x0000006a7f047207 */ /* 0x041fe40006000000 */
[----:B------:R-:W-:-:S03]  /*c5e0*/  SEL R20, R127, R116, !P4 ;  /* 0x000000747f147207 */ /* 0x000fc60006000000 */
[----:B------:R-:W-:Y:S01]  /*c5f0*/  STL [R1+0x60], R4 ;  /* 0x0000600401007387 */ /* 0x000fe20000100800 */
[----:B-1----:R-:W-:-:S03]  /*c600*/  SEL R2, R127, R110, !P4 ;  /* 0x0000006e7f027207 */ /* 0x002fc60006000000 */
[----:B------:R-:W-:Y:S04]  /*c610*/  STL [R1+0xb6c], R22 ;  /* 0x000b6c1601007387 */ /* 0x000fe80000100800 */
[----:B------:R0:W-:Y:S04]  /*c620*/  STL [R1+0x5c], R2 ;  /* 0x00005c0201007387 */ /* 0x0001e80000100800 */
[----:B------:R-:W-:Y:S01]  /*c630*/  STL [R1+0xb70], R20 ;  /* 0x000b701401007387 */ /* 0x000fe20000100800 */
[----:B0-----:R-:W-:-:S05]  /*c640*/  SEL R2, R127, R114, !P4 ;  /* 0x000000727f027207 */ /* 0x001fca0006000000 */
[----:B------:R0:W-:Y:S01]  /*c650*/  STL [R1+0x58], R2 ;  /* 0x0000580201007387 */ /* 0x0001e20000100800 */
[C---:B------:R-:W-:Y:S02]  /*c660*/  SEL R4, R127.reuse, R121, !P4 ;  /* 0x000000797f047207 */ /* 0x040fe40006000000 */
[C---:B0-----:R-:W-:Y:S02]  /*c670*/  SEL R2, R127.reuse, R117, !P4 ;  /* 0x000000757f027207 */ /* 0x041fe40006000000 */
[----:B------:R-:W-:-:S03]  /*c680*/  SEL R20, R127, R128, !P4 ;  /* 0x000000807f147207 */ /* 0x000fc60006000000 */
[----:B------:R0:W-:Y:S04]  /*c690*/  STL [R1+0x54], R2 ;  /* 0x0000540201007387 */ /* 0x0001e80000100800 */
[----:B------:R1:W-:Y:S01]  /*c6a0*/  STL [R1+0x50], R4 ;  /* 0x0000500401007387 */ /* 0x0003e20000100800 */
[C---:B0-----:R-:W-:Y:S02]  /*c6b0*/  SEL R2, R127.reuse, R125, !P4 ;  /* 0x0000007d7f027207 */ /* 0x041fe40006000000 */
[----:B-1----:R-:W-:-:S03]  /*c6c0*/  SEL R4, R127, R130, !P4 ;  /* 0x000000827f047207 */ /* 0x002fc60006000000 */
        /* <DEDUP_REMOVED lines=33> */
[----:B0-----:R-:W2:Y:S04]  /*c8e0*/  LDL.LU R20, [R1+0x104] ;  /* 0x0001040001147983 */ /* 0x001ea80000300800 */
[----:B------:R-:W-:Y:S04]  /*c8f0*/  STL [R1+0xc], R4 ;  /* 0x00000c0401007387 */ /* 0x000fe80000100800 */
[----:B------:R-:W4:Y:S04]  /*c900*/  LDL.LU R22, [R1+0x100] ;  /* 0x0001000001167983 */ /* 0x000f280000300800 */
[----:B------:R0:W-:Y:S02]  /*c910*/  STL [R1+0x4], R2 ;  /* 0x0000040201007387 */ /* 0x0001e40000100800 */
[----:B0-----:R-:W0:Y:S01]  /*c920*/  S2R R2, SR_TID.X ;  /* 0x0000000000027919 */ /* 0x001e220000002100 */
[----:B------:R-:W-:-:S02]  /*c930*/  SEL R4, R127, R163, !P4 ;  /* 0x000000a37f047207 */ /* 0x000fc40006000000 */
[----:B------:R-:W-:-:S03]  /*c940*/  SEL R30, R127, R8, !P4 ;  /* 0x000000087f1e7207 */ /* 0x000fc60006000000 */
[----:B------:R-:W-:Y:S01]  /*c950*/  STL [R1+0xb5c], R4 ;  /* 0x000b5c0401007387 */ /* 0x000fe20000100800 */
[----:B------:R-:W-:-:S03]  /*c960*/  SEL R32, R127, R10, !P4 ;  /* 0x0000000a7f207207 */ /* 0x000fc60006000000 */
[----:B------:R-:W-:Y:S04]  /*c970*/  STL [R1+0xb60], R164 ;  /* 0x000b60a401007387 */ /* 0x000fe80000100800 */
[----:B------:R-:W-:Y:S04]  /*c980*/  STL [R1+0xb64], R166 ;  /* 0x000b64a601007387 */ /* 0x000fe80000100800 */
[----:B------:R1:W-:Y:S04]  /*c990*/  STL [R1+0xb68], R168 ;  /* 0x000b68a801007387 */ /* 0x0003e80000100800 */
[----:B------:R-:W5:Y:S04]  /*c9a0*/  LDL.LU R8, [R1+0x108] ;  /* 0x0001080001087983 */ /* 0x000f680000300800 */
[----:B------:R-:W5:Y:S01]  /*c9b0*/  LDL.LU R10, [R1+0x10c] ;  /* 0x00010c00010a7983 */ /* 0x000f620000300800 */
[----:B------:R-:W-:-:S02]  /*c9c0*/  SEL R34, R127, R12, !P4 ;  /* 0x0000000c7f227207 */ /* 0x000fc40006000000 */
[----:B------:R-:W-:Y:S01]  /*c9d0*/  SEL R36, R127, R13, !P4 ;  /* 0x0000000d7f247207 */ /* 0x000fe20006000000 */
[----:B------:R-:W5:Y:S01]  /*c9e0*/  LDL.LU R12, [R1+0x110] ;  /* 0x00011000010c7983 */ /* 0x000f620000300800 */
[----:B0-----:R-:W-:-:S03]  /*c9f0*/  LOP3.LUT R2, R2, 0x7f, RZ, 0xc0, !PT ;  /* 0x0000007f02027812 */ /* 0x001fc600078ec0ff */
[----:B------:R-:W5:Y:S04]  /*ca00*/  LDL.LU R13, [R1+0x114] ;  /* 0x00011400010d7983 */ /* 0x000f680000300800 */
[----:B-1----:R-:W5:Y:S01]  /*ca10*/  LDL.LU R168, [R1+0xfc] ;  /* 0x0000fc0001a87983 */ /* 0x002f620000300800 */
[----:B------:R-:W-:-:S03]  /*ca20*/  IMAD R163, R2, UR10, RZ ;  /* 0x0000000a02a37c24 */ /* 0x000fc6000f8e02ff */
[----:B------:R-:W5:Y:S04]  /*ca30*/  LDL.LU R166, [R1+0xf8] ;  /* 0x0000f80001a67983 */ /* 0x000f680000300800 */
[----:B------:R-:W-:Y:S01]  /*ca40*/  STL [R1+0xb44], R0 ;  /* 0x000b440001007387 */ /* 0x000fe20000100800 */
[----:B------:R-:W-:-:S03]  /*ca50*/  SEL R26, R127, R3, !P4 ;  /* 0x000000037f1a7207 */ /* 0x000fc60006000000 */
[----:B------:R-:W5:Y:S01]  /*ca60*/  LDL.LU R164, [R1+0xf4] ;  /* 0x0000f40001a47983 */ /* 0x000f620000300800 */
[----:B------:R-:W-:Y:S01]  /*ca70*/  LEA.HI.X.SX32 R3, R163, UR5, 0x1, P5 ;  /* 0x00000005a3037c11 */ /* 0x000fe2000a8f0eff */
[----:B------:R-:W-:Y:S01]  /*ca80*/  IMAD R2, RZ, RZ, -UR9 ;  /* 0x80000009ff027e24 */ /* 0x000fe2000f8e02ff */
[C---:B------:R-:W-:Y:S01]  /*ca90*/  SEL R28, R127.reuse, R6, !P4 ;  /* 0x000000067f1c7207 */ /* 0x040fe20006000000 */
[----:B------:R-:W5:Y:S01]  /*caa0*/  LDL.LU R4, [R1+0xf0] ;  /* 0x0000f00001047983 */ /* 0x000f620000300800 */
[----:B------:R-:W-:Y:S01]  /*cab0*/  SEL R85, R127, R7, !P4 ;  /* 0x000000077f557207 */ /* 0x000fe20006000000 */
[----:B------:R-:W-:Y:S01]  /*cac0*/  @!P0 IMAD.MOV R141, RZ, RZ, -R141 ;  /* 0x000000ffff8d8224 */ /* 0x000fe200078e0a8d */
[----:B------:R-:W-:Y:S01]  /*cad0*/  ULDC UR5, c[0x0][0x240] ;  /* 0x0000900000057ab9 */ /* 0x000fe20000000800 */
[----:B------:R-:W5:Y:S01]  /*cae0*/  LDL.LU R163, [R1+0xec] ;  /* 0x0000ec0001a37983 */ /* 0x000f620000300800 */
[----:B------:R-:W-:-:S04]  /*caf0*/  IMAD R6, R2, 0x2, R0 ;  /* 0x0000000202067824 */ /* 0x000fc800078e0200 */
[----:B------:R-:W-:Y:S02]  /*cb00*/  IMAD R7, R2, 0x2, R6 ;  /* 0x0000000202077824 */ /* 0x000fe400078e0206 */
[----:B---3--:R-:W-:-:S03]  /*cb10*/  IMAD R2, R5, UR4, RZ ;  /* 0x0000000405027c24 */ /* 0x008fc6000f8e02ff */
[----:B------:R-:W-:Y:S01]  /*cb20*/  STL [R1+0xb4c], R7 ;  /* 0x000b4c0701007387 */ /* 0x000fe20000100800 */
[----:B------:R-:W-:-:S03]  /*cb30*/  SEL R159, R127, R141, !P4 ;  /* 0x0000008d7f9f7207 */ /* 0x000fc60006000000 */
[----:B------:R-:W-:Y:S04]  /*cb40*/  STL [R1+0xb48], R6 ;  /* 0x000b480601007387 */ /* 0x000fe80000100800 */
[----:B------:R0:W-:Y:S01]  /*cb50*/  STL [R1+0xb50], R2 ;  /* 0x000b500201007387 */ /* 0x0001e20000100800 */
[C---:B------:R-:W-:Y:S02]  /*cb60*/  SEL R136, R127.reuse, R17, !P4 ;  /* 0x000000117f887207 */ /* 0x040fe40006000000 */
[C---:B------:R-:W-:Y:S01]  /*cb70*/  SEL R134, R127.reuse, R9, !P4 ;  /* 0x000000097f867207 */ /* 0x040fe20006000000 */
[----:B0-----:R-:W3:Y:S04]  /*cb80*/  LDL.LU R2, [R1+0xe8] ;  /* 0x0000e80001027983 */ /* 0x001ee80000300800 */
[----:B------:R-:W3:Y:S04]  /*cb90*/  LDL.LU R5, [R1+0xe4] ;  /* 0x0000e40001057983 */ /* 0x000ee80000300800 */
[----:B------:R-:W3:Y:S01]  /*cba0*/  LDL.LU R6, [R1+0xe0] ;  /* 0x0000e00001067983 */ /* 0x000ee20000300800 */
[C---:B------:R-:W-:Y:S01]  /*cbb0*/  SEL R47, R127.reuse, R92, !P4 ;  /* 0x0000005c7f2f7207 */ /* 0x040fe20006000000 */
[----:B------:R-:W-:Y:S01]  /*cbc0*/  @!P6 IMAD.MOV R101, RZ, RZ, -R101 ;  /* 0x000000ffff65e224 */ /* 0x000fe200078e0a65 */
[C---:B------:R-:W-:Y:S01]  /*cbd0*/  SEL R92, R127.reuse, R21, !P4 ;  /* 0x000000157f5c7207 */ /* 0x040fe20006000000 */
[----:B------:R-:W-:Y:S01]  /*cbe0*/  @!P2 IMAD.MOV R124, RZ, RZ, -R124 ;  /* 0x000000ffff7ca224 */ /* 0x000fe200078e0a7c */
[C---:B------:R-:W-:Y:S01]  /*cbf0*/  SEL R49, R127.reuse, R88, !P4 ;  /* 0x000000587f317207 */ /* 0x040fe20006000000 */
[----:B------:R-:W-:Y:S01]  /*cc00*/  @!P3 IMAD.MOV R25, RZ, RZ, -R25 ;  /* 0x000000ffff19b224 */ /* 0x000fe200078e0a19 */
[C---:B------:R-:W-:Y:S01]  /*cc10*/  SEL R90, R127.reuse, R14, !P4 ;  /* 0x0000000e7f5a7207 */ /* 0x040fe20006000000 */
[----:B------:R-:W-:Y:S01]  /*cc20*/  @!P1 IMAD.MOV R149, RZ, RZ, -R149 ;  /* 0x000000ffff959224 */ /* 0x000fe200078e0a95 */
[----:B------:R-:W-:-:S02]  /*cc30*/  SEL R88, R127, R11, !P4 ;  /* 0x0000000b7f587207 */ /* 0x000fc40006000000 */
[C---:B------:R-:W-:Y:S02]  /*cc40*/  SEL R41, R127.reuse, R23, !P4 ;  /* 0x000000177f297207 */ /* 0x040fe40006000000 */
[C---:B------:R-:W-:Y:S02]  /*cc50*/  SEL R24, R127.reuse, R108, !P4 ;  /* 0x0000006c7f187207 */ /* 0x040fe40006000000 */
[C---:B------:R-:W-:Y:S02]  /*cc60*/  SEL R40, R127.reuse, R19, !P4 ;  /* 0x000000137f287207 */ /* 0x040fe40006000000 */
[C---:B------:R-:W-:Y:S02]  /*cc70*/  SEL R66, R127.reuse, R66, !P4 ;  /* 0x000000427f427207 */ /* 0x040fe40006000000 */
[C---:B------:R-:W-:Y:S02]  /*cc80*/  SEL R64, R127.reuse, R68, !P4 ;  /* 0x000000447f407207 */ /* 0x040fe40006000000 */
        /* <DEDUP_REMOVED lines=76> */
[C---:B------:R-:W-:Y:S01]  /*d150*/  SEL R95, R127.reuse, R95, !P4 ;  /* 0x0000005f7f5f7207 */ /* 0x040fe20006000000 */
[----:B--2---:R-:W-:Y:S01]  /*d160*/  IMAD R132, R20, UR5, RZ ;  /* 0x0000000514847c24 */ /* 0x004fe2000f8e02ff */
[C---:B------:R-:W-:Y:S01]  /*d170*/  SEL R99, R127.reuse, R99, !P4 ;  /* 0x000000637f637207 */ /* 0x040fe20006000000 */
[----:B----4-:R-:W-:Y:S01]  /*d180*/  IMAD R130, R22, UR5, RZ ;  /* 0x0000000516827c24 */ /* 0x010fe2000f8e02ff */
        /* <DEDUP_REMOVED lines=13> */
[----:B------:R-:W-:Y:S01]  /*d260*/  SEL R155, R127, R155, !P4 ;  /* 0x0000009b7f9b7207 */ /* 0x000fe20006000000 */
[----:B-----5:R-:W-:Y:S02]  /*d270*/  IMAD R141, R10, UR5, RZ ;  /* 0x000000050a8d7c24 */ /* 0x020fe4000f8e02ff */
[----:B------:R-:W2:Y:S04]  /*d280*/  LDL.LU R10, [R1+0xdc] ;  /* 0x0000dc00010a7983 */ /* 0x000ea80000300800 */
[----:B------:R-:W4:Y:S04]  /*d290*/  LDL.LU R7, [R1+0xd8] ;  /* 0x0000d80001077983 */ /* 0x000f280000300800 */
[----:B------:R-:W5:Y:S04]  /*d2a0*/  LDL.LU R20, [R1+0xd4] ;  /* 0x0000d40001147983 */ /* 0x000f680000300800 */
[----:B------:R-:W4:Y:S04]  /*d2b0*/  LDL.LU R0, [R1+0xd0] ;  /* 0x0000d00001007983 */ /* 0x000f280000300800 */
[----:B------:R-:W3:Y:S04]  /*d2c0*/  LDL.LU R17, [R1+0xcc] ;  /* 0x0000cc0001117983 */ /* 0x000ee80000300800 */
[----:B------:R-:W4:Y:S01]  /*d2d0*/  LDL.LU R9, [R1+0xc8] ;  /* 0x0000c80001097983 */ /* 0x000f220000300800 */
[----:B------:R-:W-:-:S03]  /*d2e0*/  IMAD R138, R8, UR5, RZ ;  /* 0x00000005088a7c24 */ /* 0x000fc6000f8e02ff */
[----:B------:R-:W3:Y:S04]  /*d2f0*/  LDL.LU R22, [R1+0xc4] ;  /* 0x0000c40001167983 */ /* 0x000ee80000300800 */
[----:B------:R-:W4:Y:S04]  /*d300*/  LDL.LU R21, [R1+0xc0] ;  /* 0x0000c00001157983 */ /* 0x000f280000300800 */
[----:B------:R-:W4:Y:S01]  /*d310*/  LDL.LU R14, [R1+0xbc] ;  /* 0x0000bc00010e7983 */ /* 0x000f220000300800 */
[----:B------:R-:W-:-:S03]  /*d320*/  SEL R158, R127, R158, !P4 ;  /* 0x0000009e7f9e7207 */ /* 0x000fc60006000000 */
[----:B------:R-:W4:Y:S01]  /*d330*/  LDL.LU R11, [R1+0xb8] ;  /* 0x0000b800010b7983 */ /* 0x000f220000300800 */
[C---:B------:R-:W-:Y:S01]  /*d340*/  SEL R162, R127.reuse, R162, !P4 ;  /* 0x000000a27fa27207 */ /* 0x040fe20006000000 */
[----:B------:R-:W-:Y:S02]  /*d350*/  IMAD R128, R168, UR5, RZ ;  /* 0x00000005a8807c24 */ /* 0x000fe4000f8e02ff */
[----:B------:R-:W4:Y:S01]  /*d360*/  LDL.LU R8, [R1+0xb4] ;  /* 0x0000b40001087983 */ /* 0x000f220000300800 */
[C---:B------:R-:W-:Y:S02]  /*d370*/  SEL R165, R127.reuse, R165, !P4 ;  /* 0x000000a57fa57207 */ /* 0x040fe40006000000 */
[C---:B------:R-:W-:Y:S01]  /*d380*/  SEL R169, R127.reuse, R169, !P4 ;  /* 0x000000a97fa97207 */ /* 0x040fe20006000000 */
[----:B------:R-:W4:Y:S01]  /*d390*/  LDL.LU R23, [R1+0xb0] ;  /* 0x0000b00001177983 */ /* 0x000f220000300800 */
[C---:B------:R-:W-:Y:S02]  /*d3a0*/  SEL R173, R127.reuse, R173, !P4 ;  /* 0x000000ad7fad7207 */ /* 0x040fe40006000000 */
[C---:B------:R-:W-:Y:S01]  /*d3b0*/  SEL R177, R127.reuse, R177, !P4 ;  /* 0x000000b17fb17207 */ /* 0x040fe20006000000 */
[----:B------:R-:W4:Y:S01]  /*d3c0*/  LDL.LU R19, [R1+0xac] ;  /* 0x0000ac0001137983 */ /* 0x000f220000300800 */
[----:B------:R-:W-:-:S02]  /*d3d0*/  SEL R180, R127, R180, !P4 ;  /* 0x000000b47fb47207 */ /* 0x000fc40006000000 */
[C---:B------:R-:W-:Y:S01]  /*d3e0*/  SEL R184, R127.reuse, R184, !P4 ;  /* 0x000000b87fb87207 */ /* 0x040fe20006000000 */
[----:B------:R-:W4:Y:S01]  /*d3f0*/  LDL.LU R168, [R1+0xa8] ;  /* 0x0000a80001a87983 */ /* 0x000f220000300800 */
        /* <DEDUP_REMOVED lines=60> */
[----:B------:R-:W-:Y:S01]  /*d7c0*/  SEL R161, R127, R149, !P4 ;  /* 0x000000957fa17207 */ /* 0x000fe20006000000 */
[----:B------:R-:W-:Y:S02]  /*d7d0*/  IMAD R127, R166, UR5, RZ ;  /* 0x00000005a67f7c24 */ /* 0x000fe4000f8e02ff */
[----:B------:R-:W-:Y:S01]  /*d7e0*/  IMAD R125, R164, UR5, RZ ;  /* 0x00000005a47d7c24 */ /* 0x000fe2000f8e02ff */
[----:B------:R-:W4:Y:S01]  /*d7f0*/  LDL.LU R166, [R1+0xa4] ;  /* 0x0000a40001a67983 */ /* 0x000f220000300800 */
[----:B------:R-:W-:-:S03]  /*d800*/  IMAD R149, R13, UR5, RZ ;  /* 0x000000050d957c24 */ /* 0x000fc6000f8e02ff */
[----:B------:R-:W4:Y:S01]  /*d810*/  LDL.LU R164, [R1+0xa0] ;  /* 0x0000a00001a47983 */ /* 0x000f220000300800 */
[----:B------:R-:W-:-:S03]  /*d820*/  IMAD R148, R12, UR5, RZ ;  /* 0x000000050c947c24 */ /* 0x000fc6000f8e02ff */
[----:B------:R-:W4:Y:S01]  /*d830*/  LDL.LU R15, [R1+0x9c] ;  /* 0x00009c00010f7983 */ /* 0x000f220000300800 */
[----:B------:R-:W-:-:S03]  /*d840*/  IMAD R124, R4, UR5, RZ ;  /* 0x00000005047c7c24 */ /* 0x000fc6000f8e02ff */
[----:B------:R-:W4:Y:S01]  /*d850*/  LDL.LU R13, [R1+0x98] ;  /* 0x00009800010d7983 */ /* 0x000f220000300800 */
[----:B------:R-:W-:-:S03]  /*d860*/  IMAD R123, R163, UR5, RZ ;  /* 0x00000005a37b7c24 */ /* 0x000fc6000f8e02ff */
[----:B------:R-:W4:Y:S04]  /*d870*/  LDL.LU R12, [R1+0x94] ;  /* 0x00009400010c7983 */ /* 0x000f280000300800 */
[----:B------:R-:W4:Y:S04]  /*d880*/  LDL.LU R4, [R1+0x90] ;  /* 0x0000900001047983 */ /* 0x000f280000300800 */
[----:B------:R-:W4:Y:S01]  /*d890*/  LDL.LU R163, [R1+0x8c] ;  /* 0x00008c0001a37983 */ /* 0x000f220000300800 */
[----:B--2---:R-:W-:-:S03]  /*d8a0*/  IMAD R113, R10, UR5, RZ ;  /* 0x000000050a717c24 */ /* 0x004fc6000f8e02ff */
[----:B------:R-:W2:Y:S01]  /*d8b0*/  LDL.LU R10, [R1+0x88] ;  /* 0x00008800010a7983 */ /* 0x000ea20000300800 */
[----:B-----5:R-:W-:-:S03]  /*d8c0*/  IMAD R105, R20, UR5, RZ ;  /* 0x0000000514697c24 */ /* 0x020fc6000f8e02ff */
[----:B------:R-:W5:Y:S01]  /*d8d0*/  LDL.LU R20, [R1+0x84] ;  /* 0x0000840001147983 */ /* 0x000f620000300800 */
[----:B---3--:R-:W-:-:S03]  /*d8e0*/  IMAD R89, R22, UR5, RZ ;  /* 0x0000000516597c24 */ /* 0x008fc6000f8e02ff */
[----:B------:R-:W3:Y:S01]  /*d8f0*/  LDL.LU R22, [R1+0x80] ;  /* 0x0000800001167983 */ /* 0x000ee20000300800 */
[----:B----4-:R-:W-:-:S03]  /*d900*/  IMAD R81, R8, UR5, RZ ;  /* 0x0000000508517c24 */ /* 0x010fc6000f8e02ff */
        /* <DEDUP_REMOVED lines=11> */
[----:B------:R-:W-:Y:S02]  /*d9c0*/  IMAD R79, R23, UR5, RZ ;  /* 0x00000005174f7c24 */ /* 0x000fe4000f8e02ff */
[----:B------:R-:W-:Y:S02]  /*d9d0*/  IMAD R86, R21, UR5, RZ ;  /* 0x0000000515567c24 */ /* 0x000fe4000f8e02ff */
[----:B------:R-:W-:Y:S02]  /*d9e0*/  IMAD R78, R19, UR5, RZ ;  /* 0x00000005134e7c24 */ /* 0x000fe4000f8e02ff */
[----:B------:R-:W-:Y:S02]  /*d9f0*/  IMAD R97, R17, UR5, RZ ;  /* 0x0000000511617c24 */ /* 0x000fe4000f8e02ff */
[----:B------:R-:W-:Y:S02]  /*da00*/  IMAD R73, R15, UR5, RZ ;  /* 0x000000050f497c24 */ /* 0x000fe4000f8e02ff */
[----:B------:R-:W-:-:S02]  /*da10*/  IMAD R83, R14, UR5, RZ ;  /* 0x000000050e537c24 */ /* 0x000fc4000f8e02ff */
[----:B------:R-:W-:Y:S02]  /*da20*/  IMAD R71, R13, UR5, RZ ;  /* 0x000000050d477c24 */ /* 0x000fe4000f8e02ff */
[----:B------:R-:W-:Y:S02]  /*da30*/  IMAD R70, R12, UR5, RZ ;  /* 0x000000050c467c24 */ /* 0x000fe4000f8e02ff */
[----:B------:R-:W-:Y:S02]  /*da40*/  IMAD R82, R11, UR5, RZ ;  /* 0x000000050b527c24 */ /* 0x000fe4000f8e02ff */
[----:B------:R-:W-:Y:S02]  /*da50*/  IMAD R93, R9, UR5, RZ ;  /* 0x00000005095d7c24 */ /* 0x000fe4000f8e02ff */
[----:B------:R-:W-:Y:S02]  /*da60*/  IMAD R119, R5, UR5, RZ ;  /* 0x0000000505777c24 */ /* 0x000fe4000f8e02ff */
[----:B-----5:R-:W-:-:S02]  /*da70*/  IMAD R59, R20, UR5, RZ ;  /* 0x00000005143b7c24 */ /* 0x020fc4000f8e02ff */
[----:B------:R-:W5:Y:S01]  /*da80*/  LDL.LU R20, [R1+0x64] ;  /* 0x0000640001147983 */ /* 0x000f620000300800 */
[----:B--2---:R-:W-:Y:S02]  /*da90*/  IMAD R63, R10, UR5, RZ ;  /* 0x000000050a3f7c24 */ /* 0x004fe4000f8e02ff */
[----:B---3--:R-:W-:Y:S02]  /*daa0*/  IMAD R52, R22, UR5, RZ ;  /* 0x0000000516347c24 */ /* 0x008fe4000f8e02ff */
[----:B------:R-:W2:Y:S04]  /*dab0*/  LDL.LU R22, [R1+0x60] ;  /* 0x0000600001167983 */ /* 0x000ea80000300800 */
[----:B------:R-:W3:Y:S04]  /*dac0*/  LDL.LU R23, [R1+0x5c] ;  /* 0x00005c0001177983 */ /* 0x000ee80000300800 */
[----:B------:R-:W3:Y:S04]  /*dad0*/  LDL.LU R21, [R1+0x58] ;  /* 0x0000580001157983 */ /* 0x000ee80000300800 */
[----:B------:R-:W3:Y:S04]  /*dae0*/  LDL.LU R19, [R1+0x54] ;  /* 0x0000540001137983 */ /* 0x000ee80000300800 */
[----:B------:R-:W3:Y:S04]  /*daf0*/  LDL.LU R17, [R1+0x50] ;  /* 0x0000500001117983 */ /* 0x000ee80000300800 */
[----:B------:R-:W3:Y:S04]  /*db00*/  LDL.LU R15, [R1+0x4c] ;  /* 0x00004c00010f7983 */ /* 0x000ee80000300800 */
[----:B------:R-:W3:Y:S04]  /*db10*/  LDL.LU R14, [R1+0x48] ;  /* 0x00004800010e7983 */ /* 0x000ee80000300800 */
[----:B------:R-:W3:Y:S01]  /*db20*/  LDL.LU R13, [R1+0x44] ;  /* 0x00004400010d7983 */ /* 0x000ee20000300800 */
[----:B----4-:R-:W-:-:S03]  /*db30*/  IMAD R48, R8, UR5, RZ ;  /* 0x0000000508307c24 */ /* 0x010fc6000f8e02ff */
[----:B------:R-:W4:Y:S04]  /*db40*/  LDL.LU R12, [R1+0x40] ;  /* 0x00004000010c7983 */ /* 0x000f280000300800 */
[----:B------:R-:W4:Y:S04]  /*db50*/  LDL.LU R11, [R1+0x3c] ;  /* 0x00003c00010b7983 */ /* 0x000f280000300800 */
[----:B------:R-:W3:Y:S01]  /*db60*/  LDL.LU R10, [R1+0x38] ;  /* 0x00003800010a7983 */ /* 0x000ee20000300800 */
[----:B------:R-:W-:-:S03]  /*db70*/  IMAD R44, R168, UR5, RZ ;  /* 0x00000005a82c7c24 */ /* 0x000fc6000f8e02ff */
[----:B------:R-:W4:Y:S04]  /*db80*/  LDL.LU R9, [R1+0x34] ;  /* 0x0000340001097983 */ /* 0x000f280000300800 */
[----:B------:R-:W4:Y:S04]  /*db90*/  LDL.LU R8, [R1+0x30] ;  /* 0x0000300001087983 */ /* 0x000f280000300800 */
[----:B------:R-:W4:Y:S01]  /*dba0*/  LDL.LU R5, [R1+0x2c] ;  /* 0x00002c0001057983 */ /* 0x000f220000300800 */
[----:B------:R-:W-:Y:S02]  /*dbb0*/  IMAD R37, R166, UR5, RZ ;  /* 0x00000005a6257c24 */ /* 0x000fe4000f8e02ff */
[----:B------:R-:W-:-:S02]  /*dbc0*/  IMAD R33, R164, UR5, RZ ;  /* 0x00000005a4217c24 */ /* 0x000fc4000f8e02ff */
[----:B------:R-:W-:Y:S02]  /*dbd0*/  IMAD R29, R163, UR5, RZ ;  /* 0x00000005a31d7c24 */ /* 0x000fe4000f8e02ff */
[----:B------:R-:W4:Y:S04]  /*dbe0*/  LDL.LU R163, [R1+0x28] ;  /* 0x0000280001a37983 */ /* 0x000f280000300800 */
[----:B------:R-:W4:Y:S01]  /*dbf0*/  LDL.LU R168, [R1+0x8] ;  /* 0x0000080001a87983 */ /* 0x000f220000300800 */
[----:B------:R-:W-:-:S03]  /*dc00*/  IMAD R31, R4, UR5, RZ ;  /* 0x00000005041f7c24 */ /* 0x000fc6000f8e02ff */
[----:B------:R-:W4:Y:S04]  /*dc10*/  LDL.LU R166, [R1+0x14] ;  /* 0x0000140001a67983 */ /* 0x000f280000300800 */
[----:B------:R-:W4:Y:S04]  /*dc20*/  LDL.LU R164, [R1+0x24] ;  /* 0x0000240001a47983 */ /* 0x000f280000300800 */
[----:B------:R-:W4:Y:S01]  /*dc30*/  LDL.LU R4, [R1+0x20] ;  /* 0x0000200001047983 */ /* 0x000f220000300800 */
[----:B------:R-:W-:Y:S02]  /*dc40*/  IMAD R121, R2, UR5, RZ ;  /* 0x0000000502797c24 */ /* 0x000fe4000f8e02ff */
[----:B------:R-:W-:Y:S01]  /*dc50*/  IMAD R117, R6, UR5, RZ ;  /* 0x0000000506757c24 */ /* 0x000fe2000f8e02ff */
[----:B------:R-:W4:Y:S01]  /*dc60*/  LDL.LU R2, [R1+0x18] ;  /* 0x0000180001027983 */ /* 0x000f220000300800 */
[----:B------:R-:W-:-:S02]  /*dc70*/  IMAD R109, R7, UR5, RZ ;  /* 0x00000005076d7c24 */ /* 0x000fc4000f8e02ff */
[----:B------:R-:W-:Y:S01]  /*dc80*/  IMAD R101, R0, UR5, RZ ;  /* 0x0000000500657c24 */ /* 0x000fe2000f8e02ff */
[----:B------:R-:W4:Y:S04]  /*dc90*/  LDL.LU R6, [R1+0x10] ;  /* 0x0000100001067983 */ /* 0x000f280000300800 */
[----:B------:R-:W4:Y:S04]  /*dca0*/  LDL.LU R7, [R1+0xc] ;  /* 0x00000c0001077983 */ /* 0x000f280000300800 */
[----:B------:R-:W4:Y:S01]  /*dcb0*/  LDL.LU R0, [R1+0x4] ;  /* 0x0000040001007983 */ /* 0x000f220000300800 */
[----:B-----5:R-:W-:-:S03]  /*dcc0*/  IMAD R27, R20, UR5, RZ ;  /* 0x00000005141b7c24 */ /* 0x020fc6000f8e02ff */
[----:B------:R-:W5:Y:S01]  /*dcd0*/  LDL.LU R20, [R1+0xb70] ;  /* 0x000b700001147983 */ /* 0x000f620000300800 */
[----:B--2---:R-:W-:-:S03]  /*dce0*/  IMAD R25, R22, UR5, RZ ;  /* 0x0000000516197c24 */ /* 0x004fc6000f8e02ff */
[----:B------:R-:W2:Y:S01]  /*dcf0*/  LDL.LU R22, [R1+0xb6c] ;  /* 0x000b6c0001167983 */ /* 0x000ea20000300800 */
[----:B---3--:R-:W-:-:S05]  /*dd00*/  IMAD R10, R10, UR5, RZ ;  /* 0x000000050a0a7c24 */ /* 0x008fca000f8e02ff */
[----:B------:R0:W-:Y:S04]  /*dd10*/  STL [R1+0xb54], R10 ;  /* 0x000b540a01007387 */ /* 0x0001e80000100800 */
[----:B0-----:R-:W3:Y:S01]  /*dd20*/  LDL.LU R10, [R1+0x1c] ;  /* 0x00001c00010a7983 */ /* 0x001ee20000300800 */
[----:B----4-:R-:W-:Y:S02]  /*dd30*/  IMAD R168, R168, UR5, RZ ;  /* 0x00000005a8a87c24 */ /* 0x010fe4000f8e02ff */
[----:B------:R-:W-:-:S03]  /*dd40*/  IMAD R166, R166, UR5, RZ ;  /* 0x00000005a6a67c24 */ /* 0x000fc6000f8e02ff */
[----:B------:R0:W-:Y:S01]  /*dd50*/  STL [R1+0x8], R168 ;  /* 0x000008a801007387 */ /* 0x0001e20000100800 */
[----:B------:R-:W-:Y:S02]  /*dd60*/  IMAD R164, R164, UR5, RZ ;  /* 0x00000005a4a47c24 */ /* 0x000fe4000f8e02ff */
[----:B------:R-:W-:Y:S01]  /*dd70*/  IMAD R4, R4, UR5, RZ ;  /* 0x0000000504047c24 */ /* 0x000fe2000f8e02ff */
[----:B0-----:R-:W4:Y:S04]  /*dd80*/  LDL.LU R168, [R1+0xb68] ;  /* 0x000b680001a87983 */ /* 0x001f280000300800 */
[----:B------:R0:W-:Y:S04]  /*dd90*/  STL [R1+0x14], R166 ;  /* 0x000014a601007387 */ /* 0x0001e80000100800 */
[----:B0-----:R-:W4:Y:S04]  /*dda0*/  LDL.LU R166, [R1+0xb64] ;  /* 0x000b640001a67983 */ /* 0x001f280000300800 */
[----:B------:R0:W-:Y:S04]  /*ddb0*/  STL [R1+0x294], R164 ;  /* 0x000294a401007387 */ /* 0x0001e80000100800 */
[----:B0-----:R-:W4:Y:S04]  /*ddc0*/  LDL.LU R164, [R1+0xb60] ;  /* 0x000b600001a47983 */ /* 0x001f280000300800 */
[----:B------:R0:W-:Y:S04]  /*ddd0*/  STL [R1+0x20], R4 ;  /* 0x0000200401007387 */ /* 0x0001e80000100800 */
[----:B0-----:R-:W5:Y:S01]  /*dde0*/  LDL.LU R4, [R1+0xb5c] ;  /* 0x000b5c0001047983 */ /* 0x001f620000300800 */
[----:B---3--:R-:W-:-:S05]  /*ddf0*/  IMAD R10, R10, UR5, RZ ;  /* 0x000000050a0a7c24 */ /* 0x008fca000f8e02ff */
[----:B------:R0:W-:Y:S02]  /*de00*/  STL [R1+0x1c], R10 ;  /* 0x00001c0a01007387 */ /* 0x0001e40000100800 */
[----:B0-----:R-:W-:Y:S02]  /*de10*/  IMAD R10, R2, UR5, RZ ;  /* 0x00000005020a7c24 */ /* 0x001fe4000f8e02ff */
[----:B------:R-:W-:Y:S02]  /*de20*/  IMAD R2, R6, UR5, RZ ;  /* 0x0000000506027c24 */ /* 0x000fe4000f8e02ff */
[----:B------:R-:W-:Y:S01]  /*de30*/  IMAD R6, R0, UR5, RZ ;  /* 0x0000000500067c24 */ /* 0x000fe2000f8e02ff */
[----:B------:R0:W-:Y:S01]  /*de40*/  STL [R1+0x18], R10 ;  /* 0x0000180a01007387 */ /* 0x0001e20000100800 */
[----:B-----5:R-:W-:-:S03]  /*de50*/  IMAD R0, R4, UR5, RZ ;  /* 0x0000000504007c24 */ /* 0x020fc6000f8e02ff */
[----:B------:R-:W0:Y:S02]  /*de60*/  LDL.LU R4, [R1+0xb58] ;  /* 0x000b580001047983 */ /* 0x000e240000300800 */
[----:B0-----:R-:W-:-:S05]  /*de70*/  LEA R10, P5, R149, R4, 0x1 ;  /* 0x00000004950a7211 */ /* 0x001fca00078a08ff */
[----:B------:R0:W-:Y:S02]  /*de80*/  STL [R1+0x28], R10 ;  /* 0x0000280a01007387 */ /* 0x0001e40000100800 */
        /* <DEDUP_REMOVED lines=12> */
[----:B0-----:R-:W-:-:S05]  /*df50*/  LEA.HI.X.SX32 R10, R149, R3, 0x1, P5 ;  /* 0x00000003950a7211 */ /* 0x001fca00028f0eff */
        /* <DEDUP_REMOVED lines=108> */
[----:B------:R0:W-:Y:S01]  /*e620*/  STL [R1+0xfc], R10 ;  /* 0x0000fc0a01007387 */ /* 0x0001e20000100800 */
[----:B------:R-:W-:Y:S01]  /*e630*/  IMAD R66, R66, UR5, RZ ;  /* 0x0000000542427c24 */ /* 0x000fe2000f8e02ff */
        /* <DEDUP_REMOVED lines=108> */
[----:B--2---:R-:W-:Y:S01]  /*ed00*/  IMAD R22, R22, UR5, RZ ;  /* 0x0000000516167c24 */ /* 0x004fe2000f8e02ff */
        /* <DEDUP_REMOVED lines=31> */
[----:B------:R0:W-:Y:S01]  /*ef00*/  STL [R1+0x228], R10 ;  /* 0x0002280a01007387 */ /* 0x0001e20000100800 */
[----:B------:R-:W-:Y:S01]  /*ef10*/  IMAD R15, R15, UR5, RZ ;  /* 0x000000050f0f7c24 */ /* 0x000fe2000f8e02ff */
[----:B0-----:R-:W-:Y:S02]  /*ef20*/  LEA.HI.X.SX32 R10, R23, R3, 0x1, P2 ;  /* 0x00000003170a7211 */ /* 0x001fe400010f0eff */
[----:B------:R-:W-:-:S03]  /*ef30*/  LEA R23, P2, R16, R4, 0x1 ;  /* 0x0000000410177211 */ /* 0x000fc600078408ff */
[----:B------:R0:W-:Y:S02]  /*ef40*/  STL [R1+0x1f4], R10 ;  /* 0x0001f40a01007387 */ /* 0x0001e40000100800 */
[----:B0-----:R-:W-:Y:S02]  /*ef50*/  LEA.HI.X.SX32 R10, R22, R3, 0x1, P1 ;  /* 0x00000003160a7211 */ /* 0x001fe400008f0eff */
[----:B------:R-:W2:Y:S04]  /*ef60*/  LDL.LU R22, [R1+0x1c] ;  /* 0x00001c0001167983 */ /* 0x000ea80000300800 */
[----:B------:R0:W-:Y:S01]  /*ef70*/  STL [R1+0x230], R23 ;  /* 0x0002301701007387 */ /* 0x0001e20000100800 */
[----:B------:R-:W-:-:S03]  /*ef80*/  IMAD R14, R14, UR5, RZ ;  /* 0x000000050e0e7c24 */ /* 0x000fc6000f8e02ff */
[----:B0-----:R-:W3:Y:S04]  /*ef90*/  LDL.LU R23, [R1+0x18] ;  /* 0x0000180001177983 */ /* 0x001ee80000300800 */
[----:B------:R0:W-:Y:S02]  /*efa0*/  STL [R1+0x1fc], R10 ;  /* 0x0001fc0a01007387 */ /* 0x0001e40000100800 */
[----:B0-----:R-:W-:-:S05]  /*efb0*/  LEA R10, P1, R15, R4, 0x1 ;  /* 0x000000040f0a7211 */ /* 0x001fca00078208ff */
[----:B------:R0:W-:Y:S02]  /*efc0*/  STL [R1+0x238], R10 ;  /* 0x0002380a01007387 */ /* 0x0001e40000100800 */
[----:B0-----:R-:W-:Y:S02]  /*efd0*/  LEA.HI.X.SX32 R10, R21, R3, 0x1, P0 ;  /* 0x00000003150a7211 */ /* 0x001fe400000f0eff */
[----:B------:R-:W5:Y:S04]  /*efe0*/  LDL.LU R21, [R1+0x20] ;  /* 0x0000200001157983 */ /* 0x000f680000300800 */
[----:B------:R0:W-:Y:S01]  /*eff0*/  STL [R1+0x204], R10 ;  /* 0x0002040a01007387 */ /* 0x0001e20000100800 */
[----:B------:R-:W-:Y:S01]  /*f000*/  IMAD R13, R13, UR5, RZ ;  /* 0x000000050d0d7c24 */ /* 0x000fe2000f8e02ff */
[----:B0-----:R-:W-:-:S05]  /*f010*/  LEA R10, P0, R14, R4, 0x1 ;  /* 0x000000040e0a7211 */ /* 0x001fca00078008ff */
[----:B------:R0:W-:Y:S02]  /*f020*/  STL [R1+0x240], R10 ;  /* 0x0002400a01007387 */ /* 0x0001e40000100800 */
[----:B0-----:R-:W-:Y:S02]  /*f030*/  LEA.HI.X.SX32 R10, R20, R3, 0x1, P4 ;  /* 0x00000003140a7211 */ /* 0x001fe400020f0eff */
[----:B------:R-:W2:Y:S04]  /*f040*/  LDL.LU R20, [R1+0x294] ;  /* 0x0002940001147983 */ /* 0x000ea80000300800 */
[----:B------:R0:W-:Y:S01]  /*f050*/  STL [R1+0x20c], R10 ;  /* 0x00020c0a01007387 */ /* 0x0001e20000100800 */
[----:B------:R-:W-:Y:S01]  /*f060*/  IMAD R12, R12, UR5, RZ ;  /* 0x000000050c0c7c24 */ /* 0x000fe2000f8e02ff */
[----:B0-----:R-:W-:-:S05]  /*f070*/  LEA R10, P4, R13, R4, 0x1 ;  /* 0x000000040d0a7211 */ /* 0x001fca00078808ff */
[----:B------:R0:W-:Y:S02]  /*f080*/  STL [R1+0x248], R10 ;  /* 0x0002480a01007387 */ /* 0x0001e40000100800 */
[----:B0-----:R-:W-:Y:S02]  /*f090*/  LEA.HI.X.SX32 R10, R19, R3, 0x1, P6 ;  /* 0x00000003130a7211 */ /* 0x001fe400030f0eff */
[----:B------:R-:W3:Y:S04]  /*f0a0*/  LDL.LU R19, [R1+0x14] ;  /* 0x0000140001137983 */ /* 0x000ee80000300800 */
[----:B------:R0:W-:Y:S01]  /*f0b0*/  STL [R1+0x214], R10 ;  /* 0x0002140a01007387 */ /* 0x0001e20000100800 */
[----:B------:R-:W-:Y:S01]  /*f0c0*/  IMAD R11, R11, UR5, RZ ;  /* 0x000000050b0b7c24 */ /* 0x000fe2000f8e02ff */
[----:B0-----:R-:W-:-:S05]  /*f0d0*/  LEA R10, P6, R12, R4, 0x1 ;  /* 0x000000040c0a7211 */ /* 0x001fca00078c08ff */
[----:B------:R0:W-:Y:S02]  /*f0e0*/  STL [R1+0x250], R10 ;  /* 0x0002500a01007387 */ /* 0x0001e40000100800 */
[----:B0-----:R-:W-:Y:S02]  /*f0f0*/  LEA.HI.X.SX32 R10, R18, R3, 0x1, P5 ;  /* 0x00000003120a7211 */ /* 0x001fe400028f0eff */
[----:B------:R-:W5:Y:S04]  /*f100*/  LDL.LU R18, [R1+0x8] ;  /* 0x0000080001127983 */ /* 0x000f680000300800 */
[----:B------:R0:W-:Y:S02]  /*f110*/  STL [R1+0x21c], R10 ;  /* 0x00021c0a01007387 */ /* 0x0001e40000100800 */
[----:B0-----:R-:W-:-:S05]  /*f120*/  LEA R10, P5, R11, R4, 0x1 ;  /* 0x000000040b0a7211 */ /* 0x001fca00078a08ff */
[----:B------:R0:W-:Y:S04]  /*f130*/  STL [R1+0x258], R10 ;  /* 0x0002580a01007387 */ /* 0x0001e80000100800 */
[----:B0-----:R-:W2:Y:S01]  /*f140*/  LDL.LU R10, [R1+0xb54] ;  /* 0x000b5400010a7983 */ /* 0x001ea20000300800 */
[----:B------:R-:W-:Y:S01]  /*f150*/  LEA.HI.X.SX32 R17, R17, R3, 0x1, P3 ;  /* 0x0000000311117211 */ /* 0x000fe200018f0eff */
[----:B------:R-:W-:-:S04]  /*f160*/  IMAD R9, R9, UR5, RZ ;  /* 0x0000000509097c24 */ /* 0x000fc8000f8e02ff */
[----:B------:R2:W-:Y:S01]  /*f170*/  STL [R1+0x224], R17 ;  /* 0x0002241101007387 */ /* 0x0005e20000100800 */
[----:B------:R-:W-:Y:S02]  /*f180*/  IMAD R8, R8, UR5, RZ ;  /* 0x0000000508087c24 */ /* 0x000fe4000f8e02ff */
[----:B------:R-:W-:Y:S01]  /*f190*/  IMAD R5, R5, UR5, RZ ;  /* 0x0000000505057c24 */ /* 0x000fe2000f8e02ff */
[----:B------:R-:W-:Y:S01]  /*f1a0*/  LEA.HI.X.SX32 R13, R13, R3, 0x1, P4 ;  /* 0x000000030d0d7211 */ /* 0x000fe200020f0eff */
[----:B------:R-:W-:Y:S02]  /*f1b0*/  IMAD R163, R163, UR5, RZ ;  /* 0x00000005a3a37c24 */ /* 0x000fe4000f8e02ff */
[----:B------:R-:W-:Y:S02]  /*f1c0*/  IMAD R7, R7, UR5, RZ ;  /* 0x0000000507077c24 */ /* 0x000fe4000f8e02ff */
[----:B----4-:R-:W-:Y:S02]  /*f1d0*/  IMAD R164, R164, UR5, RZ ;  /* 0x00000005a4a47c24 */ /* 0x010fe4000f8e02ff */
[----:B------:R-:W-:-:S02]  /*f1e0*/  IMAD R166, R166, UR5, RZ ;  /* 0x00000005a6a67c24 */ /* 0x000fc4000f8e02ff */
        /* <DEDUP_REMOVED lines=35> */
[----:B------:R-:W-:Y:S01]  /*f420*/  IMAD R231, R231, UR5, RZ ;  /* 0x00000005e7e77c24 */ /* 0x000fe2000f8e02ff */
[----:B--2---:R-:W-:-:S05]  /*f430*/  LEA R17, P3, R10, R4, 0x1 ;  /* 0x000000040a117211 */ /* 0x004fca00078608ff */
[----:B------:R0:W-:Y:S02]  /*f440*/  STL [R1+0x260], R17 ;  /* 0x0002601101007387 */ /* 0x0001e40000100800 */
[----:B0-----:R-:W-:Y:S02]  /*f450*/  LEA.HI.X.SX32 R17, R16, R3, 0x1, P2 ;  /* 0x0000000310117211 */ /* 0x001fe400010f0eff */
[----:B------:R-:W-:-:S03]  /*f460*/  LEA R16, P2, R9, R4, 0x1 ;  /* 0x0000000409107211 */ /* 0x000fc600078408ff */
[----:B------:R0:W-:Y:S04]  /*f470*/  STL [R1+0x22c], R17 ;  /* 0x00022c1101007387 */ /* 0x0001e80000100800 */
[----:B------:R1:W-:Y:S01]  /*f480*/  STL [R1+0x268], R16 ;  /* 0x0002681001007387 */ /* 0x0003e20000100800 */
[-C--:B0-----:R-:W-:Y:S02]  /*f490*/  LEA.HI.X.SX32 R17, R15, R3.reuse, 0x1, P1 ;  /* 0x000000030f117211 */ /* 0x081fe400008f0eff */
[----:B------:R-:W-:Y:S02]  /*f4a0*/  LEA.HI.X.SX32 R15, R14, R3, 0x1, P0 ;  /* 0x000000030e0f7211 */ /* 0x000fe400000f0eff */
[-C--:B-1----:R-:W-:Y:S02]  /*f4b0*/  LEA R16, P1, R8, R4.reuse, 0x1 ;  /* 0x0000000408107211 */ /* 0x082fe400078208ff */
[-C--:B------:R-:W-:Y:S01]  /*f4c0*/  LEA R14, P0, R5, R4.reuse, 0x1 ;  /* 0x00000004050e7211 */ /* 0x080fe200078008ff */
[----:B------:R-:W-:Y:S04]  /*f4d0*/  STL [R1+0x234], R17 ;  /* 0x0002341101007387 */ /* 0x000fe80000100800 */
[----:B------:R-:W-:Y:S04]  /*f4e0*/  STL [R1+0x270], R16 ;  /* 0x0002701001007387 */ /* 0x000fe80000100800 */
[----:B------:R0:W-:Y:S04]  /*f4f0*/  STL [R1+0x23c], R15 ;  /* 0x00023c0f01007387 */ /* 0x0001e80000100800 */
[----:B------:R1:W-:Y:S04]  /*f500*/  STL [R1+0x278], R14 ;  /* 0x0002780e01007387 */ /* 0x0003e80000100800 */
[----:B------:R5:W-:Y:S01]  /*f510*/  STL [R1+0x244], R13 ;  /* 0x0002440d01007387 */ /* 0x000be20000100800 */
[----:B0-----:R-:W-:-:S02]  /*f520*/  LEA R15, P4, R163, R4, 0x1 ;  /* 0x00000004a30f7211 */ /* 0x001fc400078808ff */
[-C--:B-1----:R-:W-:Y:S02]  /*f530*/  LEA.HI.X.SX32 R14, R12, R3.reuse, 0x1, P6 ;  /* 0x000000030c0e7211 */ /* 0x082fe400030f0eff */
[-C--:B------:R-:W-:Y:S02]  /*f540*/  LEA.HI.X.SX32 R12, R11, R3.reuse, 0x1, P5 ;  /* 0x000000030b0c7211 */ /* 0x080fe400028f0eff */
[-C--:B-----5:R-:W-:Y:S01]  /*f550*/  LEA R13, P6, R18, R4.reuse, 0x1 ;  /* 0x00000004120d7211 */ /* 0x0a0fe200078c08ff */
[----:B------:R-:W-:Y:S01]  /*f560*/  STL [R1+0x280], R15 ;  /* 0x0002800f01007387 */ /* 0x000fe20000100800 */
[-C--:B---3--:R-:W-:Y:S02]  /*f570*/  LEA R11, P5, R19, R4.reuse, 0x1 ;  /* 0x00000004130b7211 */ /* 0x088fe400078a08ff */
[----:B------:R-:W-:Y:S01]  /*f580*/  LEA.HI.X.SX32 R10, R10, R3, 0x1, P3 ;  /* 0x000000030a0a7211 */ /* 0x000fe200018f0eff */
        /* <DEDUP_REMOVED lines=8> */
[-C--:B--2---:R-:W-:Y:S01]  /*f610*/  LEA R10, P2, R21, R4.reuse, 0x1 ;  /* 0x00000004150a7211 */ /* 0x084fe200078408ff */
[----:B------:R-:W-:Y:S01]  /*f620*/  STL [R1+0x298], R12 ;  /* 0x0002980c01007387 */ /* 0x000fe20000100800 */
[-C--:B------:R-:W-:Y:S02]  /*f630*/  LEA R8, P1, R22, R4.reuse, 0x1 ;  /* 0x0000000416087211 */ /* 0x080fe400078208ff */
[----:B------:R-:W-:Y:S01]  /*f640*/  LEA.HI.X.SX32 R5, R5, R3, 0x1, P0 ;  /* 0x0000000305057211 */ /* 0x000fe200000f0eff */
[----:B------:R-:W-:Y:S04]  /*f650*/  STL [R1+0x264], R11 ;  /* 0x0002640b01007387 */ /* 0x000fe80000100800 */
[----:B------:R-:W-:Y:S04]  /*f660*/  STL [R1+0x2a0], R10 ;  /* 0x0002a00a01007387 */ /* 0x000fe80000100800 */
[----:B------:R0:W-:Y:S04]  /*f670*/  STL [R1+0x26c], R9 ;  /* 0x00026c0901007387 */ /* 0x0001e80000100800 */
[----:B------:R1:W-:Y:S04]  /*f680*/  STL [R1+0x2a8], R8 ;  /* 0x0002a80801007387 */ /* 0x0003e80000100800 */
[----:B------:R2:W-:Y:S01]  /*f690*/  STL [R1+0x274], R5 ;  /* 0x0002740501007387 */ /* 0x0005e20000100800 */
[----:B0-----:R-:W-:-:S02]  /*f6a0*/  LEA R9, P0, R23, R4, 0x1 ;  /* 0x0000000417097211 */ /* 0x001fc400078008ff */
[----:B-1----:R-:W-:-:S03]  /*f6b0*/  LEA.HI.X.SX32 R8, R163, R3, 0x1, P4 ;  /* 0x00000003a3087211 */ /* 0x002fc600020f0eff */
[----:B------:R0:W-:Y:S01]  /*f6c0*/  STL [R1+0x2b0], R9 ;  /* 0x0002b00901007387 */ /* 0x0001e20000100800 */
[----:B--2---:R-:W-:-:S03]  /*f6d0*/  LEA R5, P4, R2, R4, 0x1 ;  /* 0x0000000402057211 */ /* 0x004fc600078808ff */
[----:B------:R1:W-:Y:S04]  /*f6e0*/  STL [R1+0x27c], R8 ;  /* 0x00027c0801007387 */ /* 0x0003e80000100800 */
[----:B------:R2:W-:Y:S01]  /*f6f0*/  STL [R1+0x2b8], R5 ;  /* 0x0002b80501007387 */ /* 0x0005e20000100800 */
[----:B0-----:R-:W-:Y:S02]  /*f700*/  LEA.HI.X.SX32 R9, R18, R3, 0x1, P6 ;  /* 0x0000000312097211 */ /* 0x001fe400030f0eff */
[----:B-1----:R-:W-:-:S03]  /*f710*/  LEA R8, P6, R7, R4, 0x1 ;  /* 0x0000000407087211 */ /* 0x002fc600078c08ff */
[----:B------:R0:W-:Y:S01]  /*f720*/  STL [R1+0x284], R9 ;  /* 0x0002840901007387 */ /* 0x0001e20000100800 */
[----:B--2---:R-:W-:-:S03]  /*f730*/  LEA.HI.X.SX32 R5, R19, R3, 0x1, P5 ;  /* 0x0000000313057211 */ /* 0x004fc600028f0eff */
[----:B------:R1:W-:Y:S04]  /*f740*/  STL [R1+0x2c0], R8 ;  /* 0x0002c00801007387 */ /* 0x0003e80000100800 */
[----:B------:R2:W-:Y:S01]  /*f750*/  STL [R1+0x28c], R5 ;  /* 0x00028c0501007387 */ /* 0x0005e20000100800 */
[----:B0-----:R-:W-:Y:S02]  /*f760*/  LEA R9, P5, R6, R4, 0x1 ;  /* 0x0000000406097211 */ /* 0x001fe400078a08ff */
        /* <DEDUP_REMOVED lines=15> */
[----:B------:R1:W-:Y:S01]  /*f860*/  STL [R1+0x2ac], R8 ;  /* 0x0002ac0801007387 */ /* 0x0003e20000100800 */
[----:B0-----:R-:W-:-:S03]  /*f870*/  LEA.HI.X.SX32 R9, R2, R3, 0x1, P4 ;  /* 0x0000000302097211 */ /* 0x001fc600020f0eff */
[----:B------:R-:W2:Y:S04]  /*f880*/  LDL.LU R2, [R1+0xb50] ;  /* 0x000b500001027983 */ /* 0x000ea80000300800 */
[----:B------:R0:W-:Y:S01]  /*f890*/  STL [R1+0x2e8], R5 ;  /* 0x0002e80501007387 */ /* 0x0001e20000100800 */
[----:B-1----:R-:W-:-:S03]  /*f8a0*/  LEA.HI.X.SX32 R8, R7, R3, 0x1, P6 ;  /* 0x0000000307087211 */ /* 0x002fc600030f0eff */
[----:B------:R1:W-:Y:S04]  /*f8b0*/  STL [R1+0x2b4], R9 ;  /* 0x0002b40901007387 */ /* 0x0003e80000100800 */
[----:B------:R-:W3:Y:S01]  /*f8c0*/  LDL.LU R7, [R1+0xb4c] ;  /* 0x000b4c0001077983 */ /* 0x000ee20000300800 */
[----:B0-----:R-:W-:-:S05]  /*f8d0*/  LEA R5, P4, R170, R4, 0x1 ;  /* 0x00000004aa057211 */ /* 0x001fca00078808ff */
[----:B------:R0:W-:Y:S01]  /*f8e0*/  STL [R1+0x2f0], R5 ;  /* 0x0002f00501007387 */ /* 0x0001e20000100800 */
[----:B-1----:R-:W-:-:S03]  /*f8f0*/  LEA.HI.X.SX32 R9, R6, R3, 0x1, P5 ;  /* 0x0000000306097211 */ /* 0x002fc600028f0eff */
[----:B------:R1:W-:Y:S04]  /*f900*/  STL [R1+0x2bc], R8 ;  /* 0x0002bc0801007387 */ /* 0x0003e80000100800 */
[----:B------:R-:W4:Y:S01]  /*f910*/  LDL.LU R6, [R1+0xb48] ;  /* 0x000b480001067983 */ /* 0x000f220000300800 */
[----:B0-----:R-:W-:-:S05]  /*f920*/  LEA R5, P6, R172, R4, 0x1 ;  /* 0x00000004ac057211 */ /* 0x001fca00078c08ff */
[----:B------:R0:W-:Y:S01]  /*f930*/  STL [R1+0x2f8], R5 ;  /* 0x0002f80501007387 */ /* 0x0001e20000100800 */
[----:B-1----:R-:W-:-:S03]  /*f940*/  LEA.HI.X.SX32 R8, R0, R3, 0x1, P3 ;  /* 0x0000000300087211 */ /* 0x002fc600018f0eff */
[----:B------:R1:W-:Y:S04]  /*f950*/  STL [R1+0x2c4], R9 ;  /* 0x0002c40901007387 */ /* 0x0003e80000100800 */
[----:B------:R-:W5:Y:S01]  /*f960*/  LDL.LU R0, [R1+0xb44] ;  /* 0x000b440001007983 */ /* 0x000f620000300800 */
[----:B0-----:R-:W-:-:S05]  /*f970*/  LEA R5, P5, R174, R4, 0x1 ;  /* 0x00000004ae057211 */ /* 0x001fca00078a08ff */
[----:B------:R0:W-:Y:S01]  /*f980*/  STL [R1+0x300], R5 ;  /* 0x0003000501007387 */ /* 0x0001e20000100800 */
[----:B-1----:R-:W-:-:S03]  /*f990*/  LEA.HI.X.SX32 R9, R164, R3, 0x1, P2 ;  /* 0x00000003a4097211 */ /* 0x002fc600010f0eff */
[----:B------:R1:W-:Y:S01]  /*f9a0*/  STL [R1+0x2cc], R8 ;  /* 0x0002cc0801007387 */ /* 0x0003e20000100800 */
[-C--:B0-----:R-:W-:Y:S02]  /*f9b0*/  LEA R5, P3, R176, R4.reuse, 0x1 ;  /* 0x00000004b0057211 */ /* 0x081fe400078608ff */
[----:B-1----:R-:W-:-:S03]  /*f9c0*/  LEA R8, P2, R178, R4, 0x1 ;  /* 0x00000004b2087211 */ /* 0x002fc600078408ff */
[----:B------:R0:W-:Y:S04]  /*f9d0*/  STL [R1+0x308], R5 ;  /* 0x0003080501007387 */ /* 0x0001e80000100800 */
[----:B------:R1:W-:Y:S04]  /*f9e0*/  STL [R1+0x2d4], R9 ;  /* 0x0002d40901007387 */ /* 0x0003e80000100800 */
[----:B------:R1:W-:Y:S01]  /*f9f0*/  STL [R1+0x310], R8 ;  /* 0x0003100801007387 */ /* 0x0003e20000100800 */
[----:B0-----:R-:W-:Y:S02]  /*fa00*/  LEA.HI.X.SX32 R5, R166, R3, 0x1, P1 ;  /* 0x00000003a6057211 */ /* 0x001fe400008f0eff */
[----:B-1----:R-:W-:-:S03]  /*fa10*/  LEA R9, P1, R179, R4, 0x1 ;  /* 0x00000004b3097211 */ /* 0x002fc600078208ff */
[----:B------:R0:W-:Y:S01]  /*fa20*/  STL [R1+0x2dc], R5 ;  /* 0x0002dc0501007387 */ /* 0x0001e20000100800 */
[----:B------:R-:W-:-:S03]  /*fa30*/  LEA.HI.X.SX32 R8, R168, R3, 0x1, P0 ;  /* 0x00000003a8087211 */ /* 0x000fc600000f0eff */
[----:B------:R1:W-:Y:S04]  /*fa40*/  STL [R1+0x318], R9 ;  /* 0x0003180901007387 */ /* 0x0003e80000100800 */
[----:B------:R1:W-:Y:S01]  /*fa50*/  STL [R1+0x2e4], R8 ;  /* 0x0002e40801007387 */ /* 0x0003e20000100800 */
[----:B0-----:R-:W-:Y:S02]  /*fa60*/  LEA R5, P0, R181, R4, 0x1 ;  /* 0x00000004b5057211 */ /* 0x001fe400078008ff */
[----:B-1----:R-:W-:-:S03]  /*fa70*/  LEA.HI.X.SX32 R9, R170, R3, 0x1, P4 ;  /* 0x00000003aa097211 */ /* 0x002fc600020f0eff */
[----:B------:R0:W-:Y:S01]  /*fa80*/  STL [R1+0x320], R5 ;  /* 0x0003200501007387 */ /* 0x0001e20000100800 */
[----:B------:R-:W-:-:S03]  /*fa90*/  LEA R8, P4, R183, R4, 0x1 ;  /* 0x00000004b7087211 */ /* 0x000fc600078808ff */
        /* <DEDUP_REMOVED lines=102> */
[----:B------:R1:W-:Y:S01]  /*10100*/  STL [R1+0x3f0], R9 ;  /* 0x0003f00901007387 */ /* 0x0003e20000100800 */
[----:B------:R-:W-:-:S03]  /*10110*/  IMAD R233, R233, UR5, RZ ;  /* 0x00000005e9e97c24 */ /* 0x000fc6000f8e02ff */
[----:B------:R2:W-:Y:S01]  /*10120*/  STL [R1+0x3bc], R8 ;  /* 0x0003bc0801007387 */ /* 0x0005e20000100800 */
[----:B0-----:R-:W-:Y:S02]  /*10130*/  LEA R5, P1, R229, R4, 0x1 ;  /* 0x00000004e5057211 */ /* 0x001fe400078208ff */
[----:B-1----:R-:W-:-:S03]  /*10140*/  LEA.HI.X.SX32 R9, R219, R3, 0x1, P0 ;  /* 0x00000003db097211 */ /* 0x002fc600000f0eff */
[----:B------:R0:W-:Y:S01]  /*10150*/  STL [R1+0x3f8], R5 ;  /* 0x0003f80501007387 */ /* 0x0001e20000100800 */
[----:B--2---:R-:W-:-:S03]  /*10160*/  LEA R8, P0, R231, R4, 0x1 ;  /* 0x00000004e7087211 */ /* 0x004fc600078008ff */
[----:B------:R1:W-:Y:S01]  /*10170*/  STL [R1+0x3c4], R9 ;  /* 0x0003c40901007387 */ /* 0x0003e20000100800 */
[----:B------:R-:W-:-:S03]  /*10180*/  IMAD R235, R235, UR5, RZ ;  /* 0x00000005ebeb7c24 */ /* 0x000fc6000f8e02ff */
[----:B------:R2:W-:Y:S01]  /*10190*/  STL [R1+0x400], R8 ;  /* 0x0004000801007387 */ /* 0x0005e20000100800 */
[----:B0-----:R-:W-:Y:S01]  /*101a0*/  LEA.HI.X.SX32 R5, R221, R3, 0x1, P4 ;  /* 0x00000003dd057211 */ /* 0x001fe200020f0eff */
[----:B------:R-:W-:Y:S01]  /*101b0*/  IMAD R236, R236, UR5, RZ ;  /* 0x00000005ecec7c24 */ /* 0x000fe2000f8e02ff */
        /* <DEDUP_REMOVED lines=656> */
[-C--:B0-----:R-:W-:Y:S02]  /*12ac0*/  LEA.HI.X.SX32 R5, R150, R3.reuse, 0x1, P0 ;  /* 0x0000000396057211 */ /* 0x081fe400000f0eff */
[----:B-1----:R-:W-:-:S03]  /*12ad0*/  LEA.HI.X.SX32 R9, R152, R3, 0x1, P4 ;  /* 0x0000000398097211 */ /* 0x002fc600020f0eff */
[----:B------:R0:W-:Y:S01]  /*12ae0*/  STL [R1+0x608], R5 ;  /* 0x0006080501007387 */ /* 0x0001e20000100800 */
[----:B--2---:R-:W-:-:S03]  /*12af0*/  LEA.HI.X.SX32 R8, R154, R3, 0x1, P6 ;  /* 0x000000039a087211 */ /* 0x004fc600030f0eff */
[----:B------:R-:W-:Y:S04]  /*12b00*/  STL [R1+0x60c], R9 ;  /* 0x00060c0901007387 */ /* 0x000fe80000100800 */
[----:B------:R1:W-:Y:S01]  /*12b10*/  STL [R1+0x610], R8 ;  /* 0x0006100801007387 */ /* 0x0003e20000100800 */
[-C--:B0-----:R-:W-:Y:S01]  /*12b20*/  LEA.HI.X.SX32 R5, R156, R3.reuse, 0x1, P5 ;  /* 0x000000039c057211 */ /* 0x081fe200028f0eff */
[----:B------:R-:W0:Y:S01]  /*12b30*/  S2R R179, SR_TID.X ;  /* 0x0000000000b37919 */ /* 0x000e220000002100 */
[----:B-1----:R-:W-:-:S03]  /*12b40*/  LEA.HI.X.SX32 R8, R157, R3, 0x1, P3 ;  /* 0x000000039d087211 */ /* 0x002fc600018f0eff */
[----:B------:R1:W-:Y:S01]  /*12b50*/  STL [R1+0x614], R5 ;  /* 0x0006140501007387 */ /* 0x0003e20000100800 */
[----:B------:R-:W-:-:S03]  /*12b60*/  LEA R4, P0, R2, UR12, 0x1 ;  /* 0x0000000c02047c11 */ /* 0x000fc6000f8008ff */
[----:B------:R2:W-:Y:S01]  /*12b70*/  STL [R1+0x618], R8 ;  /* 0x0006180801007387 */ /* 0x0005e20000100800 */
[-C--:B-1----:R-:W-:Y:S02]  /*12b80*/  LEA.HI.X.SX32 R5, R159, R3.reuse, 0x1, P2 ;  /* 0x000000039f057211 */ /* 0x082fe400010f0eff */
[----:B--2---:R-:W-:-:S03]  /*12b90*/  LEA.HI.X.SX32 R8, R161, R3, 0x1, P1 ;  /* 0x00000003a1087211 */ /* 0x004fc600008f0eff */
[----:B------:R-:W-:Y:S01]  /*12ba0*/  STL [R1+0x61c], R5 ;  /* 0x00061c0501007387 */ /* 0x000fe20000100800 */
[----:B------:R-:W-:-:S03]  /*12bb0*/  LEA.HI.X.SX32 R3, R2, UR13, 0x1, P0 ;  /* 0x0000000d02037c11 */ /* 0x000fc600080f0eff */
[----:B------:R-:W-:Y:S04]  /*12bc0*/  STL [R1+0x418], R8 ;  /* 0x0004180801007387 */ /* 0x000fe80000100800 */
[----:B------:R-:W2:Y:S04]  /*12bd0*/  LDL.LU R2, [R1+0xb40] ;  /* 0x000b400001027983 */ /* 0x000ea80000300800 */
[----:B------:R-:W4:Y:S04]  /*12be0*/  LDL.LU R178, [R1+0x42c] ;  /* 0x00042c0001b27983 */ /* 0x000f280000300800 */
[----:B------:R-:W5:Y:S04]  /*12bf0*/  LDL.LU R176, [R1+0x434] ;  /* 0x0004340001b07983 */ /* 0x000f680000300800 */
[----:B------:R-:W2:Y:S04]  /*12c00*/  LDL.LU R174, [R1+0x408] ;  /* 0x0004080001ae7983 */ /* 0x000ea80000300800 */
[----:B------:R-:W2:Y:S01]  /*12c10*/  LDL.LU R172, [R1+0x40c] ;  /* 0x00040c0001ac7983 */ /* 0x000ea20000300800 */
[----:B0-----:R-:W-:-:S03]  /*12c20*/  LEA.HI R14, R179, 0x7e, RZ, 0x1a ;  /* 0x0000007eb30e7811 */ /* 0x001fc600078fd0ff */
[----:B------:R-:W2:Y:S04]  /*12c30*/  LDL.LU R170, [R1+0x410] ;  /* 0x0004100001aa7983 */ /* 0x000ea80000300800 */
[----:B------:R-:W2:Y:S01]  /*12c40*/  LDL.LU R168, [R1+0x414] ;  /* 0x0004140001a87983 */ /* 0x000ea20000300800 */
[----:B------:R-:W-:-:S03]  /*12c50*/  IMAD R14, R14, UR9, RZ ;  /* 0x000000090e0e7c24 */ /* 0x000fc6000f8e02ff */
[----:B------:R-:W2:Y:S02]  /*12c60*/  LDL.LU R166, [R1+0x464] ;  /* 0x0004640001a67983 */ /* 0x000ea40000300800 */
[----:B------:R-:W-:Y:S02]  /*12c70*/  LEA R23, P0, R14, R4, 0x1 ;  /* 0x000000040e177211 */ /* 0x000fe400078008ff */
[----:B------:R-:W2:Y:S04]  /*12c80*/  LDL.LU R22, [R1+0x46c] ;  /* 0x00046c0001167983 */ /* 0x000ea80000300800 */
[----:B------:R0:W-:Y:S04]  /*12c90*/  STL [R1+0x420], R23 ;  /* 0x0004201701007387 */ /* 0x0001e80000100800 */
[----:B0-----:R-:W2:Y:S01]  /*12ca0*/  LDL.LU R23, [R1+0x474] ;  /* 0x0004740001177983 */ /* 0x001ea20000300800 */
[----:B------:R-:W-:-:S02]  /*12cb0*/  LEA.HI R11, R179, 0x6e, RZ, 0x1a ;  /* 0x0000006eb30b7811 */ /* 0x000fc400078fd0ff */
[C---:B------:R-:W-:Y:S02]  /*12cc0*/  LEA.HI R16, R179.reuse, 0x5e, RZ, 0x1a ;  /* 0x0000005eb3107811 */ /* 0x040fe400078fd0ff */
[----:B------:R-:W-:Y:S01]  /*12cd0*/  LEA.HI R17, R179, 0x4e, RZ, 0x1a ;  /* 0x0000004eb3117811 */ /* 0x000fe200078fd0ff */
[----:B------:R-:W-:Y:S01]  /*12ce0*/  IMAD R15, R11, UR9, RZ ;  /* 0x000000090b0f7c24 */ /* 0x000fe2000f8e02ff */
[C---:B------:R-:W-:Y:S01]  /*12cf0*/  LEA.HI R12, R179.reuse, 0x3e, RZ, 0x1a ;  /* 0x0000003eb30c7811 */ /* 0x040fe200078fd0ff */
[----:B------:R-:W-:Y:S01]  /*12d00*/  IMAD R16, R16, UR9, RZ ;  /* 0x0000000910107c24 */ /* 0x000fe2000f8e02ff */
[----:B------:R-:W-:Y:S01]  /*12d10*/  LEA.HI R19, R179, 0x2e, RZ, 0x1a ;  /* 0x0000002eb3137811 */ /* 0x000fe200078fd0ff */
[----:B------:R-:W-:Y:S01]  /*12d20*/  IMAD R17, R17, UR9, RZ ;  /* 0x0000000911117c24 */ /* 0x000fe2000f8e02ff */
[----:B------:R-:W-:Y:S01]  /*12d30*/  LEA R152, P1, R15, R4, 0x1 ;  /* 0x000000040f987211 */ /* 0x000fe200078208ff */
[----:B------:R-:W-:Y:S01]  /*12d40*/  IMAD R18, R12, UR9, RZ ;  /* 0x000000090c127c24 */ /* 0x000fe2000f8e02ff */
[----:B------:R-:W-:-:S02]  /*12d50*/  LEA.HI R20, R179, 0x1e, RZ, 0x1a ;  /* 0x0000001eb3147811 */ /* 0x000fc400078fd0ff */
[-C--:B------:R-:W-:Y:S01]  /*12d60*/  LEA R154, P2, R16, R4.reuse, 0x1 ;  /* 0x00000004109a7211 */ /* 0x080fe200078408ff */
[----:B------:R0:W-:Y:S01]  /*12d70*/  STL [R1+0x460], R152 ;  /* 0x0004609801007387 */ /* 0x0001e20000100800 */
[-C--:B------:R-:W-:Y:S01]  /*12d80*/  LEA R153, P3, R17, R4.reuse, 0x1 ;  /* 0x0000000411997211 */ /* 0x080fe200078608ff */
[----:B------:R-:W-:Y:S01]  /*12d90*/  IMAD R19, R19, UR9, RZ ;  /* 0x0000000913137c24 */ /* 0x000fe2000f8e02ff */
[----:B------:R-:W-:Y:S02]  /*12da0*/  LEA.HI R13, R179, 0xe, RZ, 0x1a ;  /* 0x0000000eb30d7811 */ /* 0x000fe400078fd0ff */
[--C-:B------:R-:W-:Y:S01]  /*12db0*/  SHF.R.U32.HI R163, RZ, 0x6, R179.reuse ;  /* 0x00000006ffa37819 */ /* 0x100fe200000116b3 */
[----:B------:R-:W-:Y:S01]  /*12dc0*/  IMAD R20, R20, UR9, RZ ;  /* 0x0000000914147c24 */ /* 0x000fe2000f8e02ff */
[----:B------:R-:W-:Y:S02]  /*12dd0*/  SHF.R.U32.HI R179, RZ, 0x6, R179 ;  /* 0x00000006ffb37819 */ /* 0x000fe400000116b3 */
[----:B0-----:R-:W-:Y:S01]  /*12de0*/  LEA R152, P4, R18, R4, 0x1 ;  /* 0x0000000412987211 */ /* 0x001fe200078808ff */
[----:B------:R-:W-:Y:S01]  /*12df0*/  STL [R1+0x4a0], R154 ;  /* 0x0004a09a01007387 */ /* 0x000fe20000100800 */
[----:B------:R-:W-:-:S03]  /*12e00*/  SGXT.U32 R179, R179, 0x1 ;  /* 0x00000001b3b3781a */ /* 0x000fc60000000000 */
[----:B------:R0:W-:Y:S04]  /*12e10*/  STL [R1+0x4e0], R153 ;  /* 0x0004e09901007387 */ /* 0x0001e80000100800 */
[----:B------:R1:W-:Y:S01]  /*12e20*/  STL [R1+0x520], R152 ;  /* 0x0005209801007387 */ /* 0x0003e20000100800 */
[----:B------:R-:W-:Y:S01]  /*12e30*/  IMAD R21, R13, UR9, RZ ;  /* 0x000000090d157c24 */ /* 0x000fe2000f8e02ff */
[----:B------:R-:W-:Y:S02]  /*12e40*/  LOP3.LUT R179, R179, 0x7c, RZ, 0xfc, !PT ;  /* 0x0000007cb3b37812 */ /* 0x000fe400078efcff */
[----:B0-----:R-:W-:Y:S02]  /*12e50*/  LEA R153, P5, R19, R4, 0x1 ;  /* 0x0000000413997211 */ /* 0x001fe400078a08ff */
[----:B-1----:R-:W-:-:S02]  /*12e60*/  LEA.HI.X.SX32 R152, R14, R3, 0x1, P0 ;  /* 0x000000030e987211 */ /* 0x002fc400000f0eff */
[----:B------:R-:W-:Y:S01]  /*12e70*/  LEA R14, P0, R20, R4, 0x1 ;  /* 0x00000004140e7211 */ /* 0x000fe200078008ff */
[----:B------:R-:W-:Y:S01]  /*12e80*/  STL [R1+0x560], R153 ;  /* 0x0005609901007387 */ /* 0x000fe20000100800 */
[----:B------:R-:W-:-:S03]  /*12e90*/  IMAD R179, R179, UR9, RZ ;  /* 0x00000009b3b37c24 */ /* 0x000fc6000f8e02ff */
[----:B------:R-:W-:Y:S04]  /*12ea0*/  STL [R1+0x41c], R152 ;  /* 0x00041c9801007387 */ /* 0x000fe80000100800 */
[----:B------:R0:W-:Y:S02]  /*12eb0*/  STL [R1+0x5a0], R14 ;  /* 0x0005a00e01007387 */ /* 0x0001e40000100800 */
[-C--:B0-----:R-:W-:Y:S02]  /*12ec0*/  LEA.HI.X.SX32 R14, R15, R3.reuse, 0x1, P1 ;  /* 0x000000030f0e7211 */ /* 0x081fe400008f0eff */
[----:B------:R-:W-:Y:S02]  /*12ed0*/  LEA R152, P1, R21, R4, 0x1 ;  /* 0x0000000415987211 */ /* 0x000fe400078208ff */
[-C--:B------:R-:W-:Y:S01]  /*12ee0*/  LEA.HI.X.SX32 R15, R16, R3.reuse, 0x1, P2 ;  /* 0x00000003100f7211 */ /* 0x080fe200010f0eff */
[----:B------:R0:W-:Y:S01]  /*12ef0*/  STL [R1+0x45c], R14 ;  /* 0x00045c0e01007387 */ /* 0x0001e20000100800 */
[----:B------:R-:W-:-:S03]  /*12f00*/  LEA.HI.X.SX32 R16, R17, R3, 0x1, P3 ;  /* 0x0000000311107211 */ /* 0x000fc600018f0eff */
[----:B------:R-:W-:Y:S04]  /*12f10*/  STL [R1+0x5e0], R152 ;  /* 0x0005e09801007387 */ /* 0x000fe80000100800 */
[----:B------:R-:W-:Y:S01]  /*12f20*/  STL [R1+0x49c], R15 ;  /* 0x00049c0f01007387 */ /* 0x000fe20000100800 */
[----:B0-----:R-:W-:-:S05]  /*12f30*/  LEA R14, P2, R179, R4, 0x1 ;  /* 0x00000004b30e7211 */ /* 0x001fca00078408ff */
[----:B------:R0:W-:Y:S04]  /*12f40*/  STL [R1+0x428], R14 ;  /* 0x0004280e01007387 */ /* 0x0001e80000100800 */
[----:B------:R5:W-:Y:S01]  /*12f50*/  STL [R1+0x4dc], R16 ;  /* 0x0004dc1001007387 */ /* 0x000be20000100800 */
[-C--:B0-----:R-:W-:Y:S02]  /*12f60*/  LEA.HI.X.SX32 R14, R18, R3.reuse, 0x1, P4 ;  /* 0x00000003120e7211 */ /* 0x081fe400020f0eff */
[----:B------:R-:W-:Y:S01]  /*12f70*/  LEA.HI.X.SX32 R17, R21, R3, 0x1, P1 ;  /* 0x0000000315117211 */ /* 0x000fe200008f0eff */
[----:B------:R-:W-:-:S04]  /*12f80*/  IMAD R164, RZ, RZ, -UR9 ;  /* 0x80000009ffa47e24 */ /* 0x000fc8000f8e02ff */
[----:B---3--:R-:W-:-:S04]  /*12f90*/  IMAD R5, R164, 0x4, R7 ;  /* 0x00000004a4057824 */ /* 0x008fc800078e0207 */
[----:B------:R-:W-:-:S04]  /*12fa0*/  IMAD R8, R164, 0x2, R5 ;  /* 0x00000002a4087824 */ /* 0x000fc800078e0205 */
[----:B------:R-:W-:-:S04]  /*12fb0*/  IMAD R9, R164, 0x2, R8 ;  /* 0x00000002a4097824 */ /* 0x000fc800078e0208 */
[----:B------:R-:W-:-:S04]  /*12fc0*/  IMAD R10, R164, 0x2, R9 ;  /* 0x00000002a40a7824 */ /* 0x000fc800078e0209 */
[----:B------:R-:W-:Y:S01]  /*12fd0*/  IMAD R11, R164, 0x2, R10 ;  /* 0x00000002a40b7824 */ /* 0x000fe200078e020a */
[----:B------:R-:W-:-:S03]  /*12fe0*/  SGXT.U32 R163, R163, 0x1 ;  /* 0x00000001a3a3781a */ /* 0x000fc60000000000 */
[C---:B------:R-:W-:Y:S02]  /*12ff0*/  IMAD R12, R164.reuse, 0x2, R11 ;  /* 0x00000002a40c7824 */ /* 0x040fe400078e020b */
[----:B------:R-:W-:Y:S02]  /*13000*/  IMAD R24, R163, UR9, RZ ;  /* 0x00000009a3187c24 */ /* 0x000fe4000f8e02ff */
[----:B------:R-:W-:Y:S01]  /*13010*/  IMAD R13, R164, 0x2, R12 ;  /* 0x00000002a40d7824 */ /* 0x000fe200078e020c */
[-C--:B----4-:R-:W-:Y:S02]  /*13020*/  LEA R15, P3, R178, R4.reuse, 0x1 ;  /* 0x00000004b20f7211 */ /* 0x090fe400078608ff */
[----:B-----5:R-:W-:-:S03]  /*13030*/  LEA R16, P4, R176, R4, 0x1 ;  /* 0x00000004b0107211 */ /* 0x020fc600078808ff */
[----:B------:R0:W-:Y:S04]  /*13040*/  STL [R1+0x430], R15 ;  /* 0x0004300f01007387 */ /* 0x0001e80000100800 */
[----:B------:R2:W-:Y:S01]  /*13050*/  STL [R1+0x51c], R14 ;  /* 0x00051c0e01007387 */ /* 0x0005e20000100800 */
[----:B0-----:R-:W-:-:S03]  /*13060*/  LEA.HI.X.SX32 R15, R19, R3, 0x1, P5 ;  /* 0x00000003130f7211 */ /* 0x001fc600028f0eff */
[----:B------:R0:W-:Y:S01]  /*13070*/  STL [R1+0x438], R16 ;  /* 0x0004381001007387 */ /* 0x0001e20000100800 */
[----:B--2---:R-:W-:-:S03]  /*13080*/  LEA R14, P5, R174, R4, 0x1 ;  /* 0x00000004ae0e7211 */ /* 0x004fc600078a08ff */
[----:B------:R1:W-:Y:S01]  /*13090*/  STL [R1+0x55c], R15 ;  /* 0x00055c0f01007387 */ /* 0x0003e20000100800 */
[----:B0-----:R-:W-:-:S03]  /*130a0*/  LEA.HI.X.SX32 R16, R20, R3, 0x1, P0 ;  /* 0x0000000314107211 */ /* 0x001fc600000f0eff */
[----:B------:R-:W-:Y:S01]  /*130b0*/  STL [R1+0x440], R14 ;  /* 0x0004400e01007387 */ /* 0x000fe20000100800 */
[----:B-1----:R-:W-:-:S03]  /*130c0*/  LEA R15, P0, R172, R4, 0x1 ;  /* 0x00000004ac0f7211 */ /* 0x002fc600078008ff */
[----:B------:R0:W-:Y:S04]  /*130d0*/  STL [R1+0x59c], R16 ;  /* 0x00059c1001007387 */ /* 0x0001e80000100800 */
[----:B------:R1:W-:Y:S04]  /*130e0*/  STL [R1+0x448], R15 ;  /* 0x0004480f01007387 */ /* 0x0003e80000100800 */
[----:B------:R2:W-:Y:S01]  /*130f0*/  STL [R1+0x5dc], R17 ;  /* 0x0005dc1101007387 */ /* 0x0005e20000100800 */
[----:B0-----:R-:W-:Y:S02]  /*13100*/  LEA.HI.X.SX32 R16, R179, R3, 0x1, P2 ;  /* 0x00000003b3107211 */ /* 0x001fe400010f0eff */
[----:B-1----:R-:W-:-:S02]  /*13110*/  LEA R15, P1, R170, R4, 0x1 ;  /* 0x00000004aa0f7211 */ /* 0x002fc400078208ff */
[----:B--2---:R-:W-:-:S03]  /*13120*/  LEA R17, P2, R168, R4, 0x1 ;  /* 0x00000004a8117211 */ /* 0x004fc600078408ff */
[----:B------:R-:W-:Y:S01]  /*13130*/  STL [R1+0x450], R15 ;  /* 0x0004500f01007387 */ /* 0x000fe20000100800 */
[----:B------:R-:W-:-:S03]  /*13140*/  LEA.HI.X.SX32 R18, R176, R3, 0x1, P4 ;  /* 0x00000003b0127211 */ /* 0x000fc600020f0eff */
[----:B------:R0:W-:Y:S04]  /*13150*/  STL [R1+0x424], R16 ;  /* 0x0004241001007387 */ /* 0x0001e80000100800 */
[----:B------:R1:W-:Y:S01]  /*13160*/  STL [R1+0x458], R17 ;  /* 0x0004581101007387 */ /* 0x0003e20000100800 */
[----:B0-----:R-:W-:Y:S02]  /*13170*/  LEA.HI.X.SX32 R16, R178, R3, 0x1, P3 ;  /* 0x00000003b2107211 */ /* 0x001fe400018f0eff */
[----:B-1----:R-:W-:-:S03]  /*13180*/  LEA R17, P3, R166, R4, 0x1 ;  /* 0x00000004a6117211 */ /* 0x002fc600078608ff */
[----:B------:R-:W-:Y:S04]  /*13190*/  STL [R1+0x42c], R16 ;  /* 0x00042c1001007387 */ /* 0x000fe80000100800 */
[----:B------:R0:W-:Y:S04]  /*131a0*/  STL [R1+0x468], R17 ;  /* 0x0004681101007387 */ /* 0x0001e80000100800 */
[----:B------:R1:W-:Y:S01]  /*131b0*/  STL [R1+0x434], R18 ;  /* 0x0004341201007387 */ /* 0x0003e20000100800 */
[----:B0-----:R-:W-:Y:S02]  /*131c0*/  LEA R17, P4, R22, R4, 0x1 ;  /* 0x0000000416117211 */ /* 0x001fe400078808ff */
[----:B-1----:R-:W-:-:S02]  /*131d0*/  LEA.HI.X.SX32 R18, R174, R3, 0x1, P5 ;  /* 0x00000003ae127211 */ /* 0x002fc400028f0eff */
[----:B------:R-:W-:Y:S01]  /*131e0*/  LEA R19, P5, R23, R4, 0x1 ;  /* 0x0000000417137211 */ /* 0x000fe200078a08ff */
        /* <DEDUP_REMOVED lines=12> */
[----:B------:R-:W-:Y:S04]  /*132b0*/  STL [R1+0x488], R19 ;  /* 0x0004881301007387 */ /* 0x000fe80000100800 */
[----:B------:R0:W-:Y:S04]  /*132c0*/  STL [R1+0x454], R20 ;  /* 0x0004541401007387 */ /* 0x0001e80000100800 */
[----:B------:R1:W-:Y:S01]  /*132d0*/  STL [R1+0x490], R21 ;  /* 0x0004901501007387 */ /* 0x0003e20000100800 */
[----:B------:R-:W-:-:S02]  /*132e0*/  LEA.HI.X.SX32 R22, R22, R3, 0x1, P4 ;  /* 0x0000000316167211 */ /* 0x000fc400020f0eff */
[----:B0-----:R-:W-:Y:S02]  /*132f0*/  LEA.HI.X.SX32 R20, R166, R3, 0x1, P3 ;  /* 0x00000003a6147211 */ /* 0x001fe400018f0eff */
[----:B-1----:R-:W-:-:S03]  /*13300*/  LEA R21, P3, R7, R4, 0x1 ;  /* 0x0000000407157211 */ /* 0x002fc600078608ff */
[----:B------:R-:W-:Y:S01]  /*13310*/  STL [R1+0x464], R20 ;  /* 0x0004641401007387 */ /* 0x000fe20000100800 */
[----:B------:R-:W-:-:S03]  /*13320*/  LEA.HI.X.SX32 R23, R23, R3, 0x1, P5 ;  /* 0x0000000317177211 */ /* 0x000fc600028f0eff */
[----:B------:R0:W-:Y:S04]  /*13330*/  STL [R1+0x498], R21 ;  /* 0x0004981501007387 */ /* 0x0001e80000100800 */
[----:B------:R1:W-:Y:S01]  /*13340*/  STL [R1+0x46c], R22 ;  /* 0x00046c1601007387 */ /* 0x0003e20000100800 */
[-C--:B0-----:R-:W-:Y:S02]  /*13350*/  LEA R21, P4, R5, R4.reuse, 0x1 ;  /* 0x0000000405157211 */ /* 0x081fe400078808ff */
[----:B-1----:R-:W-:-:S03]  /*13360*/  LEA R22, P5, R8, R4, 0x1 ;  /* 0x0000000408167211 */ /* 0x002fc600078a08ff */
[----:B------:R-:W-:Y:S04]  /*13370*/  STL [R1+0x4a8], R21 ;  /* 0x0004a81501007387 */ /* 0x000fe80000100800 */
[----:B------:R0:W-:Y:S01]  /*13380*/  STL [R1+0x474], R23 ;  /* 0x0004741701007387 */ /* 0x0001e20000100800 */
[----:B------:R-:W-:-:S03]  /*13390*/  LEA.HI.X.SX32 R152, R0, R3, 0x1, P1 ;  /* 0x0000000300987211 */ /* 0x000fc600008f0eff */
[----:B------:R1:W-:Y:S01]  /*133a0*/  STL [R1+0x4b0], R22 ;  /* 0x0004b01601007387 */ /* 0x0003e20000100800 */
[----:B0-----:R-:W-:-:S03]  /*133b0*/  LEA.HI.X.SX32 R23, R2, R3, 0x1, P0 ;  /* 0x0000000302177211 */ /* 0x001fc600000f0eff */
[----:B------:R-:W2:Y:S01]  /*133c0*/  LDL.LU R2, [R1+0xb3c] ;  /* 0x000b3c0001027983 */ /* 0x000ea20000300800 */
[----:B-1----:R-:W-:-:S03]  /*133d0*/  LEA R22, P0, R9, R4, 0x1 ;  /* 0x0000000409167211 */ /* 0x002fc600078008ff */
[----:B------:R0:W-:Y:S04]  /*133e0*/  STL [R1+0x47c], R23 ;  /* 0x00047c1701007387 */ /* 0x0001e80000100800 */
[----:B------:R-:W3:Y:S04]  /*133f0*/  LDL.LU R0, [R1+0xb38] ;  /* 0x000b380001007983 */ /* 0x000ee80000300800 */
[----:B------:R-:W-:Y:S01]  /*13400*/  STL [R1+0x4b8], R22 ;  /* 0x0004b81601007387 */ /* 0x000fe20000100800 */
[----:B0-----:R-:W-:-:S03]  /*13410*/  LEA R23, P1, R10, R4, 0x1 ;  /* 0x000000040a177211 */ /* 0x001fc600078208ff */
[----:B------:R0:W-:Y:S01]  /*13420*/  STL [R1+0x484], R152 ;  /* 0x0004849801007387 */ /* 0x0001e20000100800 */
[----:B------:R-:W-:-:S03]  /*13430*/  LEA.HI.X.SX32 R7, R7, R3, 0x1, P3 ;  /* 0x0000000307077211 */ /* 0x000fc600018f0eff */
[----:B------:R-:W-:Y:S01]  /*13440*/  STL [R1+0x4c0], R23 ;  /* 0x0004c01701007387 */ /* 0x000fe20000100800 */
[----:B0-----:R-:W-:Y:S02]  /*13450*/  LEA.HI.X.SX32 R152, R6, R3, 0x1, P2 ;  /* 0x0000000306987211 */ /* 0x001fe400010f0eff */
[----:B------:R-:W-:-:S03]  /*13460*/  LEA R6, P2, R11, R4, 0x1 ;  /* 0x000000040b067211 */ /* 0x000fc600078408ff */
[----:B------:R-:W-:Y:S01]  /*13470*/  STL [R1+0x48c], R152 ;  /* 0x00048c9801007387 */ /* 0x000fe20000100800 */
[----:B------:R-:W-:-:S03]  /*13480*/  LEA.HI.X.SX32 R5, R5, R3, 0x1, P4 ;  /* 0x0000000305057211 */ /* 0x000fc600020f0eff */
[----:B------:R0:W-:Y:S01]  /*13490*/  STL [R1+0x4c8], R6 ;  /* 0x0004c80601007387 */ /* 0x0001e20000100800 */
[----:B------:R-:W-:-:S03]  /*134a0*/  LEA.HI.X.SX32 R8, R8, R3, 0x1, P5 ;  /* 0x0000000308087211 */ /* 0x000fc600028f0eff */
[----:B------:R-:W-:Y:S01]  /*134b0*/  STL [R1+0x494], R7 ;  /* 0x0004940701007387 */ /* 0x000fe20000100800 */
[----:B0-----:R-:W-:-:S05]  /*134c0*/  LEA R6, P3, R12, R4, 0x1 ;  /* 0x000000040c067211 */ /* 0x001fca00078608ff */
[----:B------:R0:W-:Y:S04]  /*134d0*/  STL [R1+0x4d0], R6 ;  /* 0x0004d00601007387 */ /* 0x0001e80000100800 */
[----:B------:R1:W-:Y:S01]  /*134e0*/  STL [R1+0x4a4], R5 ;  /* 0x0004a40501007387 */ /* 0x0003e20000100800 */
[-C--:B0-----:R-:W-:Y:S02]  /*134f0*/  LEA R6, P4, R13, R4.reuse, 0x1 ;  /* 0x000000040d067211 */ /* 0x081fe400078808ff */
[----:B-1----:R-:W-:-:S03]  /*13500*/  LEA R5, P5, R24, R4, 0x1 ;  /* 0x0000000418057211 */ /* 0x002fc600078a08ff */
[----:B------:R-:W-:Y:S01]  /*13510*/  STL [R1+0x4d8], R6 ;  /* 0x0004d80601007387 */ /* 0x000fe20000100800 */
[----:B------:R-:W-:-:S03]  /*13520*/  LEA.HI.X.SX32 R9, R9, R3, 0x1, P0 ;  /* 0x0000000309097211 */ /* 0x000fc600000f0eff */
[----:B------:R0:W-:Y:S04]  /*13530*/  STL [R1+0x4ac], R8 ;  /* 0x0004ac0801007387 */ /* 0x0001e80000100800 */
[----:B------:R1:W-:Y:S01]  /*13540*/  STL [R1+0x604], R5 ;  /* 0x0006040501007387 */ /* 0x0003e20000100800 */
[----:B------:R-:W-:-:S03]  /*13550*/  IMAD R14, R164, 0x4, R13 ;  /* 0x00000004a40e7824 */ /* 0x000fc600078e020d */
[----:B------:R4:W-:Y:S01]  /*13560*/  STL [R1+0x4b4], R9 ;  /* 0x0004b40901007387 */ /* 0x0009e20000100800 */
[-C--:B0-----:R-:W-:Y:S02]  /*13570*/  LEA.HI.X.SX32 R8, R11, R3.reuse, 0x1, P2 ;  /* 0x000000030b087211 */ /* 0x081fe400010f0eff */
[----:B-1----:R-:W-:Y:S01]  /*13580*/  LEA.HI.X.SX32 R5, R10, R3, 0x1, P1 ;  /* 0x000000030a057211 */ /* 0x002fe200008f0eff */
[----:B------:R-:W-:-:S04]  /*13590*/  IMAD R15, R164, 0x2, R14 ;  /* 0x00000002a40f7824 */ /* 0x000fc800078e020e */
[----:B------:R0:W-:Y:S01]  /*135a0*/  STL [R1+0x4bc], R5 ;  /* 0x0004bc0501007387 */ /* 0x0001e20000100800 */
[-C--:B----4-:R-:W-:Y:S01]  /*135b0*/  LEA.HI.X.SX32 R9, R13, R3.reuse, 0x1, P4 ;  /* 0x000000030d097211 */ /* 0x090fe200020f0eff */
[----:B------:R-:W-:Y:S02]  /*135c0*/  IMAD R16, R164, 0x2, R15 ;  /* 0x00000002a4107824 */ /* 0x000fe400078e020f */
[----:B------:R1:W-:Y:S01]  /*135d0*/  STL [R1+0x4c4], R8 ;  /* 0x0004c40801007387 */ /* 0x0003e20000100800 */
[-C--:B0-----:R-:W-:Y:S02]  /*135e0*/  LEA.HI.X.SX32 R5, R12, R3.reuse, 0x1, P3 ;  /* 0x000000030c057211 */ /* 0x081fe400018f0eff */
[----:B-1----:R-:W-:-:S03]  /*135f0*/  LEA.HI.X.SX32 R8, R24, R3, 0x1, P5 ;  /* 0x0000000318087211 */ /* 0x002fc600028f0eff */
[----:B------:R-:W-:Y:S01]  /*13600*/  STL [R1+0x4cc], R5 ;  /* 0x0004cc0501007387 */ /* 0x000fe20000100800 */
[----:B------:R-:W-:-:S03]  /*13610*/  LEA R11, P1, R15, R4, 0x1 ;  /* 0x000000040f0b7211 */ /* 0x000fc600078208ff */
[----:B------:R0:W-:Y:S01]  /*13620*/  STL [R1+0x4d4], R9 ;  /* 0x0004d40901007387 */ /* 0x0001e20000100800 */
[----:B------:R-:W-:-:S03]  /*13630*/  IMAD R17, R164, 0x2, R16 ;  /* 0x00000002a4117824 */ /* 0x000fc600078e0210 */
[----:B------:R1:W-:Y:S01]  /*13640*/  STL [R1+0x600], R8 ;  /* 0x0006000801007387 */ /* 0x0003e20000100800 */
[-C--:B0-----:R-:W-:Y:S02]  /*13650*/  LEA R9, P0, R14, R4.reuse, 0x1 ;  /* 0x000000040e097211 */ /* 0x081fe400078008ff */
[----:B-1----:R-:W-:-:S03]  /*13660*/  LEA R8, P2, R16, R4, 0x1 ;  /* 0x0000000410087211 */ /* 0x002fc600078408ff */
[----:B------:R-:W-:Y:S01]  /*13670*/  STL [R1+0x4e8], R9 ;  /* 0x0004e80901007387 */ /* 0x000fe20000100800 */
[C---:B------:R-:W-:Y:S01]  /*13680*/  IMAD R18, R164.reuse, 0x2, R17 ;  /* 0x00000002a4127824 */ /* 0x040fe200078e0211 */
[-C--:B------:R-:W-:Y:S02]  /*13690*/  LEA.HI.X.SX32 R12, R15, R3.reuse, 0x1, P1 ;  /* 0x000000030f0c7211 */ /* 0x080fe400008f0eff */
[----:B------:R0:W-:Y:S04]  /*136a0*/  STL [R1+0x4f0], R11 ;  /* 0x0004f00b01007387 */ /* 0x0001e80000100800 */
[----:B------:R1:W-:Y:S01]  /*136b0*/  STL [R1+0x4f8], R8 ;  /* 0x0004f80801007387 */ /* 0x0003e20000100800 */
[----:B------:R-:W-:Y:S01]  /*136c0*/  IMAD R19, R164, 0x2, R18 ;  /* 0x00000002a4137824 */ /* 0x000fe200078e0212 */
[----:B0-----:R-:W-:-:S02]  /*136d0*/  LEA.HI.X.SX32 R11, R14, R3, 0x1, P0 ;  /* 0x000000030e0b7211 */ /* 0x001fc400000f0eff */
[----:B-1----:R-:W-:-:S03]  /*136e0*/  LEA.HI.X.SX32 R8, R16, R3, 0x1, P2 ;  /* 0x0000000310087211 */ /* 0x002fc600010f0eff */
[----:B------:R-:W-:Y:S01]  /*136f0*/  STL [R1+0x4e4], R11 ;  /* 0x0004e40b01007387 */ /* 0x000fe20000100800 */
[----:B------:R-:W-:-:S03]  /*13700*/  LEA R13, P0, R17, R4, 0x1 ;  /* 0x00000004110d7211 */ /* 0x000fc600078008ff */
[----:B------:R0:W-:Y:S01]  /*13710*/  STL [R1+0x4ec], R12 ;  /* 0x0004ec0c01007387 */ /* 0x0001e20000100800 */
[----:B------:R-:W-:-:S03]  /*13720*/  IMAD R20, R164, 0x2, R19 ;  /* 0x00000002a4147824 */ /* 0x000fc600078e0213 */
[----:B------:R1:W-:Y:S01]  /*13730*/  STL [R1+0x4f4], R8 ;  /* 0x0004f40801007387 */ /* 0x0003e20000100800 */
[----:B------:R-:W-:-:S03]  /*13740*/  IMAD R21, R164, 0x4, R20 ;  /* 0x00000004a4157824 */ /* 0x000fc600078e0214 */
[----:B------:R-:W-:Y:S01]  /*13750*/  STL [R1+0x500], R13 ;  /* 0x0005000d01007387 */ /* 0x000fe20000100800 */
[-C--:B0-----:R-:W-:Y:S02]  /*13760*/  LEA R12, P2, R19, R4.reuse, 0x1 ;  /* 0x00000004130c7211 */ /* 0x081fe400078408ff */
[----:B-1----:R-:W-:-:S05]  /*13770*/  LEA R8, P1, R18, R4, 0x1 ;  /* 0x0000000412087211 */ /* 0x002fca00078208ff */
[----:B------:R0:W-:Y:S01]  /*13780*/  STL [R1+0x508], R8 ;  /* 0x0005080801007387 */ /* 0x0001e20000100800 */
[----:B------:R-:W-:-:S03]  /*13790*/  LEA.HI.X.SX32 R14, R18, R3, 0x1, P1 ;  /* 0x00000003120e7211 */ /* 0x000fc600008f0eff */
[----:B------:R1:W-:Y:S01]  /*137a0*/  STL [R1+0x510], R12 ;  /* 0x0005100c01007387 */ /* 0x0003e20000100800 */
[----:B------:R-:W-:Y:S01]  /*137b0*/  IMAD R22, R164, 0x2, R21 ;  /* 0x00000002a4167824 */ /* 0x000fe200078e0215 */
[-C--:B0-----:R-:W-:Y:S02]  /*137c0*/  LEA.HI.X.SX32 R8, R17, R3.reuse, 0x1, P0 ;  /* 0x0000000311087211 */ /* 0x081fe400000f0eff */
[----:B-1----:R-:W-:-:S03]  /*137d0*/  LEA.HI.X.SX32 R12, R19, R3, 0x1, P2 ;  /* 0x00000003130c7211 */ /* 0x002fc600010f0eff */
[----:B------:R-:W-:Y:S01]  /*137e0*/  STL [R1+0x4fc], R8 ;  /* 0x0004fc0801007387 */ /* 0x000fe20000100800 */
[----:B------:R-:W-:-:S03]  /*137f0*/  LEA R15, P0, R20, R4, 0x1 ;  /* 0x00000004140f7211 */ /* 0x000fc600078008ff */
[----:B------:R0:W-:Y:S01]  /*13800*/  STL [R1+0x504], R14 ;  /* 0x0005040e01007387 */ /* 0x0001e20000100800 */
[----:B------:R-:W-:-:S03]  /*13810*/  IMAD R23, R164, 0x2, R22 ;  /* 0x00000002a4177824 */ /* 0x000fc600078e0216 */
[----:B------:R1:W-:Y:S01]  /*13820*/  STL [R1+0x50c], R12 ;  /* 0x00050c0c01007387 */ /* 0x0003e20000100800 */
[----:B------:R-:W-:Y:S01]  /*13830*/  IMAD R7, R164, 0x2, R23 ;  /* 0x00000002a4077824 */ /* 0x000fe200078e0217 */
[CC--:B0-----:R-:W-:Y:S02]  /*13840*/  LEA R14, P2, R22.reuse, R4.reuse, 0x1 ;  /* 0x00000004160e7211 */ /* 0x0c1fe400078408ff */
[----:B-1----:R-:W-:Y:S01]  /*13850*/  LEA R12, P1, R21, R4, 0x1 ;  /* 0x00000004150c7211 */ /* 0x002fe200078208ff */
[----:B------:R-:W-:Y:S04]  /*13860*/  STL [R1+0x518], R15 ;  /* 0x0005180f01007387 */ /* 0x000fe80000100800 */
        /* <DEDUP_REMOVED lines=14> */
[----:B------:R-:W-:-:S03]  /*13950*/  IMAD R5, R164, 0x2, R10 ;  /* 0x00000002a4057824 */ /* 0x000fc600078e020a */
[----:B------:R0:W-:Y:S04]  /*13960*/  STL [R1+0x540], R17 ;  /* 0x0005401101007387 */ /* 0x0001e80000100800 */
[----:B------:R1:W-:Y:S01]  /*13970*/  STL [R1+0x548], R16 ;  /* 0x0005481001007387 */ /* 0x0003e20000100800 */
[----:B------:R-:W-:Y:S01]  /*13980*/  IMAD R9, R164, 0x4, R5 ;  /* 0x00000004a4097824 */ /* 0x000fe200078e0205 */
[-C--:B0-----:R-:W-:Y:S02]  /*13990*/  LEA.HI.X.SX32 R17, R23, R3.reuse, 0x1, P0 ;  /* 0x0000000317117211 */ /* 0x081fe400000f0eff */
[----:B-1----:R-:W-:-:S03]  /*139a0*/  LEA.HI.X.SX32 R16, R7, R3, 0x1, P1 ;  /* 0x0000000307107211 */ /* 0x002fc600008f0eff */
[----:B------:R0:W-:Y:S01]  /*139b0*/  STL [R1+0x534], R17 ;  /* 0x0005341101007387 */ /* 0x0001e20000100800 */
[----:B------:R-:W-:-:S03]  /*139c0*/  LEA.HI.X.SX32 R7, R6, R3, 0x1, P2 ;  /* 0x0000000306077211 */ /* 0x000fc600010f0eff */
[----:B------:R1:W-:Y:S01]  /*139d0*/  STL [R1+0x53c], R16 ;  /* 0x00053c1001007387 */ /* 0x0003e20000100800 */
[----:B------:R-:W-:-:S03]  /*139e0*/  IMAD R11, R164, 0x2, R9 ;  /* 0x00000002a40b7824 */ /* 0x000fc600078e0209 */
[----:B------:R4:W-:Y:S01]  /*139f0*/  STL [R1+0x544], R7 ;  /* 0x0005440701007387 */ /* 0x0009e20000100800 */
[-C--:B0-----:R-:W-:Y:S02]  /*13a00*/  LEA R17, P1, R5, R4.reuse, 0x1 ;  /* 0x0000000405117211 */ /* 0x081fe400078208ff */
[-C--:B-1----:R-:W-:Y:S02]  /*13a10*/  LEA R16, P0, R10, R4.reuse, 0x1 ;  /* 0x000000040a107211 */ /* 0x082fe400078008ff */
[----:B----4-:R-:W-:-:S03]  /*13a20*/  LEA R7, P2, R9, R4, 0x1 ;  /* 0x0000000409077211 */ /* 0x010fc600078408ff */
[----:B------:R-:W-:Y:S01]  /*13a30*/  STL [R1+0x550], R16 ;  /* 0x0005501001007387 */ /* 0x000fe20000100800 */
[----:B------:R-:W-:-:S03]  /*13a40*/  IMAD R13, R164, 0x2, R11 ;  /* 0x00000002a40d7824 */ /* 0x000fc600078e020b */
[----:B------:R0:W-:Y:S04]  /*13a50*/  STL [R1+0x558], R17 ;  /* 0x0005581101007387 */ /* 0x0001e80000100800 */
[----:B------:R1:W-:Y:S01]  /*13a60*/  STL [R1+0x568], R7 ;  /* 0x0005680701007387 */ /* 0x0003e20000100800 */
[----:B------:R-:W-:Y:S01]  /*13a70*/  IMAD R8, R164, 0x2, R13 ;  /* 0x00000002a4087824 */ /* 0x000fe200078e020d */
[-C--:B0-----:R-:W-:Y:S02]  /*13a80*/  LEA.HI.X.SX32 R17, R10, R3.reuse, 0x1, P0 ;  /* 0x000000030a117211 */ /* 0x081fe400000f0eff */
[-C--:B------:R-:W-:Y:S02]  /*13a90*/  LEA.HI.X.SX32 R10, R5, R3.reuse, 0x1, P1 ;  /* 0x00000003050a7211 */ /* 0x080fe400008f0eff */
[----:B-1----:R-:W-:Y:S01]  /*13aa0*/  LEA.HI.X.SX32 R7, R9, R3, 0x1, P2 ;  /* 0x0000000309077211 */ /* 0x002fe200010f0eff */
[----:B------:R-:W-:Y:S04]  /*13ab0*/  STL [R1+0x54c], R17 ;  /* 0x00054c1101007387 */ /* 0x000fe80000100800 */
[----:B------:R0:W-:Y:S01]  /*13ac0*/  STL [R1+0x554], R10 ;  /* 0x0005540a01007387 */ /* 0x0001e20000100800 */
[----:B------:R-:W-:-:S03]  /*13ad0*/  IMAD R15, R164, 0x2, R8 ;  /* 0x00000002a40f7824 */ /* 0x000fc600078e0208 */
[----:B------:R1:W-:Y:S01]  /*13ae0*/  STL [R1+0x564], R7 ;  /* 0x0005640701007387 */ /* 0x0003e20000100800 */
[-C--:B------:R-:W-:Y:S02]  /*13af0*/  LEA R9, P2, R8, R4.reuse, 0x1 ;  /* 0x0000000408097211 */ /* 0x080fe400078408ff */
[-C--:B0-----:R-:W-:Y:S02]  /*13b00*/  LEA R10, P0, R11, R4.reuse, 0x1 ;  /* 0x000000040b0a7211 */ /* 0x081fe400078008ff */
[----:B-1----:R-:W-:-:S03]  /*13b10*/  LEA R7, P1, R13, R4, 0x1 ;  /* 0x000000040d077211 */ /* 0x002fc600078208ff */
[----:B------:R-:W-:Y:S01]  /*13b20*/  STL [R1+0x570], R10 ;  /* 0x0005700a01007387 */ /* 0x000fe20000100800 */
[----:B------:R-:W-:-:S03]  /*13b30*/  IMAD R12, R164, 0x2, R15 ;  /* 0x00000002a40c7824 */ /* 0x000fc600078e020f */
[----:B------:R0:W-:Y:S01]  /*13b40*/  STL [R1+0x578], R7 ;  /* 0x0005780701007387 */ /* 0x0001e20000100800 */
[----:B------:R-:W-:-:S03]  /*13b50*/  IMAD R14, R164, 0x2, R12 ;  /* 0x00000002a40e7824 */ /* 0x000fc600078e020c */
[----:B------:R1:W-:Y:S01]  /*13b60*/  STL [R1+0x580], R9 ;  /* 0x0005800901007387 */ /* 0x0003e20000100800 */
[-C--:B0-----:R-:W-:Y:S02]  /*13b70*/  LEA.HI.X.SX32 R7, R11, R3.reuse, 0x1, P0 ;  /* 0x000000030b077211 */ /* 0x081fe400000f0eff */
[-C--:B------:R-:W-:Y:S02]  /*13b80*/  LEA.HI.X.SX32 R11, R13, R3.reuse, 0x1, P1 ;  /* 0x000000030d0b7211 */ /* 0x080fe400008f0eff */
[----:B-1----:R-:W-:Y:S01]  /*13b90*/  LEA.HI.X.SX32 R9, R8, R3, 0x1, P2 ;  /* 0x0000000308097211 */ /* 0x002fe200010f0eff */
[----:B------:R-:W-:Y:S01]  /*13ba0*/  STL [R1+0x56c], R7 ;  /* 0x00056c0701007387 */ /* 0x000fe20000100800 */
[----:B------:R-:W-:-:S03]  /*13bb0*/  LEA R8, P0, R15, R4, 0x1 ;  /* 0x000000040f087211 */ /* 0x000fc600078008ff */
[----:B------:R0:W-:Y:S01]  /*13bc0*/  STL [R1+0x574], R11 ;  /* 0x0005740b01007387 */ /* 0x0001e20000100800 */
[----:B------:R-:W-:-:S03]  /*13bd0*/  IMAD R6, R164, 0x4, R14 ;  /* 0x00000004a4067824 */ /* 0x000fc600078e020e */
[----:B------:R1:W-:Y:S01]  /*13be0*/  STL [R1+0x57c], R9 ;  /* 0x00057c0901007387 */ /* 0x0003e20000100800 */
[----:B------:R-:W-:Y:S01]  /*13bf0*/  IMAD R16, R164, 0x2, R6 ;  /* 0x00000002a4107824 */ /* 0x000fe200078e0206 */
[-C--:B0-----:R-:W-:Y:S02]  /*13c00*/  LEA R11, P2, R14, R4.reuse, 0x1 ;  /* 0x000000040e0b7211 */ /* 0x081fe400078408ff */
[----:B-1----:R-:W-:Y:S01]  /*13c10*/  LEA R9, P1, R12, R4, 0x1 ;  /* 0x000000040c097211 */ /* 0x002fe200078208ff */
[----:B------:R-:W-:Y:S04]  /*13c20*/  STL [R1+0x588], R8 ;  /* 0x0005880801007387 */ /* 0x000fe80000100800 */
[----:B------:R0:W-:Y:S04]  /*13c30*/  STL [R1+0x590], R9 ;  /* 0x0005900901007387 */ /* 0x0001e80000100800 */
[----:B------:R1:W-:Y:S01]  /*13c40*/  STL [R1+0x598], R11 ;  /* 0x0005980b01007387 */ /* 0x0003e20000100800 */
[----:B------:R-:W-:Y:S01]  /*13c50*/  IMAD R5, R164, 0x2, R16 ;  /* 0x00000002a4057824 */ /* 0x000fe200078e0210 */
[----:B0-----:R-:W-:-:S02]  /*13c60*/  LEA.HI.X.SX32 R9, R15, R3, 0x1, P0 ;  /* 0x000000030f097211 */ /* 0x001fc400000f0eff */
[-C--:B-1----:R-:W-:Y:S02]  /*13c70*/  LEA.HI.X.SX32 R11, R12, R3.reuse, 0x1, P1 ;  /* 0x000000030c0b7211 */ /* 0x082fe400008f0eff */
[----:B------:R-:W-:Y:S01]  /*13c80*/  LEA.HI.X.SX32 R12, R14, R3, 0x1, P2 ;  /* 0x000000030e0c7211 */ /* 0x000fe200010f0eff */
        /* <DEDUP_REMOVED lines=15> */
[----:B------:R-:W-:Y:S01]  /*13d80*/  STL [R1+0x5a4], R13 ;  /* 0x0005a40d01007387 */ /* 0x000fe20000100800 */
[----:B------:R-:W-:-:S03]  /*13d90*/  IMAD R9, R164, 0x2, R8 ;  /* 0x00000002a4097824 */ /* 0x000fc600078e0208 */
[----:B------:R0:W-:Y:S04]  /*13da0*/  STL [R1+0x5ac], R12 ;  /* 0x0005ac0c01007387 */ /* 0x0001e80000100800 */
[----:B------:R1:W-:Y:S01]  /*13db0*/  STL [R1+0x5b4], R6 ;  /* 0x0005b40601007387 */ /* 0x0003e20000100800 */
[-C--:B0-----:R-:W-:Y:S02]  /*13dc0*/  LEA R12, P0, R10, R4.reuse, 0x1 ;  /* 0x000000040a0c7211 */ /* 0x081fe400078008ff */
[----:B-1----:R-:W-:-:S03]  /*13dd0*/  LEA R6, P1, R7, R4, 0x1 ;  /* 0x0000000407067211 */ /* 0x002fc600078208ff */
[----:B------:R-:W-:Y:S01]  /*13de0*/  STL [R1+0x5c0], R12 ;  /* 0x0005c00c01007387 */ /* 0x000fe20000100800 */
[----:B------:R-:W-:Y:S01]  /*13df0*/  IMAD R11, R164, 0x4, R9 ;  /* 0x00000004a40b7824 */ /* 0x000fe200078e0209 */
[-C--:B------:R-:W-:Y:S02]  /*13e00*/  LEA R13, P2, R8, R4.reuse, 0x1 ;  /* 0x00000004080d7211 */ /* 0x080fe400078408ff */
[----:B------:R0:W-:Y:S01]  /*13e10*/  STL [R1+0x5c8], R6 ;  /* 0x0005c80601007387 */ /* 0x0001e20000100800 */
[-C--:B------:R-:W-:Y:S01]  /*13e20*/  LEA.HI.X.SX32 R7, R7, R3.reuse, 0x1, P1 ;  /* 0x0000000307077211 */ /* 0x080fe200008f0eff */
[----:B------:R-:W-:Y:S01]  /*13e30*/  IMAD R5, R164, 0x2, R11 ;  /* 0x00000002a4057824 */ /* 0x000fe200078e020b */
[-C--:B------:R-:W-:Y:S01]  /*13e40*/  LEA.HI.X.SX32 R8, R8, R3.reuse, 0x1, P2 ;  /* 0x0000000308087211 */ /* 0x080fe200010f0eff */
[----:B------:R-:W-:Y:S01]  /*13e50*/  STL [R1+0x5d0], R13 ;  /* 0x0005d00d01007387 */ /* 0x000fe20000100800 */
[----:B0-----:R-:W-:Y:S01]  /*13e60*/  LEA.HI.X.SX32 R6, R10, R3, 0x1, P0 ;  /* 0x000000030a067211 */ /* 0x001fe200000f0eff */
[----:B------:R-:W-:Y:S01]  /*13e70*/  IMAD R12, R164, 0x2, R5 ;  /* 0x00000002a40c7824 */ /* 0x000fe200078e0205 */
[----:B------:R-:W-:-:S03]  /*13e80*/  LEA R10, P1, R11, R4, 0x1 ;  /* 0x000000040b0a7211 */ /* 0x000fc600078208ff */
[----:B------:R0:W-:Y:S04]  /*13e90*/  STL [R1+0x5bc], R6 ;  /* 0x0005bc0601007387 */ /* 0x0001e80000100800 */
[----:B------:R1:W-:Y:S04]  /*13ea0*/  STL [R1+0x5c4], R7 ;  /* 0x0005c40701007387 */ /* 0x0003e80000100800 */
[----:B------:R4:W-:Y:S01]  /*13eb0*/  STL [R1+0x5cc], R8 ;  /* 0x0005cc0801007387 */ /* 0x0009e20000100800 */
[----:B0-----:R-:W-:Y:S01]  /*13ec0*/  IMAD R6, R164, 0x2, R12 ;  /* 0x00000002a4067824 */ /* 0x001fe200078e020c */
[----:B-1----:R-:W-:-:S02]  /*13ed0*/  LEA R7, P0, R9, R4, 0x1 ;  /* 0x0000000409077211 */ /* 0x002fc400078008ff */
[----:B----4-:R-:W-:-:S03]  /*13ee0*/  LEA R8, P2, R5, R4, 0x1 ;  /* 0x0000000405087211 */ /* 0x010fc600078408ff */
[----:B------:R0:W-:Y:S04]  /*13ef0*/  STL [R1+0x5d8], R7 ;  /* 0x0005d80701007387 */ /* 0x0001e80000100800 */
[----:B------:R1:W-:Y:S04]  /*13f00*/  STL [R1+0x5e8], R10 ;  /* 0x0005e80a01007387 */ /* 0x0003e80000100800 */
[----:B------:R4:W-:Y:S01]  /*13f10*/  STL [R1+0x5f0], R8 ;  /* 0x0005f00801007387 */ /* 0x0009e20000100800 */
[----:B0-----:R-:W-:Y:S01]  /*13f20*/  IMAD R7, R164, 0x2, R6 ;  /* 0x00000002a4077824 */ /* 0x001fe200078e0206 */
[----:B-1----:R-:W-:-:S02]  /*13f30*/  LEA.HI.X.SX32 R10, R9, R3, 0x1, P0 ;  /* 0x00000003090a7211 */ /* 0x002fc400000f0eff */
[-C--:B------:R-:W-:Y:S02]  /*13f40*/  LEA.HI.X.SX32 R9, R11, R3.reuse, 0x1, P1 ;  /* 0x000000030b097211 */ /* 0x080fe400008f0eff */
[----:B----4-:R-:W-:Y:S01]  /*13f50*/  LEA.HI.X.SX32 R8, R5, R3, 0x1, P2 ;  /* 0x0000000305087211 */ /* 0x010fe200010f0eff */
[----:B------:R0:W-:Y:S01]  /*13f60*/  STL [R1+0x5d4], R10 ;  /* 0x0005d40a01007387 */ /* 0x0001e20000100800 */
[----:B------:R-:W-:-:S03]  /*13f70*/  IMAD R5, R164, 0x2, R7 ;  /* 0x00000002a4057824 */ /* 0x000fc600078e0207 */
[----:B------:R1:W-:Y:S04]  /*13f80*/  STL [R1+0x5e4], R9 ;  /* 0x0005e40901007387 */ /* 0x0003e80000100800 */
[----:B------:R4:W-:Y:S01]  /*13f90*/  STL [R1+0x5ec], R8 ;  /* 0x0005ec0801007387 */ /* 0x0009e20000100800 */
[-C--:B0-----:R-:W-:Y:S02]  /*13fa0*/  LEA R10, P0, R12, R4.reuse, 0x1 ;  /* 0x000000040c0a7211 */ /* 0x081fe400078008ff */
[-C--:B-1----:R-:W-:Y:S02]  /*13fb0*/  LEA R9, P2, R7, R4.reuse, 0x1 ;  /* 0x0000000407097211 */ /* 0x082fe400078408ff */
[CC--:B----4-:R-:W-:Y:S02]  /*13fc0*/  LEA R8, P1, R6.reuse, R4.reuse, 0x1 ;  /* 0x0000000406087211 */ /* 0x0d0fe400078208ff */
[----:B------:R-:W-:Y:S01]  /*13fd0*/  LEA R4, P3, R5, R4, 0x1 ;  /* 0x0000000405047211 */ /* 0x000fe200078608ff */
[----:B------:R-:W-:Y:S01]  /*13fe0*/  STL [R1+0x5f4], R10 ;  /* 0x0005f40a01007387 */ /* 0x000fe20000100800 */
[----:B------:R-:W-:-:S03]  /*13ff0*/  LEA.HI.X.SX32 R6, R6, R3, 0x1, P1 ;  /* 0x0000000306067211 */ /* 0x000fc600008f0eff */
[----:B------:R0:W-:Y:S04]  /*14000*/  STL [R1+0x5f8], R8 ;  /* 0x0005f80801007387 */ /* 0x0001e80000100800 */
[----:B------:R-:W-:Y:S04]  /*14010*/  STL [R1+0x5fc], R9 ;  /* 0x0005fc0901007387 */ /* 0x000fe80000100800 */
[----:B------:R1:W-:Y:S01]  /*14020*/  STL [R1+0x414], R4 ;  /* 0x0004140401007387 */ /* 0x0003e20000100800 */
[----:B0-----:R-:W-:Y:S01]  /*14030*/  LEA.HI.X.SX32 R8, R12, R3, 0x1, P0 ;  /* 0x000000030c087211 */ /* 0x001fe200000f0eff */
[----:B------:R-:W-:-:S04]  /*14040*/  UIADD3 UR8, UR7, 0x10000, URZ ;  /* 0x0001000007087890 */ /* 0x000fc8000fffe03f */
[----:B------:R-:W-:Y:S01]  /*14050*/  STL [R1+0x404], R8 ;  /* 0x0004040801007387 */ /* 0x000fe20000100800 */
[-C--:B-1----:R-:W-:Y:S02]  /*14060*/  LEA.HI.X.SX32 R4, R7, R3.reuse, 0x1, P2 ;  /* 0x0000000307047211 */ /* 0x082fe400010f0eff */
[----:B------:R-:W-:Y:S01]  /*14070*/  LEA.HI.X.SX32 R3, R5, R3, 0x1, P3 ;  /* 0x0000000305037211 */ /* 0x000fe200018f0eff */
[----:B------:R-:W-:Y:S01]  /*14080*/  STL [R1+0x40c], R6 ;  /* 0x00040c0601007387 */ /* 0x000fe20000100800 */
[----:B------:R-:W-:Y:S01]  /*14090*/  USHF.R.U32.HI UR14, URZ, 0x4, UR7 ;  /* 0x000000043f0e7899 */ /* 0x000fe20008011607 */
[C---:B------:R-:W-:Y:S02]  /*140a0*/  LOP3.LUT R5, R163.reuse, 0x2, RZ, 0xfc, !PT ;  /* 0x00000002a3057812 */ /* 0x040fe400078efcff */
[----:B------:R0:W-:Y:S01]  /*140b0*/  STL [R1+0x410], R4 ;  /* 0x0004100401007387 */ /* 0x0001e20000100800 */
[----:B------:R-:W-:-:S03]  /*140c0*/  LOP3.LUT R5, R163, 0x8, RZ, 0xfc, !PT ;  /* 0x00000008a3057812 */ /* 0x000fc600078efcff */
[----:B------:R1:W-:Y:S01]  /*140d0*/  STL [R1+0x408], R3 ;  /* 0x0004080301007387 */ /* 0x0003e20000100800 */
[C---:B------:R-:W-:Y:S01]  /*140e0*/  LOP3.LUT R5, R163.reuse, 0x10, RZ, 0xfc, !PT ;  /* 0x00000010a3057812 */ /* 0x040fe200078efcff */
[----:B------:R-:W-:Y:S01]  /*140f0*/  USHF.R.U32.HI UR8, URZ, 0x4, UR8 ;  /* 0x000000043f087899 */ /* 0x000fe20008011608 */
[C---:B------:R-:W-:Y:S02]  /*14100*/  LOP3.LUT R5, R163.reuse, 0x16, RZ, 0xfc, !PT ;  /* 0x00000016a3057812 */ /* 0x040fe400078efcff */
[C---:B0-----:R-:W-:Y:S02]  /*14110*/  LOP3.LUT R4, R163.reuse, 0x4, RZ, 0xfc, !PT ;  /* 0x00000004a3047812 */ /* 0x041fe400078efcff */
[C---:B------:R-:W-:Y:S02]  /*14120*/  LOP3.LUT R4, R163.reuse, 0xa, RZ, 0xfc, !PT ;  /* 0x0000000aa3047812 */ /* 0x040fe400078efcff */
[C---:B-1----:R-:W-:Y:S02]  /*14130*/  LOP3.LUT R3, R163.reuse, 0x6, RZ, 0xfc, !PT ;  /* 0x00000006a3037812 */ /* 0x042fe400078efcff */
[C---:B------:R-:W-:Y:S01]  /*14140*/  LOP3.LUT R3, R163.reuse, 0xc, RZ, 0xfc, !PT ;  /* 0x0000000ca3037812 */ /* 0x040fe200078efcff */
[----:B------:R-:W-:Y:S01]  /*14150*/  USGXT.U32 UR14, UR14, 0xe ;  /* 0x0000000e0e0e789a */ /* 0x000fe20008000000 */
[----:B------:R-:W-:-:S02]  /*14160*/  LOP3.LUT R4, R163, 0x12, RZ, 0xfc, !PT ;  /* 0x00000012a3047812 */ /* 0x000fc400078efcff */
[C---:B------:R-:W-:Y:S02]  /*14170*/  LOP3.LUT R3, R163.reuse, 0x14, RZ, 0xfc, !PT ;  /* 0x00000014a3037812 */ /* 0x040fe400078efcff */
[C---:B------:R-:W-:Y:S02]  /*14180*/  LOP3.LUT R4, R163.reuse, 0x18, RZ, 0xfc, !PT ;  /* 0x00000018a3047812 */ /* 0x040fe400078efcff */
[C---:B------:R-:W-:Y:S02]  /*14190*/  LOP3.LUT R3, R163.reuse, 0x1a, RZ, 0xfc, !PT ;  /* 0x0000001aa3037812 */ /* 0x040fe400078efcff */
[C---:B------:R-:W-:Y:S02]  /*141a0*/  LOP3.LUT R5, R163.reuse, 0x1c, RZ, 0xfc, !PT ;  /* 0x0000001ca3057812 */ /* 0x040fe400078efcff */
[C---:B------:R-:W-:Y:S02]  /*141b0*/  LOP3.LUT R4, R163.reuse, 0x20, RZ, 0xfc, !PT ;  /* 0x00000020a3047812 */ /* 0x040fe400078efcff */
[----:B------:R-:W-:-:S02]  /*141c0*/  LOP3.LUT R3, R163, 0x22, RZ, 0xfc, !PT ;  /* 0x00000022a3037812 */ /* 0x000fc400078efcff */
[C---:B------:R-:W-:Y:S02]  /*141d0*/  LOP3.LUT R5, R163.reuse, 0x24, RZ, 0xfc, !PT ;  /* 0x00000024a3057812 */ /* 0x040fe400078efcff */
[C---:B------:R-:W-:Y:S02]  /*141e0*/  LOP3.LUT R4, R163.reuse, 0x26, RZ, 0xfc, !PT ;  /* 0x00000026a3047812 */ /* 0x040fe400078efcff */
[C---:B------:R-:W-:Y:S01]  /*141f0*/  LOP3.LUT R3, R163.reuse, 0x28, RZ, 0xfc, !PT ;  /* 0x00000028a3037812 */ /* 0x040fe200078efcff */
[----:B------:R-:W-:Y:S01]  /*14200*/  USHF.L.U32 UR9, UR9, 0x7, URZ ;  /* 0x0000000709097899 */ /* 0x000fe2000800063f */
[C---:B------:R-:W-:Y:S01]  /*14210*/  LOP3.LUT R5, R163.reuse, 0x2a, RZ, 0xfc, !PT ;  /* 0x0000002aa3057812 */ /* 0x040fe200078efcff */
[----:B------:R-:W-:Y:S01]  /*14220*/  USHF.L.U32 UR10, UR10, 0x7, URZ ;  /* 0x000000070a0a7899 */ /* 0x000fe2000800063f */
[C---:B------:R-:W-:Y:S01]  /*14230*/  LOP3.LUT R4, R163.reuse, 0x2c, RZ, 0xfc, !PT ;  /* 0x0000002ca3047812 */ /* 0x040fe200078efcff */
[----:B------:R-:W-:Y:S01]  /*14240*/  USGXT.U32 UR12, UR8, 0xe ;  /* 0x0000000e080c789a */ /* 0x000fe20008000000 */
[C---:B------:R-:W-:Y:S01]  /*14250*/  LOP3.LUT R3, R163.reuse, 0x30, RZ, 0xfc, !PT ;  /* 0x00000030a3037812 */ /* 0x040fe200078efcff */
[----:B------:R-:W-:Y:S01]  /*14260*/  UIADD3 UR15, UP1, UR14, 0x2, URZ ;  /* 0x000000020e0f7890 */ /* 0x000fe2000ff3e03f */
[----:B------:R-:W-:-:S02]  /*14270*/  LOP3.LUT R5, R163, 0x32, RZ, 0xfc, !PT ;  /* 0x00000032a3057812 */ /* 0x000fc400078efcff */
[C---:B------:R-:W-:Y:S02]  /*14280*/  LOP3.LUT R4, R163.reuse, 0x34, RZ, 0xfc, !PT ;  /* 0x00000034a3047812 */ /* 0x040fe400078efcff */
[C---:B------:R-:W-:Y:S01]  /*14290*/  LOP3.LUT R3, R163.reuse, 0x36, RZ, 0xfc, !PT ;  /* 0x00000036a3037812 */ /* 0x040fe200078efcff */
[----:B------:R-:W-:Y:S01]  /*142a0*/  UMOV UR6, URZ ;  /* 0x0000003f00067c82 */ /* 0x000fe20008000000 */
[C---:B------:R-:W-:Y:S02]  /*142b0*/  LOP3.LUT R5, R163.reuse, 0x38, RZ, 0xfc, !PT ;  /* 0x00000038a3057812 */ /* 0x040fe400078efcff */
[C---:B------:R-:W-:Y:S02]  /*142c0*/  LOP3.LUT R4, R163.reuse, 0x3a, RZ, 0xfc, !PT ;  /* 0x0000003aa3047812 */ /* 0x040fe400078efcff */
[C---:B------:R-:W-:Y:S02]  /*142d0*/  LOP3.LUT R3, R163.reuse, 0x3c, RZ, 0xfc, !PT ;  /* 0x0000003ca3037812 */ /* 0x040fe400078efcff */
[----:B------:R-:W-:-:S02]  /*142e0*/  LOP3.LUT R5, R163, 0x40, RZ, 0xfc, !PT ;  /* 0x00000040a3057812 */ /* 0x000fc400078efcff */
[C---:B------:R-:W-:Y:S02]  /*142f0*/  LOP3.LUT R4, R163.reuse, 0x42, RZ, 0xfc, !PT ;  /* 0x00000042a3047812 */ /* 0x040fe400078efcff */
[C---:B------:R-:W-:Y:S01]  /*14300*/  LOP3.LUT R3, R163.reuse, 0x44, RZ, 0xfc, !PT ;  /* 0x00000044a3037812 */ /* 0x040fe200078efcff */
[----:B------:R-:W-:Y:S01]  /*14310*/  USHF.R.S32.HI UR8, URZ, 0x1f, UR9 ;  /* 0x0000001f3f087899 */ /* 0x000fe20008011409 */
[C---:B------:R-:W-:Y:S01]  /*14320*/  LOP3.LUT R5, R163.reuse, 0x46, RZ, 0xfc, !PT ;  /* 0x00000046a3057812 */ /* 0x040fe200078efcff */
[----:B------:R-:W-:Y:S01]  /*14330*/  USHF.R.S32.HI UR11, URZ, 0x1f, UR10 ;  /* 0x0000001f3f0b7899 */ /* 0x000fe2000801140a */
[C---:B------:R-:W-:Y:S01]  /*14340*/  LOP3.LUT R4, R163.reuse, 0x48, RZ, 0xfc, !PT ;  /* 0x00000048a3047812 */ /* 0x040fe200078efcff */
[----:B------:R-:W-:Y:S01]  /*14350*/  UIADD3 UR13, UP0, UR12, 0x80, URZ ;  /* 0x000000800c0d7890 */ /* 0x000fe2000ff1e03f */
[C---:B------:R-:W-:Y:S01]  /*14360*/  LOP3.LUT R3, R163.reuse, 0x4a, RZ, 0xfc, !PT ;  /* 0x0000004aa3037812 */ /* 0x040fe200078efcff */
[----:B------:R-:W-:Y:S01]  /*14370*/  UIADD3.X UR20, UR6, 0x40000040, URZ, UP1, !UPT ;  /* 0x4000004006147890 */ /* 0x000fe20008ffe43f */
[----:B------:R-:W-:-:S02]  /*14380*/  LOP3.LUT R5, R163, 0x4c, RZ, 0xfc, !PT ;  /* 0x0000004ca3057812 */ /* 0x000fc400078efcff */
[C---:B------:R-:W-:Y:S02]  /*14390*/  LOP3.LUT R4, R163.reuse, 0x50, RZ, 0xfc, !PT ;  /* 0x00000050a3047812 */ /* 0x040fe400078efcff */
[C---:B------:R-:W-:Y:S02]  /*143a0*/  LOP3.LUT R3, R163.reuse, 0x52, RZ, 0xfc, !PT ;  /* 0x00000052a3037812 */ /* 0x040fe400078efcff */
[C---:B------:R-:W-:Y:S02]  /*143b0*/  LOP3.LUT R5, R163.reuse, 0x54, RZ, 0xfc, !PT ;  /* 0x00000054a3057812 */ /* 0x040fe400078efcff */
[C---:B------:R-:W-:Y:S02]  /*143c0*/  LOP3.LUT R4, R163.reuse, 0x56, RZ, 0xfc, !PT ;  /* 0x00000056a3047812 */ /* 0x040fe400078efcff */
[C---:B------:R-:W-:Y:S01]  /*143d0*/  LOP3.LUT R3, R163.reuse, 0x58, RZ, 0xfc, !PT ;  /* 0x00000058a3037812 */ /* 0x040fe200078efcff */
[----:B------:R-:W-:Y:S01]  /*143e0*/  UMOV UR5, URZ ;  /* 0x0000003f00057c82 */ /* 0x000fe20008000000 */
[----:B------:R-:W-:-:S02]  /*143f0*/  LOP3.LUT R5, R163, 0x5a, RZ, 0xfc, !PT ;  /* 0x0000005aa3057812 */ /* 0x000fc400078efcff */
[C---:B------:R-:W-:Y:S02]  /*14400*/  LOP3.LUT R4, R163.reuse, 0x5c, RZ, 0xfc, !PT ;  /* 0x0000005ca3047812 */ /* 0x040fe400078efcff */
[C---:B------:R-:W-:Y:S01]  /*14410*/  LOP3.LUT R3, R163.reuse, 0x60, RZ, 0xfc, !PT ;  /* 0x00000060a3037812 */ /* 0x040fe200078efcff */
[----:B------:R-:W-:Y:S01]  /*14420*/  USHF.L.U32 UR45, UR9, 0x1, URZ ;  /* 0x00000001092d7899 */ /* 0x000fe2000800063f */
[C---:B------:R-:W-:Y:S01]  /*14430*/  LOP3.LUT R5, R163.reuse, 0x62, RZ, 0xfc, !PT ;  /* 0x00000062a3057812 */ /* 0x040fe200078efcff */
[----:B------:R-:W-:Y:S01]  /*14440*/  USHF.L.U64.HI UR17, UR9, 0x1, UR8 ;  /* 0x0000000109117899 */ /* 0x000fe20008010208 */
[C---:B------:R-:W-:Y:S02]  /*14450*/  LOP3.LUT R4, R163.reuse, 0x64, RZ, 0xfc, !PT ;  /* 0x00000064a3047812 */ /* 0x040fe400078efcff */
[C---:B------:R-:W-:Y:S01]  /*14460*/  LOP3.LUT R3, R163.reuse, 0x66, RZ, 0xfc, !PT ;  /* 0x00000066a3037812 */ /* 0x040fe200078efcff */
[----:B------:R-:W-:Y:S01]  /*14470*/  UIADD3.X UR9, UR5, 0x40000040, URZ, UP0, !UPT ;  /* 0x4000004005097890 */ /* 0x000fe200087fe43f */
[----:B------:R-:W-:-:S02]  /*14480*/  LOP3.LUT R5, R163, 0x68, RZ, 0xfc, !PT ;  /* 0x00000068a3057812 */ /* 0x000fc400078efcff */
[C---:B------:R-:W-:Y:S02]  /*14490*/  LOP3.LUT R4, R163.reuse, 0x6a, RZ, 0xfc, !PT ;  /* 0x0000006aa3047812 */ /* 0x040fe400078efcff */
[C---:B------:R-:W-:Y:S02]  /*144a0*/  LOP3.LUT R3, R163.reuse, 0x6c, RZ, 0xfc, !PT ;  /* 0x0000006ca3037812 */ /* 0x040fe400078efcff */
[----:B------:R-:W-:Y:S02]  /*144b0*/  CS2R R24, SRZ ;  /* 0x0000000000187805 */ /* 0x000fe4000001ff00 */
[C---:B------:R-:W-:Y:S02]  /*144c0*/  LOP3.LUT R5, R163.reuse, 0x70, RZ, 0xfc, !PT ;  /* 0x00000070a3057812 */ /* 0x040fe400078efcff */
[----:B------:R-:W-:Y:S02]  /*144d0*/  CS2R R26, SRZ ;  /* 0x00000000001a7805 */ /* 0x000fe4000001ff00 */
[----:B------:R-:W-:-:S02]  /*144e0*/  LOP3.LUT R4, R163, 0x72, RZ, 0xfc, !PT ;  /* 0x00000072a3047812 */ /* 0x000fc400078efcff */
[----:B------:R-:W-:Y:S02]  /*144f0*/  CS2R R28, SRZ ;  /* 0x00000000001c7805 */ /* 0x000fe4000001ff00 */
[C---:B------:R-:W-:Y:S02]  /*14500*/  LOP3.LUT R3, R163.reuse, 0x74, RZ, 0xfc, !PT ;  /* 0x00000074a3037812 */ /* 0x040fe400078efcff */
[----:B------:R-:W-:Y:S02]  /*14510*/  CS2R R30, SRZ ;  /* 0x00000000001e7805 */ /* 0x000fe4000001ff00 */
[C---:B------:R-:W-:Y:S02]  /*14520*/  LOP3.LUT R5, R163.reuse, 0x76, RZ, 0xfc, !PT ;  /* 0x00000076a3057812 */ /* 0x040fe400078efcff */
[----:B------:R-:W-:Y:S02]  /*14530*/  CS2R R32, SRZ ;  /* 0x0000000000207805 */ /* 0x000fe4000001ff00 */
[----:B------:R-:W-:-:S02]  /*14540*/  LOP3.LUT R4, R163, 0x78, RZ, 0xfc, !PT ;  /* 0x00000078a3047812 */ /* 0x000fc400078efcff */
[----:B------:R-:W-:Y:S02]  /*14550*/  CS2R R34, SRZ ;  /* 0x0000000000227805 */ /* 0x000fe4000001ff00 */
[----:B------:R-:W-:Y:S02]  /*14560*/  LOP3.LUT R3, R163, 0x7a, RZ, 0xfc, !PT ;  /* 0x0000007aa3037812 */ /* 0x000fe400078efcff */
[----:B------:R-:W-:Y:S02]  /*14570*/  CS2R R36, SRZ ;  /* 0x0000000000247805 */ /* 0x000fe4000001ff00 */
[----:B------:R-:W-:Y:S02]  /*14580*/  CS2R R38, SRZ ;  /* 0x0000000000267805 */ /* 0x000fe4000001ff00 */
[----:B------:R-:W-:Y:S02]  /*14590*/  CS2R R40, SRZ ;  /* 0x0000000000287805 */ /* 0x000fe4000001ff00 */
[----:B------:R-:W-:-:S02]  /*145a0*/  CS2R R42, SRZ ;  /* 0x00000000002a7805 */ /* 0x000fc4000001ff00 */
[----:B------:R-:W-:Y:S02]  /*145b0*/  CS2R R44, SRZ ;  /* 0x00000000002c7805 */ /* 0x000fe4000001ff00 */
[----:B------:R-:W-:Y:S02]  /*145c0*/  CS2R R46, SRZ ;  /* 0x00000000002e7805 */ /* 0x000fe4000001ff00 */
        /* <DEDUP_REMOVED lines=26> */
[----:B------:R-:W-:Y:S01]  /*14770*/  CS2R R100, SRZ ;  /* 0x0000000000647805 */ /* 0x000fe2000001ff00 */
[----:B------:R-:W-:Y:S01]  /*14780*/  USHF.L.U32 UR44, UR10, 0x1, URZ ;  /* 0x000000010a2c7899 */ /* 0x000fe2000800063f */
[----:B------:R-:W-:-:S02]  /*14790*/  CS2R R102, SRZ ;  /* 0x0000000000667805 */ /* 0x000fc4000001ff00 */
[----:B------:R-:W-:Y:S01]  /*147a0*/  CS2R R104, SRZ ;  /* 0x0000000000687805 */ /* 0x000fe2000001ff00 */
[----:B------:R-:W-:Y:S01]  /*147b0*/  USHF.L.U64.HI UR6, UR10, 0x1, UR11 ;  /* 0x000000010a067899 */ /* 0x000fe2000801020b */
[----:B------:R-:W-:Y:S02]  /*147c0*/  CS2R R106, SRZ ;  /* 0x00000000006a7805 */ /* 0x000fe4000001ff00 */
[----:B------:R-:W-:Y:S02]  /*147d0*/  CS2R R108, SRZ ;  /* 0x00000000006c7805 */ /* 0x000fe4000001ff00 */
[----:B------:R-:W-:Y:S02]  /*147e0*/  CS2R R110, SRZ ;  /* 0x00000000006e7805 */ /* 0x000fe4000001ff00 */
[----:B------:R-:W-:Y:S01]  /*147f0*/  CS2R R112, SRZ ;  /* 0x0000000000707805 */ /* 0x000fe2000001ff00 */
[----:B------:R-:W-:Y:S01]  /*14800*/  UMOV UR10, UR15 ;  /* 0x0000000f000a7c82 */ /* 0x000fe20008000000 */
[----:B------:R-:W-:Y:S01]  /*14810*/  UMOV UR11, UR20 ;  /* 0x00000014000b7c82 */ /* 0x000fe20008000000 */
[----:B------:R-:W-:Y:S01]  /*14820*/  UMOV UR8, UR13 ;  /* 0x0000000d00087c82 */ /* 0x000fe20008000000 */
[----:B------:R-:W-:Y:S01]  /*14830*/  UMOV UR4, URZ ;  /* 0x0000003f00047c82 */ /* 0x000fe20008000000 */
[----:B------:R-:W-:-:S02]  /*14840*/  UIADD3.64 UR22, UR10, 0x2, URZ ;  /* 0x000000020a167897 */ /* 0x000fc4000fffe03f */
[----:B------:R-:W-:Y:S02]  /*14850*/  UIADD3.64 UR26, UR10, 0x4, URZ ;  /* 0x000000040a1a7897 */ /* 0x000fe4000fffe03f */
[----:B------:R-:W-:Y:S02]  /*14860*/  UIADD3.64 UR30, UR10, 0x7fe, URZ ;  /* 0x000007fe0a1e7897 */ /* 0x000fe4000fffe03f */
[----:B------:R-:W-:Y:S02]  /*14870*/  UIADD3.64 UR34, UR10, 0x800, URZ ;  /* 0x000008000a227897 */ /* 0x000fe4000fffe03f */
[----:B------:R-:W-:Y:S02]  /*14880*/  UIADD3.64 UR38, UR10, 0x802, URZ ;  /* 0x000008020a267897 */ /* 0x000fe4000fffe03f */
[----:B------:R-:W-:Y:S02]  /*14890*/  UIADD3.64 UR42, UR10, 0x804, URZ ;  /* 0x000008040a2a7897 */ /* 0x000fe4000fffe03f */
[----:B------:R-:W-:-:S02]  /*148a0*/  UIADD3.64 UR20, UR8, 0x80, URZ ;  /* 0x0000008008147897 */ /* 0x000fc4000fffe03f */
[----:B------:R-:W-:Y:S02]  /*148b0*/  UIADD3.64 UR24, UR8, 0x100, URZ ;  /* 0x0000010008187897 */ /* 0x000fe4000fffe03f */
[----:B------:R-:W-:Y:S02]  /*148c0*/  UIADD3.64 UR28, UR8, 0x180, URZ ;  /* 0x00000180081c7897 */ /* 0x000fe4000fffe03f */
[----:B------:R-:W-:Y:S01]  /*148d0*/  UIADD3.64 UR32, UR8, 0x200, URZ ;  /* 0x0000020008207897 */ /* 0x000fe2000fffe03f */
[----:B------:R-:W4:Y:S01]  /*148e0*/  LDL R163, [R1+0xa28] ;  /* 0x000a280001a37983 */ /* 0x000f220000100800 */
[C---:B---3--:R-:W-:Y:S02]  /*148f0*/  LOP3.LUT R5, R0.reuse, 0x40, RZ, 0x3c, !PT ;  /* 0x0000004000057812 */ /* 0x048fe400078e3cff */
[----:B------:R-:W-:Y:S02]  /*14900*/  CS2R R114, SRZ ;  /* 0x0000000000727805 */ /* 0x000fe4000001ff00 */
[----:B------:R-:W-:-:S02]  /*14910*/  LOP3.LUT R4, R0, 0x60, RZ, 0x3c, !PT ;  /* 0x0000006000047812 */ /* 0x000fc400078e3cff */
[----:B------:R-:W-:Y:S02]  /*14920*/  CS2R R116, SRZ ;  /* 0x0000000000747805 */ /* 0x000fe4000001ff00 */
[C---:B--2---:R-:W-:Y:S02]  /*14930*/  LOP3.LUT R5, R2.reuse, 0x20, RZ, 0x3c, !PT ;  /* 0x0000002002057812 */ /* 0x044fe400078e3cff */
[----:B------:R-:W-:Y:S02]  /*14940*/  CS2R R118, SRZ ;  /* 0x0000000000767805 */ /* 0x000fe4000001ff00 */
[----:B------:R-:W-:Y:S02]  /*14950*/  LOP3.LUT R4, R2, 0x30, RZ, 0x3c, !PT ;  /* 0x0000003002047812 */ /* 0x000fe400078e3cff */
        /* <DEDUP_REMOVED lines=16> */
[C---:B------:R-:W-:Y:S01]  /*14a60*/  LOP3.LUT R5, R2.reuse, 0x50, RZ, 0x3c, !PT ;  /* 0x0000005002057812 */ /* 0x040fe200078e3cff */
[----:B------:R-:W-:Y:S01]  /*14a70*/  UIADD3.64 UR36, UR8, 0x280, URZ ;  /* 0x0000028008247897 */ /* 0x000fe2000fffe03f */
[----:B------:R-:W-:Y:S01]  /*14a80*/  LOP3.LUT R4, R2, 0x60, RZ, 0x3c, !PT ;  /* 0x0000006002047812 */ /* 0x000fe200078e3cff */
[----:B------:R-:W-:Y:S01]  /*14a90*/  UIADD3.64 UR40, UR8, 0x300, URZ ;  /* 0x0000030008287897 */ /* 0x000fe2000fffe03f */
[----:B------:R-:W-:Y:S01]  /*14aa0*/  ULDC UR46, c[0x0][0x230] ;  /* 0x00008c00002e7ab9 */ /* 0x000fe20000000800 */
[----:B----4-:R-:W-:-:S05]  /*14ab0*/  SHF.R.S32.HI R3, RZ, 0x7, R163 ;  /* 0x00000007ff037819 */ /* 0x010fca00000114a3 */
[----:B------:R0:W-:Y:S02]  /*14ac0*/  STL [R1+0xa40], R3 ;  /* 0x000a400301007387 */ /* 0x0001e40000100800 */
[----:B0-----:R-:W-:Y:S02]  /*14ad0*/  LOP3.LUT R3, R0, 0x20, RZ, 0x3c, !PT ;  /* 0x0000002000037812 */ /* 0x001fe400078e3cff */
[C---:B------:R-:W-:Y:S02]  /*14ae0*/  LOP3.LUT R3, R2.reuse, 0x10, RZ, 0x3c, !PT ;  /* 0x0000001002037812 */ /* 0x040fe400078e3cff */
[C---:B------:R-:W-:Y:S02]  /*14af0*/  LOP3.LUT R3, R2.reuse, 0x40, RZ, 0x3c, !PT ;  /* 0x0000004002037812 */ /* 0x040fe400078e3cff */
[----:B------:R-:W-:-:S07]  /*14b00*/  LOP3.LUT R3, R2, 0x70, RZ, 0x3c, !PT ;  /* 0x0000007002037812 */ /* 0x000fce00078e3cff */
.L_x_1:
[----:B------:R-:W2:Y:S04]  /*14b10*/  LDL R5, [R1+0x408] ;  /* 0x0004080001057983 */ /* 0x000ea80000100800 */
[----:B------:R-:W2:Y:S04]  /*14b20*/  LDL R4, [R1+0x414] ;  /* 0x0004140001047983 */ /* 0x000ea80000100800 */
[----:B------:R-:W-:Y:S04]  /*14b30*/  STL [R1+0xb8c], R14 ;  /* 0x000b8c0e01007387 */ /* 0x000fe80000100800 */
[----:B0-----:R0:W-:Y:S04]  /*14b40*/  STL [R1+0xb88], R13 ;  /* 0x000b880d01007387 */ /* 0x0011e80000100800 */
[----:B0-----:R-:W3:Y:S04]  /*14b50*/  LDL R13, [R1+0x5fc] ;  /* 0x0005fc00010d7983 */ /* 0x001ee80000100800 */
[----:B------:R-:W-:Y:S04]  /*14b60*/  STL [R1+0xb84], R12 ;  /* 0x000b840c01007387 */ /* 0x000fe80000100800 */
[----:B------:R0:W-:Y:S04]  /*14b70*/  STL [R1+0xb80], R11 ;  /* 0x000b800b01007387 */ /* 0x0001e80000100800 */
[----:B0-----:R-:W4:Y:S01]  /*14b80*/  LDL R11, [R1+0x410] ;  /* 0x00041000010b7983 */ /* 0x001f220000100800 */
[----:B------:R-:W-:Y:S01]  /*14b90*/  UIMAD UR5, UR4, -0x80, UR46 ;  /* 0xffffff80040578a4 */ /* 0x000fe2000f8e022e */
[----:B------:R-:W0:Y:S01]  /*14ba0*/  S2R R3, SR_TID.X ;  /* 0x0000000000037919 */ /* 0x000e220000002100 */
[----:B------:R-:W-:Y:S01]  /*14bb0*/  PRMT R168, RZ, 0x7610, R168 ;  /* 0x00007610ffa87816 */ /* 0x000fe200000000a8 */
[----:B------:R1:W-:Y:S04]  /*14bc0*/  STL [R1+0xb7c], R10 ;  /* 0x000b7c0a01007387 */ /* 0x0003e80000100800 */
[----:B------:R-:W-:Y:S04]  /*14bd0*/  STL [R1+0xb78], R9 ;  /* 0x000b780901007387 */ /* 0x000fe80000100800 */
[----:B------:R-:W-:Y:S01]  /*14be0*/  STL [R1+0xb74], R8 ;  /* 0x000b740801007387 */ /* 0x000fe20000100800 */
[----:B------:R-:W-:-:S03]  /*14bf0*/  PRMT R185, RZ, 0x7610, R185 ;  /* 0x00007610ffb97816 */ /* 0x000fc600000000b9 */
[----:B------:R-:W-:Y:S04]  /*14c00*/  STL [R1+0xb70], R7 ;  /* 0x000b700701007387 */ /* 0x000fe80000100800 */
[----:B------:R-:W-:Y:S04]  /*14c10*/  STL [R1+0xb6c], R6 ;  /* 0x000b6c0601007387 */ /* 0x000fe80000100800 */
[----:B-----5:R-:W-:Y:S04]  /*14c20*/  STL [R1+0xb68], R0 ;  /* 0x000b680001007387 */ /* 0x020fe80000100800 */
[----:B------:R-:W-:Y:S01]  /*14c30*/  STL [R1+0xb64], R195 ;  /* 0x000b64c301007387 */ /* 0x000fe20000100800 */
[----:B0-----:R-:W-:-:S03]  /*14c40*/  SHF.R.U32.HI R3, RZ, 0x6, R3 ;  /* 0x00000006ff037819 */ /* 0x001fc60000011603 */
[----:B------:R-:W-:Y:S01]  /*14c50*/  STL [R1+0xb60], R2 ;  /* 0x000b600201007387 */ /* 0x000fe20000100800 */
[----:B------:R-:W-:-:S04]  /*14c60*/  SGXT.U32 R3, R3, 0x1 ;  /* 0x000000010303781a */ /* 0x000fc80000000000 */
[C---:B------:R-:W-:Y:S02]  /*14c70*/  LOP3.LUT R12, R3.reuse, 0x2, RZ, 0xfc, !PT ;  /* 0x00000002030c7812 */ /* 0x040fe400078efcff */
[C---:B------:R-:W-:Y:S02]  /*14c80*/  LOP3.LUT R14, R3.reuse, 0x4, RZ, 0xfc, !PT ;  /* 0x00000004030e7812 */ /* 0x040fe400078efcff */
[----:B------:R-:W-:Y:S02]  /*14c90*/  ISETP.GE.AND P0, PT, R12, UR5, PT ;  /* 0x000000050c007c0c */ /* 0x000fe4000bf06270 */
[----:B------:R-:W-:Y:S01]  /*14ca0*/  ISETP.GE.AND P1, PT, R14, UR5, PT ;  /* 0x000000050e007c0c */ /* 0x000fe2000bf26270 */
[----:B------:R-:W4:Y:S01]  /*14cb0*/  LDL R12, [R1+0x5f0] ;  /* 0x0005f000010c7983 */ /* 0x000f220000100800 */
[----:B------:R-:W-:Y:S02]  /*14cc0*/  LOP3.LUT R153, R3, 0x6, RZ, 0xfc, !PT ;  /* 0x0000000603997812 */ /* 0x000fe400078efcff */
[----:B------:R-:W-:Y:S01]  /*14cd0*/  PRMT R202, RZ, 0x7610, R202 ;  /* 0x00007610ffca7816 */ /* 0x000fe200000000ca */
[----:B------:R-:W0:Y:S01]  /*14ce0*/  S2R R3, SR_TID.X ;  /* 0x0000000000037919 */ /* 0x000e220000002100 */
[----:B------:R-:W-:-:S02]  /*14cf0*/  ISETP.GE.AND P2, PT, R153, UR5, PT ;  /* 0x0000000599007c0c */ /* 0x000fc4000bf46270 */
[----:B------:R-:W4:Y:S01]  /*14d00*/  LDL R153, [R1+0x5f8] ;  /* 0x0005f80001997983 */ /* 0x000f220000100800 */
[----:B0-----:R-:W-:-:S03]  /*14d10*/  SHF.R.U32.HI R14, RZ, 0x6, R3 ;  /* 0x00000006ff0e7819 */ /* 0x001fc60000011603 */
[----:B--2---:R3:W2:Y:S01]  /*14d20*/  @!P0 LDG.E.U16 R168, desc[UR18][R4.64] ;  /* 0x0000001204a88981 */ /* 0x0046a2000c1e1500 */
[----:B------:R-:W-:Y:S01]  /*14d30*/  SGXT.U32 R14, R14, 0x1 ;  /* 0x000000010e0e781a */ /* 0x000fe20000000000 */
[----:B---3--:R-:W-:Y:S02]  /*14d40*/  @!P1 IMAD.MOV.U32 R4, RZ, RZ, R13 ;  /* 0x000000ffff049224 */ /* 0x008fe400078e000d */
[----:B----4-:R-:W-:Y:S01]  /*14d50*/  @!P1 IMAD.MOV.U32 R5, RZ, RZ, R11 ;  /* 0x000000ffff059224 */ /* 0x010fe200078e000b */
[----:B------:R-:W-:Y:S01]  /*14d60*/  SHF.R.U32.HI R3, RZ, 0x6, R3 ;  /* 0x00000006ff037819 */ /* 0x000fe20000011603 */
[----:B------:R-:W3:Y:S04]  /*14d70*/  LDL R13, [R1+0x5e4] ;  /* 0x0005e400010d7983 */ /* 0x000ee80000100800 */
[----:B------:R0:W4:Y:S01]  /*14d80*/  @!P1 LDG.E.U16 R185, desc[UR18][R4.64] ;  /* 0x0000001204b99981 */ /* 0x000122000c1e1500 */
[----:B------:R-:W-:-:S03]  /*14d90*/  LOP3.LUT R14, R14, 0x8, RZ, 0xfc, !PT ;  /* 0x000000080e0e7812 */ /* 0x000fc600078efcff */
[----:B------:R-:W2:Y:S04]  /*14da0*/  LDL R11, [R1+0x5e8] ;  /* 0x0005e800010b7983 */ /* 0x000ea80000100800 */
[----:B------:R-:W3:Y:S01]  /*14db0*/  LDL R5, [R1+0x40c] ;  /* 0x00040c0001057983 */ /* 0x000ee20000100800 */
[----:B0-----:R-:W-:Y:S01]  /*14dc0*/  @!P2 IMAD.MOV.U32 R4, RZ, RZ, R153 ;  /* 0x000000ffff04a224 */ /* 0x001fe200078e0099 */
[----:B------:R-:W-:Y:S02]  /*14dd0*/  SGXT.U32 R3, R3, 0x1 ;  /* 0x000000010303781a */ /* 0x000fe40000000000 */
[----:B------:R-:W4:Y:S01]  /*14de0*/  LDL R153, [R1+0x5dc] ;  /* 0x0005dc0001997983 */ /* 0x000f220000100800 */
[----:B------:R-:W-:Y:S02]  /*14df0*/  ISETP.GE.AND P3, PT, R14, UR5, PT ;  /* 0x000000050e007c0c */ /* 0x000fe4000bf66270 */
[----:B------:R-:W-:-:S04]  /*14e00*/  LOP3.LUT R14, R3, 0xa, RZ, 0xfc, !PT ;  /* 0x0000000a030e7812 */ /* 0x000fc800078efcff */
[----:B------:R-:W-:Y:S02]  /*14e10*/  ISETP.GE.AND P0, PT, R14, UR5, PT ;  /* 0x000000050e007c0c */ /* 0x000fe4000bf06270 */
[----:B------:R-:W2:Y:S04]  /*14e20*/  LDL R14, [R1+0x5ec] ;  /* 0x0005ec00010e7983 */ /* 0x000ea80000100800 */
[----:B---3--:R0:W3:Y:S04]  /*14e30*/  @!P2 LDG.E.U16 R202, desc[UR18][R4.64] ;  /* 0x0000001204caa981 */ /* 0x0080e8000c1e1500 */
[----:B------:R-:W0:Y:S04]  /*14e40*/  LDL R4, [R1+0x404] ;  /* 0x0004040001047983 */ /* 0x000e280000100800 */
[----:B------:R-:W0:Y:S01]  /*14e50*/  LDL R5, [R1+0x5f4] ;  /* 0x0005f40001057983 */ /* 0x000e220000100800 */
[----:B------:R-:W1:Y:S01]  /*14e60*/  S2R R3, SR_TID.X ;  /* 0x0000000000037919 */ /* 0x000e620000002100 */
[----:B------:R-:W-:-:S02]  /*14e70*/  PRMT R155, RZ, 0x7610, R155 ;  /* 0x00007610ff9b7816 */ /* 0x000fc4000000009b */
[----:B-1----:R-:W-:-:S04]  /*14e80*/  SHF.R.U32.HI R3, RZ, 0x6, R3 ;  /* 0x00000006ff037819 */ /* 0x002fc80000011603 */
[----:B------:R-:W-:-:S04]  /*14e90*/  SGXT.U32 R3, R3, 0x1 ;  /* 0x000000010303781a */ /* 0x000fc80000000000 */
[----:B------:R-:W-:-:S04]  /*14ea0*/  LOP3.LUT R3, R3, 0xc, RZ, 0xfc, !PT ;  /* 0x0000000c03037812 */ /* 0x000fc800078efcff */
[----:B------:R-:W-:Y:S02]  /*14eb0*/  ISETP.GE.AND P1, PT, R3, UR5, PT ;  /* 0x0000000503007c0c */ /* 0x000fe4000bf26270 */
[----:B------:R-:W1:Y:S01]  /*14ec0*/  S2R R3, SR_TID.X ;  /* 0x0000000000037919 */ /* 0x000e620000002100 */
[----:B------:R-:W-:Y:S02]  /*14ed0*/  PRMT R171, RZ, 0x7610, R171 ;  /* 0x00007610ffab7816 */ /* 0x000fe400000000ab */
[----:B-1----:R-:W-:-:S04]  /*14ee0*/  LEA.HI R3, R3, 0xe, RZ, 0x1a ;  /* 0x0000000e03037811 */ /* 0x002fc800078fd0ff */
[----:B------:R-:W-:Y:S02]  /*14ef0*/  ISETP.GE.AND P2, PT, R3, UR5, PT ;  /* 0x0000000503007c0c */ /* 0x000fe4000bf46270 */
[----:B------:R-:W4:Y:S01]  /*14f00*/  LDL R3, [R1+0x5e0] ;  /* 0x0005e00001037983 */ /* 0x000f220000100800 */
[----:B0-----:R-:W-:-:S04]  /*14f10*/  @!P3 LOP3.LUT R5, R5, R4, RZ, 0x3c, !PT ;  /* 0x000000040505b212 */ /* 0x001fc800078e3cff */
[----:B------:R-:W-:-:S04]  /*14f20*/  @!P3 LOP3.LUT R4, R5, R4, RZ, 0x3c, !PT ;  /* 0x000000040504b212 */ /* 0x000fc800078e3cff */
[----:B------:R-:W-:-:S05]  /*14f30*/  @!P3 LOP3.LUT R5, R5, R4, RZ, 0x3c, !PT ;  /* 0x000000040505b212 */ /* 0x000fca00078e3cff */
[----:B------:R0:W3:Y:S02]  /*14f40*/  @!P3 LDG.E.U16 R155, desc[UR18][R4.64] ;  /* 0x00000012049bb981 */ /* 0x0000e4000c1e1500 */
[----:B0-----:R-:W0:Y:S01]  /*14f50*/  S2R R5, SR_TID.X ;  /* 0x0000000000057919 */ /* 0x001e220000002100 */
[----:B------:R-:W-:Y:S02]  /*14f60*/  @!P0 IMAD.MOV.U32 R4, RZ, RZ, R12 ;  /* 0x000000ffff048224 */ /* 0x000fe400078e000c */
[----:B------:R-:W3:Y:S01]  /*14f70*/  LDL R12, [R1+0x5d8] ;  /* 0x0005d800010c7983 */ /* 0x000ee20000100800 */
[----:B0-----:R-:W-:-:S04]  /*14f80*/  SHF.R.U32.HI R5, RZ, 0x6, R5 ;  /* 0x00000006ff057819 */ /* 0x001fc80000011605 */
[----:B------:R-:W-:-:S04]  /*14f90*/  SGXT.U32 R5, R5, 0x1 ;  /* 0x000000010505781a */ /* 0x000fc80000000000 */
[----:B------:R-:W-:-:S04]  /*14fa0*/  LOP3.LUT R5, R5, 0x10, RZ, 0xfc, !PT ;  /* 0x0000001005057812 */ /* 0x000fc800078efcff */
[----:B------:R-:W-:Y:S01]  /*14fb0*/  ISETP.GE.AND P3, PT, R5, UR5, PT ;  /* 0x0000000505007c0c */ /* 0x000fe2000bf66270 */
[----:B--2---:R-:W-:Y:S02]  /*14fc0*/  @!P0 IMAD.MOV.U32 R5, RZ, RZ, R14 ;  /* 0x000000ffff058224 */ /* 0x004fe400078e000e */
[----:B------:R-:W2:Y:S04]  /*14fd0*/  LDL R14, [R1+0x5d4] ;  /* 0x0005d400010e7983 */ /* 0x000ea80000100800 */
[----:B------:R0:W2:Y:S02]  /*14fe0*/  @!P0 LDG.E.U16 R171, desc[UR18][R4.64] ;  /* 0x0000001204ab8981 */ /* 0x0000a4000c1e1500 */
[----:B0-----:R-:W0:Y:S01]  /*14ff0*/  S2R R5, SR_TID.X ;  /* 0x0000000000057919 */ /* 0x001e220000002100 */
[----:B------:R-:W-:-:S02]  /*15000*/  @!P1 IMAD.MOV.U32 R4, RZ, RZ, R11 ;  /* 0x000000ffff049224 */ /* 0x000fc400078e000b */
[----:B------:R-:W2:Y:S01]  /*15010*/  LDL R11, [R1+0x5d0] ;  /* 0x0005d000010b7983 */ /* 0x000ea20000100800 */
[----:B0-----:R-:W-:-:S04]  /*15020*/  SHF.R.U32.HI R5, RZ, 0x6, R5 ;  /* 0x00000006ff057819 */ /* 0x001fc80000011605 */
[----:B------:R-:W-:-:S04]  /*15030*/  SGXT.U32 R5, R5, 0x1 ;  /* 0x000000010505781a */ /* 0x000fc80000000000 */
[----:B------:R-:W-:-:S04]  /*15040*/  LOP3.LUT R5, R5, 0x12, RZ, 0xfc, !PT ;  /* 0x0000001205057812 */ /* 0x000fc800078efcff */
[----:B------:R-:W-:Y:S01]  /*15050*/  ISETP.GE.AND P0, PT, R5, UR5, PT ;  /* 0x0000000505007c0c */ /* 0x000fe2000bf06270 */
[----:B------:R-:W-:Y:S02]  /*15060*/  @!P1 IMAD.MOV.U32 R5, RZ, RZ, R13 ;  /* 0x000000ffff059224 */ /* 0x000fe400078e000d */
[----:B------:R-:W2:Y:S01]  /*15070*/  LDL R13, [R1+0x5cc] ;  /* 0x0005cc00010d7983 */ /* 0x000ea20000100800 */
[----:B------:R-:W-:-:S06]  /*15080*/  PRMT R184, RZ, 0x7610, R184 ;  /* 0x00007610ffb87816 */ /* 0x000fcc00000000b8 */
[----:B------:R0:W2:Y:S02]  /*15090*/  @!P1 LDG.E.U16 R184, desc[UR18][R4.64] ;  /* 0x0000001204b89981 */ /* 0x0000a4000c1e1500 */
[----:B0-----:R-:W0:Y:S01]  /*150a0*/  S2R R5, SR_TID.X ;  /* 0x0000000000057919 */ /* 0x001e220000002100 */
[----:B------:R-:W-:Y:S01]  /*150b0*/  PRMT R203, RZ, 0x7610, R203 ;  /* 0x00007610ffcb7816 */ /* 0x000fe200000000cb */
[----:B----4-:R-:W-:Y:S01]  /*150c0*/  @!P2 IMAD.MOV.U32 R4, RZ, RZ, R3 ;  /* 0x000000ffff04a224 */ /* 0x010fe200078e0003 */
[----:B0-----:R-:W-:-:S04]  /*150d0*/  SHF.R.U32.HI R5, RZ, 0x6, R5 ;  /* 0x00000006ff057819 */ /* 0x001fc80000011605 */
[----:B------:R-:W-:-:S04]  /*150e0*/  SGXT.U32 R5, R5, 0x1 ;  /* 0x000000010505781a */ /* 0x000fc80000000000 */
[----:B------:R-:W-:-:S04]  /*150f0*/  LOP3.LUT R5, R5, 0x14, RZ, 0xfc, !PT ;  /* 0x0000001405057812 */ /* 0x000fc800078efcff */
[----:B------:R-:W-:Y:S01]  /*15100*/  ISETP.GE.AND P1, PT, R5, UR5, PT ;  /* 0x0000000505007c0c */ /* 0x000fe2000bf26270 */
[----:B------:R-:W-:Y:S01]  /*15110*/  @!P2 IMAD.MOV.U32 R5, RZ, RZ, R153 ;  /* 0x000000ffff05a224 */ /* 0x000fe200078e0099 */
[----:B------:R-:W-:Y:S01]  /*15120*/  PRMT R154, RZ, 0x7610, R154 ;  /* 0x00007610ff9a7816 */ /* 0x000fe2000000009a */
[----:B------:R-:W4:Y:S04]  /*15130*/  LDL R153, [R1+0x5c8] ;  /* 0x0005c80001997983 */ /* 0x000f280000100800 */
[----:B------:R0:W4:Y:S02]  /*15140*/  @!P2 LDG.E.U16 R203, desc[UR18][R4.64] ;  /* 0x0000001204cba981 */ /* 0x000124000c1e1500 */
[----:B0-----:R-:W0:Y:S01]  /*15150*/  S2R R5, SR_TID.X ;  /* 0x0000000000057919 */ /* 0x001e220000002100 */
[----:B------:R-:W-:-:S02]  /*15160*/  PRMT R170, RZ, 0x7610, R170 ;  /* 0x00007610ffaa7816 */ /* 0x000fc400000000aa */
[----:B0-----:R-:W-:-:S04]  /*15170*/  SHF.R.U32.HI R5, RZ, 0x6, R5 ;  /* 0x00000006ff057819 */ /* 0x001fc80000011605 */
[----:B------:R-:W-:-:S04]  /*15180*/  SGXT.U32 R5, R5, 0x1 ;  /* 0x000000010505781a */ /* 0x000fc80000000000 */
[----:B------:R-:W-:-:S04]  /*15190*/  LOP3.LUT R5, R5, 0x16, RZ, 0xfc, !PT ;  /* 0x0000001605057812 */ /* 0x000fc800078efcff */
[----:B------:R-:W-:Y:S01]  /*151a0*/  ISETP.GE.AND P2, PT, R5, UR5, PT ;  /* 0x0000000505007c0c */ /* 0x000fe2000bf46270 */
[----:B---3--:R-:W-:Y:S02]  /*151b0*/  @!P3 IMAD.MOV.U32 R4, RZ, RZ, R12 ;  /* 0x000000ffff04b224 */ /* 0x008fe400078e000c */
[----:B--2---:R-:W-:Y:S01]  /*151c0*/  @!P3 IMAD.MOV.U32 R5, RZ, RZ, R14 ;  /* 0x000000ffff05b224 */ /* 0x004fe200078e000e */
[----:B------:R-:W-:Y:S01]  /*151d0*/  PRMT R187, RZ, 0x7610, R187 ;  /* 0x00007610ffbb7816 */ /* 0x000fe200000000bb */
[----:B------:R-:W0:Y:S03]  /*151e0*/  S2R R3, SR_TID.X ;  /* 0x0000000000037919 */ /* 0x000e260000002100 */
[----:B------:R1:W2:Y:S04]  /*151f0*/  @!P3 LDG.E.U16 R154, desc[UR18][R4.64] ;  /* 0x00000012049ab981 */ /* 0x0002a8000c1e1500 */
[----:B------:R-:W3:Y:S01]  /*15200*/  LDL R14, [R1+0x5b4] ;  /* 0x0005b400010e7983 */ /* 0x000ee20000100800 */
[----:B-1----:R-:W-:-:S02]  /*15210*/  @!P0 IMAD.MOV.U32 R4, RZ, RZ, R11 ;  /* 0x000000ffff048224 */ /* 0x002fc400078e000b */
[----:B------:R-:W-:Y:S01]  /*15220*/  @!P0 IMAD.MOV.U32 R5, RZ, RZ, R13 ;  /* 0x000000ffff058224 */ /* 0x000fe200078e000d */
[----:B0-----:R-:W-:Y:S01]  /*15230*/  SHF.R.U32.HI R3, RZ, 0x6, R3 ;  /* 0x00000006ff037819 */ /* 0x001fe20000011603 */
[----:B------:R-:W2:Y:S04]  /*15240*/  LDL R13, [R1+0x5ac] ;  /* 0x0005ac00010d7983 */ /* 0x000ea80000100800 */
[----:B------:R4:W2:Y:S04]  /*15250*/  @!P0 LDG.E.U16 R170, desc[UR18][R4.64] ;  /* 0x0000001204aa8981 */ /* 0x0008a8000c1e1500 */
[----:B------:R-:W3:Y:S01]  /*15260*/  LDL R5, [R1+0x5c4] ;  /* 0x0005c40001057983 */ /* 0x000ee20000100800 */
[----:B------:R-:W-:Y:S01]  /*15270*/  SGXT.U32 R3, R3, 0x1 ;  /* 0x000000010303781a */ /* 0x000fe20000000000 */
[----:B----4-:R-:W-:-:S03]  /*15280*/  @!P1 IMAD.MOV.U32 R4, RZ, RZ, R153 ;  /* 0x000000ffff049224 */ /* 0x010fc600078e0099 */
[----:B------:R-:W-:Y:S01]  /*15290*/  LOP3.LUT R12, R3, 0x18, RZ, 0xfc, !PT ;  /* 0x00000018030c7812 */ /* 0x000fe200078efcff */
[----:B------:R-:W4:Y:S03]  /*152a0*/  LDL R153, [R1+0x5a4] ;  /* 0x0005a40001997983 */ /* 0x000f260000100800 */
[----:B------:R-:W-:Y:S02]  /*152b0*/  ISETP.GE.AND P3, PT, R12, UR5, PT ;  /* 0x000000050c007c0c */ /* 0x000fe4000bf66270 */
[----:B------:R-:W2:Y:S01]  /*152c0*/  LDL R12, [R1+0x5b8] ;  /* 0x0005b800010c7983 */ /* 0x000ea20000100800 */
[----:B------:R-:W0:Y:S02]  /*152d0*/  S2R R3, SR_TID.X ;  /* 0x0000000000037919 */ /* 0x000e240000002100 */
[----:B0-----:R-:W-:-:S04]  /*152e0*/  SHF.R.U32.HI R3, RZ, 0x6, R3 ;  /* 0x00000006ff037819 */ /* 0x001fc80000011603 */
[----:B------:R-:W-:-:S04]  /*152f0*/  SGXT.U32 R3, R3, 0x1 ;  /* 0x000000010303781a */ /* 0x000fc80000000000 */
[----:B------:R-:W-:-:S04]  /*15300*/  LOP3.LUT R11, R3, 0x1a, RZ, 0xfc, !PT ;  /* 0x0000001a030b7812 */ /* 0x000fc800078efcff */
[----:B------:R-:W-:Y:S02]  /*15310*/  ISETP.GE.AND P0, PT, R11, UR5, PT ;  /* 0x000000050b007c0c */ /* 0x000fe4000bf06270 */
[----:B------:R-:W4:Y:S04]  /*15320*/  LDL R11, [R1+0x5b0] ;  /* 0x0005b000010b7983 */ /* 0x000f280000100800 */
[----:B---3--:R0:W3:Y:S04]  /*15330*/  @!P1 LDG.E.U16 R187, desc[UR18][R4.64] ;  /* 0x0000001204bb9981 */ /* 0x0080e8000c1e1500 */
[----:B------:R-:W0:Y:S04]  /*15340*/  LDL R4, [R1+0x5bc] ;  /* 0x0005bc0001047983 */ /* 0x000e280000100800 */
[----:B------:R-:W0:Y:S01]  /*15350*/  LDL R5, [R1+0x5c0] ;  /* 0x0005c00001057983 */ /* 0x000e220000100800 */
[----:B------:R-:W1:Y:S01]  /*15360*/  S2R R3, SR_TID.X ;  /* 0x0000000000037919 */ /* 0x000e620000002100 */
[----:B------:R-:W-:-:S02]  /*15370*/  PRMT R211, RZ, 0x7610, R211 ;  /* 0x00007610ffd37816 */ /* 0x000fc400000000d3 */
[----:B------:R-:W-:Y:S02]  /*15380*/  PRMT R157, RZ, 0x7610, R157 ;  /* 0x00007610ff9d7816 */ /* 0x000fe4000000009d */
[----:B-1----:R-:W-:-:S04]  /*15390*/  SHF.R.U32.HI R3, RZ, 0x6, R3 ;  /* 0x00000006ff037819 */ /* 0x002fc80000011603 */
[----:B------:R-:W-:-:S04]  /*153a0*/  SGXT.U32 R3, R3, 0x1 ;  /* 0x000000010303781a */ /* 0x000fc80000000000 */
[----:B------:R-:W-:-:S04]  /*153b0*/  LOP3.LUT R3, R3, 0x1c, RZ, 0xfc, !PT ;  /* 0x0000001c03037812 */ /* 0x000fc800078efcff */
[----:B------:R-:W-:Y:S02]  /*153c0*/  ISETP.GE.AND P1, PT, R3, UR5, PT ;  /* 0x0000000503007c0c */ /* 0x000fe4000bf26270 */
[----:B------:R-:W3:Y:S01]  /*153d0*/  LDL R3, [R1+0x5a8] ;  /* 0x0005a80001037983 */ /* 0x000ee20000100800 */
[----:B0-----:R-:W-:-:S04]  /*153e0*/  @!P2 LOP3.LUT R5, R5, R4, RZ, 0x3c, !PT ;  /* 0x000000040505a212 */ /* 0x001fc800078e3cff */
[----:B------:R-:W-:-:S04]  /*153f0*/  @!P2 LOP3.LUT R4, R5, R4, RZ, 0x3c, !PT ;  /* 0x000000040504a212 */ /* 0x000fc800078e3cff */
[----:B------:R-:W-:-:S05]  /*15400*/  @!P2 LOP3.LUT R5, R5, R4, RZ, 0x3c, !PT ;  /* 0x000000040505a212 */ /* 0x000fca00078e3cff */
[----:B------:R0:W3:Y:S02]  /*15410*/  @!P2 LDG.E.U16 R211, desc[UR18][R4.64] ;  /* 0x0000001204d3a981 */ /* 0x0000e4000c1e1500 */
[----:B0-----:R-:W0:Y:S01]  /*15420*/  S2R R5, SR_TID.X ;  /* 0x0000000000057919 */ /* 0x001e220000002100 */
[----:B--2---:R-:W-:Y:S02]  /*15430*/  @!P3 IMAD.MOV.U32 R4, RZ, RZ, R12 ;  /* 0x000000ffff04b224 */ /* 0x004fe400078e000c */
[----:B------:R-:W2:Y:S01]  /*15440*/  LDL R12, [R1+0x5a0] ;  /* 0x0005a000010c7983 */ /* 0x000ea20000100800 */
[----:B0-----:R-:W-:-:S04]  /*15450*/  LEA.HI R5, R5, 0x1e, RZ, 0x1a ;  /* 0x0000001e05057811 */ /* 0x001fc800078fd0ff */
[----:B------:R-:W-:Y:S01]  /*15460*/  ISETP.GE.AND P2, PT, R5, UR5, PT ;  /* 0x0000000505007c0c */ /* 0x000fe2000bf46270 */
[----:B------:R-:W-:Y:S02]  /*15470*/  @!P3 IMAD.MOV.U32 R5, RZ, RZ, R14 ;  /* 0x000000ffff05b224 */ /* 0x000fe400078e000e */
[----:B------:R-:W2:Y:S04]  /*15480*/  LDL R14, [R1+0x59c] ;  /* 0x00059c00010e7983 */ /* 0x000ea80000100800 */
[----:B------:R0:W2:Y:S02]  /*15490*/  @!P3 LDG.E.U16 R157, desc[UR18][R4.64] ;  /* 0x00000012049db981 */ /* 0x0000a4000c1e1500 */
[----:B0-----:R-:W0:Y:S01]  /*154a0*/  S2R R5, SR_TID.X ;  /* 0x0000000000057919 */ /* 0x001e220000002100 */
[----:B----4-:R-:W-:-:S02]  /*154b0*/  @!P0 IMAD.MOV.U32 R4, RZ, RZ, R11 ;  /* 0x000000ffff048224 */ /* 0x010fc400078e000b */
[----:B------:R-:W4:Y:S01]  /*154c0*/  LDL R11, [R1+0x598] ;  /* 0x00059800010b7983 */ /* 0x000f220000100800 */
[----:B0-----:R-:W-:-:S04]  /*154d0*/  SHF.R.U32.HI R5, RZ, 0x6, R5 ;  /* 0x00000006ff057819 */ /* 0x001fc80000011605 */
[----:B------:R-:W-:-:S04]  /*154e0*/  SGXT.U32 R5, R5, 0x1 ;  /* 0x000000010505781a */ /* 0x000fc80000000000 */
[----:B------:R-:W-:-:S04]  /*154f0*/  LOP3.LUT R5, R5, 0x20, RZ, 0xfc, !PT ;  /* 0x0000002005057812 */ /* 0x000fc800078efcff */
[----:B------:R-:W-:Y:S01]  /*15500*/  ISETP.GE.AND P3, PT, R5, UR5, PT ;  /* 0x0000000505007c0c */ /* 0x000fe2000bf66270 */
[----:B------:R-:W-:Y:S02]  /*15510*/  @!P0 IMAD.MOV.U32 R5, RZ, RZ, R13 ;  /* 0x000000ffff058224 */ /* 0x000fe400078e000d */
[----:B------:R-:W4:Y:S01]  /*15520*/  LDL R13, [R1+0x594] ;  /* 0x00059400010d7983 */ /* 0x000f220000100800 */
[----:B------:R-:W-:-:S06]  /*15530*/  PRMT R173, RZ, 0x7610, R173 ;  /* 0x00007610ffad7816 */ /* 0x000fcc00000000ad */
[----:B------:R0:W4:Y:S02]  /*15540*/  @!P0 LDG.E.U16 R173, desc[UR18][R4.64] ;  /* 0x0000001204ad8981 */ /* 0x000124000c1e1500 */
[----:B0-----:R-:W0:Y:S01]  /*15550*/  S2R R5, SR_TID.X ;  /* 0x0000000000057919 */ /* 0x001e220000002100 */
[----:B------:R-:W-:Y:S01]  /*15560*/  PRMT R186, RZ, 0x7610, R186 ;  /* 0x00007610ffba7816 */ /* 0x000fe200000000ba */
[----:B---3--:R-:W-:Y:S01]  /*15570*/  @!P1 IMAD.MOV.U32 R4, RZ, RZ, R3 ;  /* 0x000000ffff049224 */ /* 0x008fe200078e0003 */
[----:B0-----:R-:W-:-:S04]  /*15580*/  SHF.R.U32.HI R5, RZ, 0x6, R5 ;  /* 0x00000006ff057819 */ /* 0x001fc80000011605 */
[----:B------:R-:W-:-:S04]  /*15590*/  SGXT.U32 R5, R5, 0x1 ;  /* 0x000000010505781a */ /* 0x000fc80000000000 */
[----:B------:R-:W-:-:S04]  /*155a0*/  LOP3.LUT R5, R5, 0x22, RZ, 0xfc, !PT ;  /* 0x0000002205057812 */ /* 0x000fc800078efcff */
[----:B------:R-:W-:Y:S01]  /*155b0*/  ISETP.GE.AND P0, PT, R5, UR5, PT ;  /* 0x0000000505007c0c */ /* 0x000fe2000bf06270 */
[----:B------:R-:W-:Y:S01]  /*155c0*/  @!P1 IMAD.MOV.U32 R5, RZ, RZ, R153 ;  /* 0x000000ffff059224 */ /* 0x000fe200078e0099 */
[----:B------:R-:W-:Y:S01]  /*155d0*/  PRMT R210, RZ, 0x7610, R210 ;  /* 0x00007610ffd27816 */ /* 0x000fe200000000d2 */
[----:B------:R-:W3:Y:S04]  /*155e0*/  LDL R153, [R1+0x590] ;  /* 0x0005900001997983 */ /* 0x000ee80000100800 */
[----:B------:R0:W3:Y:S02]  /*155f0*/  @!P1 LDG.E.U16 R186, desc[UR18][R4.64] ;  /* 0x0000001204ba9981 */ /* 0x0000e4000c1e1500 */
[----:B0-----:R-:W0:Y:S01]  /*15600*/  S2R R5, SR_TID.X ;  /* 0x0000000000057919 */ /* 0x001e220000002100 */
[----:B------:R-:W-:-:S02]  /*15610*/  PRMT R156, RZ, 0x7610, R156 ;  /* 0x00007610ff9c7816 */ /* 0x000fc4000000009c */
[----:B0-----:R-:W-:-:S04]  /*15620*/  SHF.R.U32.HI R5, RZ, 0x6, R5 ;  /* 0x00000006ff057819 */ /* 0x001fc80000011605 */
[----:B------:R-:W-:-:S04]  /*15630*/  SGXT.U32 R5, R5, 0x1 ;  /* 0x000000010505781a */ /* 0x000fc80000000000 */
[----:B------:R-:W-:-:S04]  /*15640*/  LOP3.LUT R5, R5, 0x24, RZ, 0xfc, !PT ;  /* 0x0000002405057812 */ /* 0x000fc800078efcff */
[----:B------:R-:W-:Y:S01]  /*15650*/  ISETP.GE.AND P1, PT, R5, UR5, PT ;  /* 0x0000000505007c0c */ /* 0x000fe2000bf26270 */
[----:B--2---:R-:W-:Y:S02]  /*15660*/  @!P2 IMAD.MOV.U32 R4, RZ, RZ, R12 ;  /* 0x000000ffff04a224 */ /* 0x004fe400078e000c */
[----:B------:R-:W-:Y:S01]  /*15670*/  @!P2 IMAD.MOV.U32 R5, RZ, RZ, R14 ;  /* 0x000000ffff05a224 */ /* 0x000fe200078e000e */
[----:B------:R-:W-:Y:S01]  /*15680*/  PRMT R172, RZ, 0x7610, R172 ;  /* 0x00007610ffac7816 */ /* 0x000fe200000000ac */
[----:B------:R-:W0:Y:S03]  /*15690*/  S2R R3, SR_TID.X ;  /* 0x0000000000037919 */ /* 0x000e260000002100 */
[----:B------:R4:W2:Y:S04]  /*156a0*/  @!P2 LDG.E.U16 R210, desc[UR18][R4.64] ;  /* 0x0000001204d2a981 */ /* 0x0008a8000c1e1500 */
[----:B------:R-:W2:Y:S01]  /*156b0*/  LDL R14, [R1+0x57c] ;  /* 0x00057c00010e7983 */ /* 0x000ea20000100800 */
[----:B----4-:R-:W-:-:S02]  /*156c0*/  @!P3 IMAD.MOV.U32 R4, RZ, RZ, R11 ;  /* 0x000000ffff04b224 */ /* 0x010fc400078e000b */
[----:B------:R-:W-:Y:S01]  /*156d0*/  @!P3 IMAD.MOV.U32 R5, RZ, RZ, R13 ;  /* 0x000000ffff05b224 */ /* 0x000fe200078e000d */
[----:B0-----:R-:W-:Y:S01]  /*156e0*/  SHF.R.U32.HI R3, RZ, 0x6, R3 ;  /* 0x00000006ff037819 */ /* 0x001fe20000011603 */
[----:B------:R-:W4:Y:S04]  /*156f0*/  LDL R13, [R1+0x574] ;  /* 0x00057400010d7983 */ /* 0x000f280000100800 */
[----:B------:R3:W4:Y:S04]  /*15700*/  @!P3 LDG.E.U16 R156, desc[UR18][R4.64] ;  /* 0x00000012049cb981 */ /* 0x000728000c1e1500 */
[----:B------:R-:W2:Y:S01]  /*15710*/  LDL R5, [R1+0x58c] ;  /* 0x00058c0001057983 */ /* 0x000ea20000100800 */
[----:B---3--:R-:W-:Y:S01]  /*15720*/  @!P0 IMAD.MOV.U32 R4, RZ, RZ, R153 ;  /* 0x000000ffff048224 */ /* 0x008fe200078e0099 */
[----:B------:R-:W-:-:S02]  /*15730*/  SGXT.U32 R3, R3, 0x1 ;  /* 0x000000010303781a */ /* 0x000fc40000000000 */
[----:B------:R-:W3:Y:S02]  /*15740*/  LDL R153, [R1+0x56c] ;  /* 0x00056c0001997983 */ /* 0x000ee40000100800 */
[----:B------:R-:W-:Y:S02]  /*15750*/  LOP3.LUT R12, R3, 0x26, RZ, 0xfc, !PT ;  /* 0x00000026030c7812 */ /* 0x000fe400078efcff */
[----:B------:R-:W0:Y:S02]  /*15760*/  S2R R3, SR_TID.X ;  /* 0x0000000000037919 */ /* 0x000e240000002100 */
[----:B------:R-:W-:Y:S02]  /*15770*/  ISETP.GE.AND P2, PT, R12, UR5, PT ;  /* 0x000000050c007c0c */ /* 0x000fe4000bf46270 */
[----:B------:R-:W4:Y:S01]  /*15780*/  LDL R12, [R1+0x580] ;  /* 0x00058000010c7983 */ /* 0x000f220000100800 */
[----:B0-----:R-:W-:-:S04]  /*15790*/  SHF.R.U32.HI R3, RZ, 0x6, R3 ;  /* 0x00000006ff037819 */ /* 0x001fc80000011603 */
[----:B------:R-:W-:-:S04]  /*157a0*/  SGXT.U32 R3, R3, 0x1 ;  /* 0x000000010303781a */ /* 0x000fc80000000000 */
[----:B------:R-:W-:-:S04]  /*157b0*/  LOP3.LUT R11, R3, 0x28, RZ, 0xfc, !PT ;  /* 0x00000028030b7812 */ /* 0x000fc800078efcff */
[----:B------:R-:W-:Y:S02]  /*157c0*/  ISETP.GE.AND P3, PT, R11, UR5, PT ;  /* 0x000000050b007c0c */ /* 0x000fe4000bf66270 */
[----:B------:R-:W3:Y:S04]  /*157d0*/  LDL R11, [R1+0x578] ;  /* 0x00057800010b7983 */ /* 0x000ee80000100800 */
[----:B--2---:R0:W2:Y:S04]  /*157e0*/  @!P0 LDG.E.U16 R172, desc[UR18][R4.64] ;  /* 0x0000001204ac8981 */ /* 0x0040a8000c1e1500 */
        /* <DEDUP_REMOVED lines=9> */
[----:B------:R-:W2:Y:S01]  /*15880*/  LDL R3, [R1+0x570] ;  /* 0x0005700001037983 */ /* 0x000ea20000100800 */
[----:B0-----:R-:W-:-:S04]  /*15890*/  @!P1 LOP3.LUT R5, R5, R4, RZ, 0x3c, !PT ;  /* 0x0000000405059212 */ /* 0x001fc800078e3cff */
[----:B------:R-:W-:-:S04]  /*158a0*/  @!P1 LOP3.LUT R4, R5, R4, RZ, 0x3c, !PT ;  /* 0x0000000405049212 */ /* 0x000fc800078e3cff */
[----:B------:R-:W-:-:S05]  /*158b0*/  @!P1 LOP3.LUT R5, R5, R4, RZ, 0x3c, !PT ;  /* 0x0000000405059212 */ /* 0x000fca00078e3cff */
[----:B------:R0:W2:Y:S02]  /*158c0*/  @!P1 LDG.E.U16 R191, desc[UR18][R4.64] ;  /* 0x0000001204bf9981 */ /* 0x0000a4000c1e1500 */
[----:B0-----:R-:W0:Y:S01]  /*158d0*/  S2R R5, SR_TID.X ;  /* 0x0000000000057919 */ /* 0x001e220000002100 */
[----:B----4-:R-:W-:Y:S02]  /*158e0*/  @!P2 IMAD.MOV.U32 R4, RZ, RZ, R12 ;  /* 0x000000ffff04a224 */ /* 0x010fe400078e000c */
[----:B------:R-:W4:Y:S01]  /*158f0*/  LDL R12, [R1+0x568] ;  /* 0x00056800010c7983 */ /* 0x000f220000100800 */
[----:B0-----:R-:W-:-:S04]  /*15900*/  SHF.R.U32.HI R5, RZ, 0x6, R5 ;  /* 0x00000006ff057819 */ /* 0x001fc80000011605 */
[----:B------:R-:W-:-:S04]  /*15910*/  SGXT.U32 R5, R5, 0x1 ;  /* 0x000000010505781a */ /* 0x000fc80000000000 */
[----:B------:R-:W-:-:S04]  /*15920*/  LOP3.LUT R5, R5, 0x2c, RZ, 0xfc, !PT ;  /* 0x0000002c05057812 */ /* 0x000fc800078efcff */
[----:B------:R-:W-:Y:S01]  /*15930*/  ISETP.GE.AND P1, PT, R5, UR5, PT ;  /* 0x0000000505007c0c */ /* 0x000fe2000bf26270 */
[----:B------:R-:W-:Y:S02]  /*15940*/  @!P2 IMAD.MOV.U32 R5, RZ, RZ, R14 ;  /* 0x000000ffff05a224 */ /* 0x000fe400078e000e */
[----:B------:R-:W4:Y:S04]  /*15950*/  LDL R14, [R1+0x564] ;  /* 0x00056400010e7983 */ /* 0x000f280000100800 */
[----:B------:R0:W4:Y:S02]  /*15960*/  @!P2 LDG.E.U16 R209, desc[UR18][R4.64] ;  /* 0x0000001204d1a981 */ /* 0x000124000c1e1500 */
[----:B0-----:R-:W0:Y:S01]  /*15970*/  S2R R5, SR_TID.X ;  /* 0x0000000000057919 */ /* 0x001e220000002100 */
[----:B---3--:R-:W-:-:S02]  /*15980*/  @!P3 IMAD.MOV.U32 R4, RZ, RZ, R11 ;  /* 0x000000ffff04b224 */ /* 0x008fc400078e000b */
[----:B------:R-:W3:Y:S01]  /*15990*/  LDL R11, [R1+0x560] ;  /* 0x00056000010b7983 */ /* 0x000ee20000100800 */
[----:B0-----:R-:W-:-:S04]  /*159a0*/  LEA.HI R5, R5, 0x2e, RZ, 0x1a ;  /* 0x0000002e05057811 */ /* 0x001fc800078fd0ff */
[----:B------:R-:W-:Y:S01]  /*159b0*/  ISETP.GE.AND P2, PT, R5, UR5, PT ;  /* 0x0000000505007c0c */ /* 0x000fe2000bf46270 */
[----:B------:R-:W-:Y:S02]  /*159c0*/  @!P3 IMAD.MOV.U32 R5, RZ, RZ, R13 ;  /* 0x000000ffff05b224 */ /* 0x000fe400078e000d */
[----:B------:R-:W3:Y:S01]  /*159d0*/  LDL R13, [R1+0x55c] ;  /* 0x00055c00010d7983 */ /* 0x000ee20000100800 */
[----:B------:R-:W-:-:S06]  /*159e0*/  PRMT R159, RZ, 0x7610, R159 ;  /* 0x00007610ff9f7816 */ /* 0x000fcc000000009f */
[----:B------:R0:W3:Y:S02]  /*159f0*/  @!P3 LDG.E.U16 R159, desc[UR18][R4.64] ;  /* 0x00000012049fb981 */ /* 0x0000e4000c1e1500 */
[----:B0-----:R-:W0:Y:S01]  /*15a00*/  S2R R5, SR_TID.X ;  /* 0x0000000000057919 */ /* 0x001e220000002100 */
[----:B------:R-:W-:Y:S01]  /*15a10*/  PRMT R175, RZ, 0x7610, R175 ;  /* 0x00007610ffaf7816 */ /* 0x000fe200000000af */
[----:B--2---:R-:W-:Y:S01]  /*15a20*/  @!P0 IMAD.MOV.U32 R4, RZ, RZ, R3 ;  /* 0x000000ffff048224 */ /* 0x004fe200078e0003 */
[----:B0-----:R-:W-:-:S04]  /*15a30*/  SHF.R.U32.HI R5, RZ, 0x6, R5 ;  /* 0x00000006ff057819 */ /* 0x001fc80000011605 */
[----:B------:R-:W-:-:S04]  /*15a40*/  SGXT.U32 R5, R5, 0x1 ;  /* 0x000000010505781a */ /* 0x000fc80000000000 */
[----:B------:R-:W-:-:S04]  /*15a50*/  LOP3.LUT R5, R5, 0x30, RZ, 0xfc, !PT ;  /* 0x0000003005057812 */ /* 0x000fc800078efcff */
[----:B------:R-:W-:Y:S01]  /*15a60*/  ISETP.GE.AND P3, PT, R5, UR5, PT ;  /* 0x0000000505007c0c */ /* 0x000fe2000bf66270 */
[----:B------:R-:W-:Y:S01]  /*15a70*/  @!P0 IMAD.MOV.U32 R5, RZ, RZ, R153 ;  /* 0x000000ffff058224 */ /* 0x000fe200078e0099 */
[----:B------:R-:W-:Y:S01]  /*15a80*/  PRMT R190, RZ, 0x7610, R190 ;  /* 0x00007610ffbe7816 */ /* 0x000fe200000000be */
[----:B------:R-:W2:Y:S04]  /*15a90*/  LDL R153, [R1+0x558] ;  /* 0x0005580001997983 */ /* 0x000ea80000100800 */
[----:B------:R0:W2:Y:S02]  /*15aa0*/  @!P0 LDG.E.U16 R175, desc[UR18][R4.64] ;  /* 0x0000001204af8981 */ /* 0x0000a4000c1e1500 */
[----:B0-----:R-:W0:Y:S01]  /*15ab0*/  S2R R5, SR_TID.X ;  /* 0x0000000000057919 */ /* 0x001e220000002100 */
[----:B------:R-:W-:-:S02]  /*15ac0*/  PRMT R208, RZ, 0x7610, R208 ;  /* 0x00007610ffd07816 */ /* 0x000fc400000000d0 */
[----:B0-----:R-:W-:-:S04]  /*15ad0*/  SHF.R.U32.HI R5, RZ, 0x6, R5 ;  /* 0x00000006ff057819 */ /* 0x001fc80000011605 */
[----:B------:R-:W-:-:S04]  /*15ae0*/  SGXT.U32 R5, R5, 0x1 ;  /* 0x000000010505781a */ /* 0x000fc80000000000 */
[----:B------:R-:W-:-:S04]  /*15af0*/  LOP3.LUT R5, R5, 0x32, RZ, 0xfc, !PT ;  /* 0x0000003205057812 */ /* 0x000fc800078efcff */
[----:B------:R-:W-:Y:S01]  /*15b00*/  ISETP.GE.AND P0, PT, R5, UR5, PT ;  /* 0x0000000505007c0c */ /* 0x000fe2000bf06270 */
[----:B----4-:R-:W-:Y:S02]  /*15b10*/  @!P1 IMAD.MOV.U32 R4, RZ, RZ, R12 ;  /* 0x000000ffff049224 */ /* 0x010fe400078e000c */
[----:B------:R-:W-:Y:S01]  /*15b20*/  @!P1 IMAD.MOV.U32 R5, RZ, RZ, R14 ;  /* 0x000000ffff059224 */ /* 0x000fe200078e000e */
[----:B------:R-:W0:Y:S04]  /*15b30*/  S2R R3, SR_TID.X ;  /* 0x0000000000037919 */ /* 0x000e280000002100 */
[----:B------:R3:W4:Y:S01]  /*15b40*/  @!P1 LDG.E.U16 R190, desc[UR18][R4.64] ;  /* 0x0000001204be9981 */ /* 0x000722000c1e1500 */
[----:B------:R-:W-:-:S03]  /*15b50*/  PRMT R158, RZ, 0x7610, R158 ;  /* 0x00007610ff9e7816 */ /* 0x000fc6000000009e */
[----:B------:R-:W4:Y:S01]  /*15b60*/  LDL R14, [R1+0x544] ;  /* 0x00054400010e7983 */ /* 0x000f220000100800 */
[----:B---3--:R-:W-:Y:S02]  /*15b70*/  @!P2 IMAD.MOV.U32 R4, RZ, RZ, R11 ;  /* 0x000000ffff04a224 */ /* 0x008fe400078e000b */
[----:B------:R-:W-:Y:S01]  /*15b80*/  @!P2 IMAD.MOV.U32 R5, RZ, RZ, R13 ;  /* 0x000000ffff05a224 */ /* 0x000fe200078e000d */
[----:B0-----:R-:W-:Y:S01]  /*15b90*/  SHF.R.U32.HI R3, RZ, 0x6, R3 ;  /* 0x00000006ff037819 */ /* 0x001fe20000011603 */
[----:B------:R-:W3:Y:S04]  /*15ba0*/  LDL R13, [R1+0x53c] ;  /* 0x00053c00010d7983 */ /* 0x000ee80000100800 */
[----:B------:R2:W3:Y:S04]  /*15bb0*/  @!P2 LDG.E.U16 R208, desc[UR18][R4.64] ;  /* 0x0000001204d0a981 */ /* 0x0004e8000c1e1500 */
[----:B------:R-:W4:Y:S01]  /*15bc0*/  LDL R5, [R1+0x554] ;  /* 0x0005540001057983 */ /* 0x000f220000100800 */
[----:B------:R-:W-:-:S04]  /*15bd0*/  SGXT.U32 R3, R3, 0x1 ;  /* 0x000000010303781a */ /* 0x000fc80000000000 */
[----:B------:R-:W-:Y:S02]  /*15be0*/  LOP3.LUT R12, R3, 0x34, RZ, 0xfc, !PT ;  /* 0x00000034030c7812 */ /* 0x000fe400078efcff */
[----:B------:R-:W0:Y:S02]  /*15bf0*/  S2R R3, SR_TID.X ;  /* 0x0000000000037919 */ /* 0x000e240000002100 */
[----:B------:R-:W-:Y:S02]  /*15c00*/  ISETP.GE.AND P1, PT, R12, UR5, PT ;  /* 0x000000050c007c0c */ /* 0x000fe4000bf26270 */
[----:B------:R-:W3:Y:S01]  /*15c10*/  LDL R12, [R1+0x548] ;  /* 0x00054800010c7983 */ /* 0x000ee20000100800 */
[----:B--2---:R-:W-:Y:S01]  /*15c20*/  @!P3 IMAD.MOV.U32 R4, RZ, RZ, R153 ;  /* 0x000000ffff04b224 */ /* 0x004fe200078e0099 */
[----:B0-----:R-:W-:-:S04]  /*15c30*/  SHF.R.U32.HI R3, RZ, 0x6, R3 ;  /* 0x00000006ff037819 */ /* 0x001fc80000011603 */
[----:B------:R-:W-:-:S04]  /*15c40*/  SGXT.U32 R3, R3, 0x1 ;  /* 0x000000010303781a */ /* 0x000fc80000000000 */
[----:B------:R-:W-:-:S04]  /*15c50*/  LOP3.LUT R11, R3, 0x36, RZ, 0xfc, !PT ;  /* 0x00000036030b7812 */ /* 0x000fc800078efcff */
[----:B------:R-:W-:Y:S02]  /*15c60*/  ISETP.GE.AND P2, PT, R11, UR5, PT ;  /* 0x000000050b007c0c */ /* 0x000fe4000bf46270 */
[----:B------:R-:W2:Y:S04]  /*15c70*/  LDL R11, [R1+0x540] ;  /* 0x00054000010b7983 */ /* 0x000ea80000100800 */
[----:B----4-:R0:W4:Y:S04]  /*15c80*/  @!P3 LDG.E.U16 R158, desc[UR18][R4.64] ;  /* 0x00000012049eb981 */ /* 0x010128000c1e1500 */
[----:B------:R-:W0:Y:S04]  /*15c90*/  LDL R4, [R1+0x54c] ;  /* 0x00054c0001047983 */ /* 0x000e280000100800 */
[----:B------:R-:W0:Y:S01]  /*15ca0*/  LDL R5, [R1+0x550] ;  /* 0x0005500001057983 */ /* 0x000e220000100800 */
[----:B------:R-:W-:-:S02]  /*15cb0*/  PRMT R174, RZ, 0x7610, R174 ;  /* 0x00007610ffae7816 */ /* 0x000fc400000000ae */
[----:B------:R-:W-:Y:S02]  /*15cc0*/  PRMT R212, RZ, 0x7610, R212 ;  /* 0x00007610ffd47816 */ /* 0x000fe400000000d4 */
[----:B------:R-:W-:Y:S01]  /*15cd0*/  PRMT R207, RZ, 0x7610, R207 ;  /* 0x00007610ffcf7816 */ /* 0x000fe200000000cf */
[----:B------:R-:W1:Y:S01]  /*15ce0*/  S2R R3, SR_TID.X ;  /* 0x0000000000037919 */ /* 0x000e620000002100 */
[----:B0-----:R-:W-:-:S04]  /*15cf0*/  @!P0 LOP3.LUT R5, R5, R4, RZ, 0x3c, !PT ;  /* 0x0000000405058212 */ /* 0x001fc800078e3cff */
[----:B------:R-:W-:-:S04]  /*15d00*/  @!P0 LOP3.LUT R4, R5, R4, RZ, 0x3c, !PT ;  /* 0x0000000405048212 */ /* 0x000fc800078e3cff */
[----:B------:R-:W-:-:S05]  /*15d10*/  @!P0 LOP3.LUT R5, R5, R4, RZ, 0x3c, !PT ;  /* 0x0000000405058212 */ /* 0x000fca00078e3cff */
[----:B------:R3:W4:Y:S02]  /*15d20*/  @!P0 LDG.E.U16 R174, desc[UR18][R4.64] ;  /* 0x0000001204ae8981 */ /* 0x000724000c1e1500 */
[----:B---3--:R-:W-:Y:S02]  /*15d30*/  @!P1 IMAD.MOV.U32 R4, RZ, RZ, R12 ;  /* 0x000000ffff049224 */ /* 0x008fe400078e000c */
[----:B------:R-:W-:Y:S01]  /*15d40*/  @!P1 IMAD.MOV.U32 R5, RZ, RZ, R14 ;  /* 0x000000ffff059224 */ /* 0x000fe200078e000e */
[----:B-1----:R-:W-:Y:S01]  /*15d50*/  SHF.R.U32.HI R3, RZ, 0x6, R3 ;  /* 0x00000006ff037819 */ /* 0x002fe20000011603 */
[----:B------:R-:W3:Y:S04]  /*15d60*/  LDL R12, [R1+0x530] ;  /* 0x00053000010c7983 */ /* 0x000ee80000100800 */
[----:B------:R2:W4:Y:S01]  /*15d70*/  @!P1 LDG.E.U16 R212, desc[UR18][R4.64] ;  /* 0x0000001204d49981 */ /* 0x000522000c1e1500 */
[----:B------:R-:W-:-:S03]  /*15d80*/  PRMT R161, RZ, 0x7610, R161 ;  /* 0x00007610ffa17816 */ /* 0x000fc600000000a1 */
[----:B------:R-:W4:Y:S01]  /*15d90*/  LDL R14, [R1+0x528] ;  /* 0x00052800010e7983 */ /* 0x000f220000100800 */
[----:B--2---:R-:W-:Y:S02]  /*15da0*/  @!P2 IMAD.MOV.U32 R4, RZ, RZ, R11 ;  /* 0x000000ffff04a224 */ /* 0x004fe400078e000b */
[----:B------:R-:W-:Y:S01]  /*15db0*/  @!P2 IMAD.MOV.U32 R5, RZ, RZ, R13 ;  /* 0x000000ffff05a224 */ /* 0x000fe200078e000d */
[----:B------:R-:W-:Y:S01]  /*15dc0*/  SGXT.U32 R3, R3, 0x1 ;  /* 0x000000010303781a */ /* 0x000fe20000000000 */
[----:B------:R-:W2:Y:S04]  /*15dd0*/  LDL R13, [R1+0x51c] ;  /* 0x00051c00010d7983 */ /* 0x000ea80000100800 */
[----:B------:R0:W2:Y:S04]  /*15de0*/  @!P2 LDG.E.U16 R207, desc[UR18][R4.64] ;  /* 0x0000001204cfa981 */ /* 0x0000a8000c1e1500 */
[----:B------:R-:W0:Y:S04]  /*15df0*/  LDL R4, [R1+0x534] ;  /* 0x0005340001047983 */ /* 0x000e280000100800 */
[----:B------:R-:W0:Y:S01]  /*15e00*/  LDL R5, [R1+0x538] ;  /* 0x0005380001057983 */ /* 0x000e220000100800 */
[----:B------:R-:W-:-:S02]  /*15e10*/  LOP3.LUT R153, R3, 0x38, RZ, 0xfc, !PT ;  /* 0x0000003803997812 */ /* 0x000fc400078efcff */
[----:B------:R-:W1:Y:S02]  /*15e20*/  S2R R3, SR_TID.X ;  /* 0x0000000000037919 */ /* 0x000e640000002100 */
[----:B------:R-:W-:Y:S02]  /*15e30*/  ISETP.GE.AND P3, PT, R153, UR5, PT ;  /* 0x0000000599007c0c */ /* 0x000fe4000bf66270 */
[--C-:B-1----:R-:W-:Y:S02]  /*15e40*/  SHF.R.U32.HI R153, RZ, 0x6, R3.reuse ;  /* 0x00000006ff997819 */ /* 0x102fe40000011603 */
[----:B------:R-:W-:-:S04]  /*15e50*/  SHF.R.U32.HI R3, RZ, 0x6, R3 ;  /* 0x00000006ff037819 */ /* 0x000fc80000011603 */
[----:B------:R-:W-:-:S04]  /*15e60*/  SGXT.U32 R3, R3, 0x1 ;  /* 0x000000010303781a */ /* 0x000fc80000000000 */
[----:B------:R-:W-:-:S04]  /*15e70*/  LOP3.LUT R3, R3, 0x3c, RZ, 0xfc, !PT ;  /* 0x0000003c03037812 */ /* 0x000fc800078efcff */
[----:B------:R-:W-:Y:S02]  /*15e80*/  ISETP.GE.AND P1, PT, R3, UR5, PT ;  /* 0x0000000503007c0c */ /* 0x000fe4000bf26270 */
[----:B------:R-:W1:Y:S01]  /*15e90*/  S2R R3, SR_TID.X ;  /* 0x0000000000037919 */ /* 0x000e620000002100 */
[----:B------:R-:W-:-:S04]  /*15ea0*/  SGXT.U32 R153, R153, 0x1 ;  /* 0x000000019999781a */ /* 0x000fc80000000000 */
[----:B------:R-:W-:-:S04]  /*15eb0*/  LOP3.LUT R153, R153, 0x3a, RZ, 0xfc, !PT ;  /* 0x0000003a99997812 */ /* 0x000fc800078efcff */
[----:B------:R-:W-:Y:S02]  /*15ec0*/  ISETP.GE.AND P0, PT, R153, UR5, PT ;  /* 0x0000000599007c0c */ /* 0x000fe4000bf06270 */
[----:B------:R-:W2:Y:S01]  /*15ed0*/  LDL R153, [R1+0x524] ;  /* 0x0005240001997983 */ /* 0x000ea20000100800 */
[----:B-1----:R-:W-:-:S04]  /*15ee0*/  LEA.HI R11, R3, 0x3e, RZ, 0x1a ;  /* 0x0000003e030b7811 */ /* 0x002fc800078fd0ff */
[----:B------:R-:W-:Y:S02]  /*15ef0*/  ISETP.GE.AND P2, PT, R11, UR5, PT ;  /* 0x000000050b007c0c */ /* 0x000fe4000bf46270 */
[----:B------:R-:W2:Y:S01]  /*15f00*/  LDL R11, [R1+0x520] ;  /* 0x00052000010b7983 */ /* 0x000ea20000100800 */
[----:B0-----:R-:W-:-:S04]  /*15f10*/  @!P3 LOP3.LUT R5, R5, R4, RZ, 0x3c, !PT ;  /* 0x000000040505b212 */ /* 0x001fc800078e3cff */
[----:B------:R-:W-:-:S04]  /*15f20*/  @!P3 LOP3.LUT R4, R5, R4, RZ, 0x3c, !PT ;  /* 0x000000040504b212 */ /* 0x000fc800078e3cff */
[----:B------:R-:W-:-:S05]  /*15f30*/  @!P3 LOP3.LUT R5, R5, R4, RZ, 0x3c, !PT ;  /* 0x000000040505b212 */ /* 0x000fca00078e3cff */
[----:B------:R0:W2:Y:S04]  /*15f40*/  @!P3 LDG.E.U16 R161, desc[UR18][R4.64] ;  /* 0x0000001204a1b981 */ /* 0x0000a8000c1e1500 */
[----:B------:R-:W4:Y:S01]  /*15f50*/  LDL R5, [R1+0x52c] ;  /* 0x00052c0001057983 */ /* 0x000f220000100800 */
[----:B------:R-:W-:-:S04]  /*15f60*/  SHF.R.U32.HI R3, RZ, 0x6, R3 ;  /* 0x00000006ff037819 */ /* 0x000fc80000011603 */
[----:B------:R-:W-:-:S04]  /*15f70*/  SGXT.U32 R3, R3, 0x1 ;  /* 0x000000010303781a */ /* 0x000fc80000000000 */
[----:B0-----:R-:W-:Y:S02]  /*15f80*/  LOP3.LUT R4, R3, 0x40, RZ, 0xfc, !PT ;  /* 0x0000004003047812 */ /* 0x001fe400078efcff */
[----:B------:R-:W-:Y:S02]  /*15f90*/  PRMT R177, RZ, 0x7610, R177 ;  /* 0x00007610ffb17816 */ /* 0x000fe400000000b1 */
[----:B------:R-:W-:Y:S01]  /*15fa0*/  ISETP.GE.AND P3, PT, R4, UR5, PT ;  /* 0x0000000504007c0c */ /* 0x000fe2000bf66270 */
[----:B---3--:R-:W-:Y:S01]  /*15fb0*/  @!P0 IMAD.MOV.U32 R4, RZ, RZ, R12 ;  /* 0x000000ffff048224 */ /* 0x008fe200078e000c */
[----:B------:R-:W-:Y:S01]  /*15fc0*/  PRMT R188, RZ, 0x7610, R188 ;  /* 0x00007610ffbc7816 */ /* 0x000fe200000000bc */
[----:B------:R-:W3:Y:S01]  /*15fd0*/  LDL R12, [R1+0x518] ;  /* 0x00051800010c7983 */ /* 0x000ee20000100800 */
[----:B------:R-:W-:Y:S01]  /*15fe0*/  PRMT R206, RZ, 0x7610, R206 ;  /* 0x00007610ffce7816 */ /* 0x000fe200000000ce */
[----:B------:R-:W0:Y:S02]  /*15ff0*/  S2R R3, SR_TID.X ;  /* 0x0000000000037919 */ /* 0x000e240000002100 */
[----:B----4-:R1:W4:Y:S02]  /*16000*/  @!P0 LDG.E.U16 R177, desc[UR18][R4.64] ;  /* 0x0000001204b18981 */ /* 0x010324000c1e1500 */
[----:B-1----:R-:W1:Y:S01]  /*16010*/  S2R R5, SR_TID.X ;  /* 0x0000000000057919 */ /* 0x002e620000002100 */
[----:B------:R-:W-:Y:S01]  /*16020*/  @!P1 IMAD.MOV.U32 R4, RZ, RZ, R14 ;  /* 0x000000ffff049224 */ /* 0x000fe200078e000e */
[----:B0-----:R-:W-:-:S02]  /*16030*/  SHF.R.U32.HI R3, RZ, 0x6, R3 ;  /* 0x00000006ff037819 */ /* 0x001fc40000011603 */
[----:B------:R-:W-:Y:S01]  /*16040*/  PRMT R160, RZ, 0x7610, R160 ;  /* 0x00007610ffa07816 */ /* 0x000fe200000000a0 */
[----:B------:R-:W4:Y:S01]  /*16050*/  LDL R14, [R1+0x508] ;  /* 0x00050800010e7983 */ /* 0x000f220000100800 */
[----:B-1----:R-:W-:-:S04]  /*16060*/  SHF.R.U32.HI R5, RZ, 0x6, R5 ;  /* 0x00000006ff057819 */ /* 0x002fc80000011605 */
[----:B------:R-:W-:-:S04]  /*16070*/  SGXT.U32 R5, R5, 0x1 ;  /* 0x000000010505781a */ /* 0x000fc80000000000 */
[----:B------:R-:W-:-:S04]  /*16080*/  LOP3.LUT R5, R5, 0x42, RZ, 0xfc, !PT ;  /* 0x0000004205057812 */ /* 0x000fc800078efcff */
[----:B------:R-:W-:Y:S01]  /*16090*/  ISETP.GE.AND P0, PT, R5, UR5, PT ;  /* 0x0000000505007c0c */ /* 0x000fe2000bf06270 */
[----:B--2---:R-:W-:Y:S01]  /*160a0*/  @!P1 IMAD.MOV.U32 R5, RZ, RZ, R153 ;  /* 0x000000ffff059224 */ /* 0x004fe200078e0099 */
[----:B------:R-:W-:Y:S01]  /*160b0*/  SGXT.U32 R3, R3, 0x1 ;  /* 0x000000010303781a */ /* 0x000fe20000000000 */
[----:B------:R-:W2:Y:S04]  /*160c0*/  LDL R153, [R1+0x504] ;  /* 0x0005040001997983 */ /* 0x000ea80000100800 */
[----:B------:R0:W2:Y:S02]  /*160d0*/  @!P1 LDG.E.U16 R188, desc[UR18][R4.64] ;  /* 0x0000001204bc9981 */ /* 0x0000a4000c1e1500 */
[----:B0-----:R-:W-:Y:S02]  /*160e0*/  @!P2 IMAD.MOV.U32 R4, RZ, RZ, R11 ;  /* 0x000000ffff04a224 */ /* 0x001fe400078e000b */
[----:B------:R-:W-:Y:S01]  /*160f0*/  @!P2 IMAD.MOV.U32 R5, RZ, RZ, R13 ;  /* 0x000000ffff05a224 */ /* 0x000fe200078e000d */
[----:B------:R-:W-:Y:S01]  /*16100*/  LOP3.LUT R3, R3, 0x44, RZ, 0xfc, !PT ;  /* 0x0000004403037812 */ /* 0x000fe200078efcff */
[----:B------:R-:W2:Y:S04]  /*16110*/  LDL R11, [R1+0x4fc] ;  /* 0x0004fc00010b7983 */ /* 0x000ea80000100800 */
[----:B------:R0:W2:Y:S04]  /*16120*/  @!P2 LDG.E.U16 R206, desc[UR18][R4.64] ;  /* 0x0000001204cea981 */ /* 0x0000a8000c1e1500 */
[----:B------:R-:W4:Y:S01]  /*16130*/  LDL R5, [R1+0x514] ;  /* 0x0005140001057983 */ /* 0x000f220000100800 */
[----:B------:R-:W-:-:S02]  /*16140*/  ISETP.GE.AND P1, PT, R3, UR5, PT ;  /* 0x0000000503007c0c */ /* 0x000fc4000bf26270 */
[----:B------:R-:W1:Y:S02]  /*16150*/  S2R R3, SR_TID.X ;  /* 0x0000000000037919 */ /* 0x000e640000002100 */
[----:B-1----:R-:W-:Y:S02]  /*16160*/  SHF.R.U32.HI R13, RZ, 0x6, R3 ;  /* 0x00000006ff0d7819 */ /* 0x002fe40000011603 */
[----:B------:R-:W2:Y:S02]  /*16170*/  LDL R3, [R1+0x500] ;  /* 0x0005000001037983 */ /* 0x000ea40000100800 */
[----:B------:R-:W-:-:S04]  /*16180*/  SGXT.U32 R13, R13, 0x1 ;  /* 0x000000010d0d781a */ /* 0x000fc80000000000 */
[----:B0-----:R-:W-:-:S04]  /*16190*/  LOP3.LUT R4, R13, 0x46, RZ, 0xfc, !PT ;  /* 0x000000460d047812 */ /* 0x001fc800078efcff */
[----:B------:R-:W-:Y:S01]  /*161a0*/  ISETP.GE.AND P2, PT, R4, UR5, PT ;  /* 0x0000000504007c0c */ /* 0x000fe2000bf46270 */
[----:B---3--:R-:W-:-:S05]  /*161b0*/  @!P3 IMAD.MOV.U32 R4, RZ, RZ, R12 ;  /* 0x000000ffff04b224 */ /* 0x008fca00078e000c */
[----:B----4-:R0:W3:Y:S04]  /*161c0*/  @!P3 LDG.E.U16 R160, desc[UR18][R4.64] ;  /* 0x0000001204a0b981 */ /* 0x0100e8000c1e1500 */
[----:B------:R-:W0:Y:S04]  /*161d0*/  LDL R4, [R1+0x50c] ;  /* 0x00050c0001047983 */ /* 0x000e280000100800 */
[----:B------:R-:W0:Y:S01]  /*161e0*/  LDL R5, [R1+0x510] ;  /* 0x0005100001057983 */ /* 0x000e220000100800 */
[----:B------:R-:W-:Y:S02]  /*161f0*/  PRMT R176, RZ, 0x7610, R176 ;  /* 0x00007610ffb07816 */ /* 0x000fe400000000b0 */
[----:B------:R-:W-:-:S02]  /*16200*/  PRMT R192, RZ, 0x7610, R192 ;  /* 0x00007610ffc07816 */ /* 0x000fc400000000c0 */
[----:B------:R-:W-:Y:S01]  /*16210*/  PRMT R205, RZ, 0x7610, R205 ;  /* 0x00007610ffcd7816 */ /* 0x000fe200000000cd */
[----:B------:R-:W1:Y:S02]  /*16220*/  S2R R13, SR_TID.X ;  /* 0x00000000000d7919 */ /* 0x000e640000002100 */
[----:B-1----:R-:W-:-:S04]  /*16230*/  SHF.R.U32.HI R13, RZ, 0x6, R13 ;  /* 0x00000006ff0d7819 */ /* 0x002fc8000001160d */
[----:B------:R-:W-:-:S04]  /*16240*/  SGXT.U32 R13, R13, 0x1 ;  /* 0x000000010d0d781a */ /* 0x000fc80000000000 */
[----:B------:R-:W-:Y:S02]  /*16250*/  LOP3.LUT R12, R13, 0x48, RZ, 0xfc, !PT ;  /* 0x000000480d0c7812 */ /* 0x000fe400078efcff */
[----:B0-----:R-:W-:-:S04]  /*16260*/  @!P0 LOP3.LUT R5, R5, R4, RZ, 0x3c, !PT ;  /* 0x0000000405058212 */ /* 0x001fc800078e3cff */
[----:B------:R-:W-:-:S04]  /*16270*/  @!P0 LOP3.LUT R4, R5, R4, RZ, 0x3c, !PT ;  /* 0x0000000405048212 */ /* 0x000fc800078e3cff */
[----:B------:R-:W-:-:S05]  /*16280*/  @!P0 LOP3.LUT R5, R5, R4, RZ, 0x3c, !PT ;  /* 0x0000000405058212 */ /* 0x000fca00078e3cff */
[----:B------:R0:W4:Y:S02]  /*16290*/  @!P0 LDG.E.U16 R176, desc[UR18][R4.64] ;  /* 0x0000001204b08981 */ /* 0x000124000c1e1500 */
[----:B0-----:R-:W-:Y:S02]  /*162a0*/  @!P1 IMAD.MOV.U32 R4, RZ, RZ, R14 ;  /* 0x000000ffff049224 */ /* 0x001fe400078e000e */
[----:B--2---:R-:W-:Y:S01]  /*162b0*/  @!P1 IMAD.MOV.U32 R5, RZ, RZ, R153 ;  /* 0x000000ffff059224 */ /* 0x004fe200078e0099 */
[----:B------:R-:W0:Y:S04]  /*162c0*/  S2R R13, SR_TID.X ;  /* 0x00000000000d7919 */ /* 0x000e280000002100 */
[----:B------:R1:W2:Y:S01]  /*162d0*/  @!P1 LDG.E.U16 R192, desc[UR18][R4.64] ;  /* 0x0000001204c09981 */ /* 0x0002a2000c1e1500 */
[----:B------:R-:W-:-:S02]  /*162e0*/  ISETP.GE.AND P3, PT, R12, UR5, PT ;  /* 0x000000050c007c0c */ /* 0x000fc4000bf66270 */
[----:B------:R-:W-:Y:S01]  /*162f0*/  PRMT R163, RZ, 0x7610, R163 ;  /* 0x00007610ffa37816 */ /* 0x000fe200000000a3 */
[----:B------:R-:W3:Y:S01]  /*16300*/  LDL R153, [R1+0x4e8] ;  /* 0x0004e80001997983 */ /* 0x000ee20000100800 */
[----:B-1----:R-:W-:Y:S02]  /*16310*/  @!P2 IMAD.MOV.U32 R4, RZ, RZ, R3 ;  /* 0x000000ffff04a224 */ /* 0x002fe400078e0003 */
[----:B------:R-:W-:Y:S01]  /*16320*/  @!P2 IMAD.MOV.U32 R5, RZ, RZ, R11 ;  /* 0x000000ffff05a224 */ /* 0x000fe200078e000b */
[----:B------:R-:W4:Y:S04]  /*16330*/  LDL R3, [R1+0x4e0] ;  /* 0x0004e00001037983 */ /* 0x000f280000100800 */
[----:B------:R1:W2:Y:S04]  /*16340*/  @!P2 LDG.E.U16 R205, desc[UR18][R4.64] ;  /* 0x0000001204cda981 */ /* 0x0002a8000c1e1500 */
[----:B------:R-:W2:Y:S04]  /*16350*/  LDL R11, [R1+0x4dc] ;  /* 0x0004dc00010b7983 */ /* 0x000ea80000100800 */
[----:B------:R-:W1:Y:S04]  /*16360*/  LDL R4, [R1+0x4f4] ;  /* 0x0004f40001047983 */ /* 0x000e680000100800 */
[----:B------:R-:W1:Y:S01]  /*16370*/  LDL R5, [R1+0x4f8] ;  /* 0x0004f80001057983 */ /* 0x000e620000100800 */
[----:B0-----:R-:W-:-:S02]  /*16380*/  SHF.R.U32.HI R12, RZ, 0x6, R13 ;  /* 0x00000006ff0c7819 */ /* 0x001fc4000001160d */
[----:B------:R-:W-:-:S04]  /*16390*/  SHF.R.U32.HI R13, RZ, 0x6, R13 ;  /* 0x00000006ff0d7819 */ /* 0x000fc8000001160d */
[----:B------:R-:W-:-:S04]  /*163a0*/  SGXT.U32 R13, R13, 0x1 ;  /* 0x000000010d0d781a */ /* 0x000fc80000000000 */
[----:B------:R-:W-:-:S04]  /*163b0*/  LOP3.LUT R13, R13, 0x4c, RZ, 0xfc, !PT ;  /* 0x0000004c0d0d7812 */ /* 0x000fc800078efcff */
[----:B------:R-:W-:Y:S02]  /*163c0*/  ISETP.GE.AND P1, PT, R13, UR5, PT ;  /* 0x000000050d007c0c */ /* 0x000fe4000bf26270 */
[----:B------:R-:W0:Y:S01]  /*163d0*/  S2R R13, SR_TID.X ;  /* 0x00000000000d7919 */ /* 0x000e220000002100 */
[----:B------:R-:W-:-:S04]  /*163e0*/  SGXT.U32 R12, R12, 0x1 ;  /* 0x000000010c0c781a */ /* 0x000fc80000000000 */
[----:B------:R-:W-:-:S04]  /*163f0*/  LOP3.LUT R12, R12, 0x4a, RZ, 0xfc, !PT ;  /* 0x0000004a0c0c7812 */ /* 0x000fc800078efcff */
[----:B------:R-:W-:Y:S02]  /*16400*/  ISETP.GE.AND P0, PT, R12, UR5, PT ;  /* 0x000000050c007c0c */ /* 0x000fe4000bf06270 */
[----:B------:R-:W3:Y:S01]  /*16410*/  LDL R12, [R1+0x4f0] ;  /* 0x0004f000010c7983 */ /* 0x000ee20000100800 */
[----:B0-----:R-:W-:-:S04]  /*16420*/  LEA.HI R14, R13, 0x4e, RZ, 0x1a ;  /* 0x0000004e0d0e7811 */ /* 0x001fc800078fd0ff */
[----:B------:R-:W-:Y:S02]  /*16430*/  ISETP.GE.AND P2, PT, R14, UR5, PT ;  /* 0x000000050e007c0c */ /* 0x000fe4000bf46270 */
[----:B------:R-:W2:Y:S01]  /*16440*/  LDL.LU R14, [R1+0xb8c] ;  /* 0x000b8c00010e7983 */ /* 0x000ea20000300800 */
[----:B-1----:R-:W-:-:S04]  /*16450*/  @!P3 LOP3.LUT R5, R5, R4, RZ, 0x3c, !PT ;  /* 0x000000040505b212 */ /* 0x002fc800078e3cff */
[----:B------:R-:W-:-:S04]  /*16460*/  @!P3 LOP3.LUT R4, R5, R4, RZ, 0x3c, !PT ;  /* 0x000000040504b212 */ /* 0x000fc800078e3cff */
[----:B------:R-:W-:-:S05]  /*16470*/  @!P3 LOP3.LUT R5, R5, R4, RZ, 0x3c, !PT ;  /* 0x000000040505b212 */ /* 0x000fca00078e3cff */
[----:B------:R3:W2:Y:S04]  /*16480*/  @!P3 LDG.E.U16 R163, desc[UR18][R4.64] ;  /* 0x0000001204a3b981 */ /* 0x0006a8000c1e1500 */
[----:B------:R-:W4:Y:S01]  /*16490*/  LDL R5, [R1+0x4ec] ;  /* 0x0004ec0001057983 */ /* 0x000f220000100800 */
[----:B------:R-:W-:-:S04]  /*164a0*/  SHF.R.U32.HI R13, RZ, 0x6, R13 ;  /* 0x00000006ff0d7819 */ /* 0x000fc8000001160d */
[----:B------:R-:W-:-:S04]  /*164b0*/  SGXT.U32 R13, R13, 0x1 ;  /* 0x000000010d0d781a */ /* 0x000fc80000000000 */
[----:B------:R-:W-:-:S04]  /*164c0*/  LOP3.LUT R13, R13, 0x50, RZ, 0xfc, !PT ;  /* 0x000000500d0d7812 */ /* 0x000fc800078efcff */
[----:B------:R-:W-:Y:S02]  /*164d0*/  ISETP.GE.AND P3, PT, R13, UR5, PT ;  /* 0x000000050d007c0c */ /* 0x000fe4000bf66270 */
[----:B------:R-:W0:Y:S01]  /*164e0*/  S2R R13, SR_TID.X ;  /* 0x00000000000d7919 */ /* 0x000e220000002100 */
[----:B------:R-:W-:Y:S01]  /*164f0*/  PRMT R179, RZ, 0x7610, R179 ;  /* 0x00007610ffb37816 */ /* 0x000fe200000000b3 */
[----:B---3--:R-:W-:Y:S01]  /*16500*/  @!P0 IMAD.MOV.U32 R4, RZ, RZ, R12 ;  /* 0x000000ffff048224 */ /* 0x008fe200078e000c */
[----:B------:R-:W-:Y:S01]  /*16510*/  PRMT R194, RZ, 0x7610, R194 ;  /* 0x00007610ffc27816 */ /* 0x000fe200000000c2 */
[----:B------:R-:W3:Y:S04]  /*16520*/  LDL R12, [R1+0x4d8] ;  /* 0x0004d800010c7983 */ /* 0x000ee80000100800 */
[----:B----4-:R0:W4:Y:S02]  /*16530*/  @!P0 LDG.E.U16 R179, desc[UR18][R4.64] ;  /* 0x0000001204b38981 */ /* 0x010124000c1e1500 */
[----:B0-----:R-:W-:-:S04]  /*16540*/  SHF.R.U32.HI R5, RZ, 0x6, R13 ;  /* 0x00000006ff057819 */ /* 0x001fc8000001160d */
[----:B------:R-:W-:-:S04]  /*16550*/  SGXT.U32 R5, R5, 0x1 ;  /* 0x000000010505781a */ /* 0x000fc80000000000 */
[----:B------:R-:W-:Y:S02]  /*16560*/  LOP3.LUT R4, R5, 0x52, RZ, 0xfc, !PT ;  /* 0x0000005205047812 */ /* 0x000fe400078efcff */
[----:B------:R-:W2:Y:S02]  /*16570*/  LDL R5, [R1+0x4e4] ;  /* 0x0004e40001057983 */ /* 0x000ea40000100800 */
[----:B------:R-:W-:Y:S01]  /*16580*/  ISETP.GE.AND P0, PT, R4, UR5, PT ;  /* 0x0000000504007c0c */ /* 0x000fe2000bf06270 */
[----:B------:R-:W-:Y:S01]  /*16590*/  @!P1 IMAD.MOV.U32 R4, RZ, RZ, R153 ;  /* 0x000000ffff049224 */ /* 0x000fe200078e0099 */
[----:B------:R-:W-:Y:S01]  /*165a0*/  PRMT R204, RZ, 0x7610, R204 ;  /* 0x00007610ffcc7816 */ /* 0x000fe200000000cc */
[----:B------:R-:W4:Y:S04]  /*165b0*/  LDL R153, [R1+0x4c8] ;  /* 0x0004c80001997983 */ /* 0x000f280000100800 */
[----:B--2---:R0:W2:Y:S02]  /*165c0*/  @!P1 LDG.E.U16 R194, desc[UR18][R4.64] ;  /* 0x0000001204c29981 */ /* 0x0040a4000c1e1500 */
[----:B0-----:R-:W-:-:S02]  /*165d0*/  @!P2 IMAD.MOV.U32 R4, RZ, RZ, R3 ;  /* 0x000000ffff04a224 */ /* 0x001fc400078e0003 */
[----:B------:R-:W-:Y:S01]  /*165e0*/  @!P2 IMAD.MOV.U32 R5, RZ, RZ, R11 ;  /* 0x000000ffff05a224 */ /* 0x000fe200078e000b */
[----:B------:R-:W0:Y:S04]  /*165f0*/  S2R R3, SR_TID.X ;  /* 0x0000000000037919 */ /* 0x000e280000002100 */
[----:B------:R0:W2:Y:S01]  /*16600*/  @!P2 LDG.E.U16 R204, desc[UR18][R4.64] ;  /* 0x0000001204cca981 */ /* 0x0000a2000c1e1500 */
[----:B------:R-:W-:Y:S02]  /*16610*/  PRMT R162, RZ, 0x7610, R162 ;  /* 0x00007610ffa27816 */ /* 0x000fe400000000a2 */
[----:B------:R-:W-:Y:S01]  /*16620*/  SHF.R.U32.HI R13, RZ, 0x6, R13 ;  /* 0x00000006ff0d7819 */ /* 0x000fe2000001160d */
[----:B------:R-:W2:Y:S04]  /*16630*/  LDL R11, [R1+0x4c0] ;  /* 0x0004c000010b7983 */ /* 0x000ea80000100800 */
[----:B------:R-:W4:Y:S01]  /*16640*/  LDL R5, [R1+0x4d4] ;  /* 0x0004d40001057983 */ /* 0x000f220000100800 */
[----:B0-----:R-:W-:-:S04]  /*16650*/  SHF.R.U32.HI R4, RZ, 0x6, R3 ;  /* 0x00000006ff047819 */ /* 0x001fc80000011603 */
[----:B------:R-:W-:-:S04]  /*16660*/  SGXT.U32 R4, R4, 0x1 ;  /* 0x000000010404781a */ /* 0x000fc80000000000 */
[----:B------:R-:W-:-:S04]  /*16670*/  LOP3.LUT R4, R4, 0x56, RZ, 0xfc, !PT ;  /* 0x0000005604047812 */ /* 0x000fc800078efcff */
[----:B------:R-:W-:Y:S01]  /*16680*/  ISETP.GE.AND P2, PT, R4, UR5, PT ;  /* 0x0000000504007c0c */ /* 0x000fe2000bf46270 */
[----:B---3--:R-:W-:-:S05]  /*16690*/  @!P3 IMAD.MOV.U32 R4, RZ, RZ, R12 ;  /* 0x000000ffff04b224 */ /* 0x008fca00078e000c */
[----:B----4-:R0:W3:Y:S04]  /*166a0*/  @!P3 LDG.E.U16 R162, desc[UR18][R4.64] ;  /* 0x0000001204a2b981 */ /* 0x0100e8000c1e1500 */
[----:B------:R-:W0:Y:S04]  /*166b0*/  LDL R4, [R1+0x4cc] ;  /* 0x0004cc0001047983 */ /* 0x000e280000100800 */
[----:B------:R-:W0:Y:S01]  /*166c0*/  LDL R5, [R1+0x4d0] ;  /* 0x0004d00001057983 */ /* 0x000e220000100800 */
[----:B------:R-:W-:Y:S02]  /*166d0*/  PRMT R178, RZ, 0x7610, R178 ;  /* 0x00007610ffb27816 */ /* 0x000fe400000000b2 */
[----:B------:R-:W-:-:S04]  /*166e0*/  SGXT.U32 R13, R13, 0x1 ;  /* 0x000000010d0d781a */ /* 0x000fc80000000000 */
[----:B------:R-:W-:-:S04]  /*166f0*/  LOP3.LUT R13, R13, 0x54, RZ, 0xfc, !PT ;  /* 0x000000540d0d7812 */ /* 0x000fc800078efcff */
[----:B------:R-:W-:Y:S02]  /*16700*/  ISETP.GE.AND P1, PT, R13, UR5, PT ;  /* 0x000000050d007c0c */ /* 0x000fe4000bf26270 */
[----:B------:R-:W4:Y:S01]  /*16710*/  LDL R13, [R1+0x4bc] ;  /* 0x0004bc00010d7983 */ /* 0x000f220000100800 */
[----:B------:R-:W-:-:S04]  /*16720*/  SHF.R.U32.HI R3, RZ, 0x6, R3 ;  /* 0x00000006ff037819 */ /* 0x000fc80000011603 */
[----:B------:R-:W-:-:S04]  /*16730*/  SGXT.U32 R3, R3, 0x1 ;  /* 0x000000010303781a */ /* 0x000fc80000000000 */
[----:B------:R-:W-:Y:S02]  /*16740*/  LOP3.LUT R12, R3, 0x58, RZ, 0xfc, !PT ;  /* 0x00000058030c7812 */ /* 0x000fe400078efcff */
[----:B------:R-:W1:Y:S01]  /*16750*/  S2R R3, SR_TID.X ;  /* 0x0000000000037919 */ /* 0x000e620000002100 */
[----:B0-----:R-:W-:-:S04]  /*16760*/  @!P0 LOP3.LUT R5, R5, R4, RZ, 0x3c, !PT ;  /* 0x0000000405058212 */ /* 0x001fc800078e3cff */
[----:B------:R-:W-:-:S04]  /*16770*/  @!P0 LOP3.LUT R4, R5, R4, RZ, 0x3c, !PT ;  /* 0x0000000405048212 */ /* 0x000fc800078e3cff */
[----:B------:R-:W-:-:S05]  /*16780*/  @!P0 LOP3.LUT R5, R5, R4, RZ, 0x3c, !PT ;  /* 0x0000000405058212 */ /* 0x000fca00078e3cff */
[----:B------:R0:W3:Y:S04]  /*16790*/  @!P0 LDG.E.U16 R178, desc[UR18][R4.64] ;  /* 0x0000001204b28981 */ /* 0x0000e8000c1e1500 */
[----:B------:R-:W2:Y:S01]  /*167a0*/  LDL R5, [R1+0x4c4] ;  /* 0x0004c40001057983 */ /* 0x000ea20000100800 */
[----:B-1----:R-:W-:-:S04]  /*167b0*/  SHF.R.U32.HI R3, RZ, 0x6, R3 ;  /* 0x00000006ff037819 */ /* 0x002fc80000011603 */
[----:B------:R-:W-:-:S04]  /*167c0*/  SGXT.U32 R3, R3, 0x1 ;  /* 0x000000010303781a */ /* 0x000fc80000000000 */
[----:B0-----:R-:W-:Y:S02]  /*167d0*/  LOP3.LUT R4, R3, 0x5a, RZ, 0xfc, !PT ;  /* 0x0000005a03047812 */ /* 0x001fe400078efcff */
[----:B------:R-:W0:Y:S01]  /*167e0*/  S2R R3, SR_TID.X ;  /* 0x0000000000037919 */ /* 0x000e220000002100 */
[----:B------:R-:W-:Y:S02]  /*167f0*/  PRMT R196, RZ, 0x7610, R196 ;  /* 0x00007610ffc47816 */ /* 0x000fe400000000c4 */
[----:B------:R-:W-:Y:S01]  /*16800*/  ISETP.GE.AND P0, PT, R4, UR5, PT ;  /* 0x0000000504007c0c */ /* 0x000fe2000bf06270 */
[----:B------:R-:W-:Y:S01]  /*16810*/  @!P1 IMAD.MOV.U32 R4, RZ, RZ, R153 ;  /* 0x000000ffff049224 */ /* 0x000fe200078e0099 */
[----:B------:R-:W-:Y:S01]  /*16820*/  PRMT R230, RZ, 0x7610, R230 ;  /* 0x00007610ffe67816 */ /* 0x000fe200000000e6 */
[----:B------:R-:W3:Y:S01]  /*16830*/  LDL R153, [R1+0x4b0] ;  /* 0x0004b00001997983 */ /* 0x000ee20000100800 */
[----:B------:R-:W-:-:S03]  /*16840*/  ISETP.GE.AND P3, PT, R12, UR5, PT ;  /* 0x000000050c007c0c */ /* 0x000fc6000bf66270 */
[----:B------:R-:W3:Y:S01]  /*16850*/  LDL R12, [R1+0x4b8] ;  /* 0x0004b800010c7983 */ /* 0x000ee20000100800 */
[----:B0-----:R-:W-:-:S04]  /*16860*/  SHF.R.U32.HI R3, RZ, 0x6, R3 ;  /* 0x00000006ff037819 */ /* 0x001fc80000011603 */
[----:B------:R-:W-:Y:S01]  /*16870*/  SGXT.U32 R3, R3, 0x1 ;  /* 0x000000010303781a */ /* 0x000fe20000000000 */
[----:B--2---:R0:W2:Y:S03]  /*16880*/  @!P1 LDG.E.U16 R196, desc[UR18][R4.64] ;  /* 0x0000001204c49981 */ /* 0x0040a6000c1e1500 */
[----:B0-----:R-:W-:Y:S01]  /*16890*/  LOP3.LUT R5, R3, 0x5c, RZ, 0xfc, !PT ;  /* 0x0000005c03057812 */ /* 0x001fe200078efcff */
[----:B------:R-:W-:-:S03]  /*168a0*/  @!P2 IMAD.MOV.U32 R4, RZ, RZ, R11 ;  /* 0x000000ffff04a224 */ /* 0x000fc600078e000b */
[----:B------:R-:W-:Y:S01]  /*168b0*/  ISETP.GE.AND P1, PT, R5, UR5, PT ;  /* 0x0000000505007c0c */ /* 0x000fe2000bf26270 */
[----:B----4-:R-:W-:Y:S01]  /*168c0*/  @!P2 IMAD.MOV.U32 R5, RZ, RZ, R13 ;  /* 0x000000ffff05a224 */ /* 0x010fe200078e000d */
[----:B------:R-:W-:Y:S01]  /*168d0*/  PRMT R165, RZ, 0x7610, R165 ;  /* 0x00007610ffa57816 */ /* 0x000fe200000000a5 */
[----:B------:R-:W0:Y:S03]  /*168e0*/  S2R R3, SR_TID.X ;  /* 0x0000000000037919 */ /* 0x000e260000002100 */
[----:B------:R3:W4:Y:S01]  /*168f0*/  @!P2 LDG.E.U16 R230, desc[UR18][R4.64] ;  /* 0x0000001204e6a981 */ /* 0x000722000c1e1500 */
[----:B------:R-:W-:-:S03]  /*16900*/  PRMT R181, RZ, 0x7610, R181 ;  /* 0x00007610ffb57816 */ /* 0x000fc600000000b5 */
[----:B------:R-:W2:Y:S04]  /*16910*/  LDL R13, [R1+0x49c] ;  /* 0x00049c00010d7983 */ /* 0x000ea80000100800 */
[----:B------:R-:W4:Y:S01]  /*16920*/  LDL R5, [R1+0x4b4] ;  /* 0x0004b40001057983 */ /* 0x000f220000100800 */
[----:B---3--:R-:W-:-:S05]  /*16930*/  @!P3 IMAD.MOV.U32 R4, RZ, RZ, R12 ;  /* 0x000000ffff04b224 */ /* 0x008fca00078e000c */
[----:B----4-:R1:W3:Y:S04]  /*16940*/  @!P3 LDG.E.U16 R165, desc[UR18][R4.64] ;  /* 0x0000001204a5b981 */ /* 0x0102e8000c1e1500 */
[----:B------:R-:W4:Y:S01]  /*16950*/  LDL R5, [R1+0x4ac] ;  /* 0x0004ac0001057983 */ /* 0x000f220000100800 */
[----:B-1----:R-:W-:Y:S01]  /*16960*/  @!P0 IMAD.MOV.U32 R4, RZ, RZ, R153 ;  /* 0x000000ffff048224 */ /* 0x002fe200078e0099 */
[----:B0-----:R-:W-:-:S04]  /*16970*/  LEA.HI R11, R3, 0x5e, RZ, 0x1a ;  /* 0x0000005e030b7811 */ /* 0x001fc800078fd0ff */
[----:B------:R-:W-:Y:S02]  /*16980*/  ISETP.GE.AND P2, PT, R11, UR5, PT ;  /* 0x000000050b007c0c */ /* 0x000fe4000bf46270 */
[----:B------:R-:W2:Y:S01]  /*16990*/  LDL R11, [R1+0x4a0] ;  /* 0x0004a000010b7983 */ /* 0x000ea20000100800 */
[----:B------:R-:W0:Y:S03]  /*169a0*/  S2R R153, SR_TID.X ;  /* 0x0000000000997919 */ /* 0x000e260000002100 */
[----:B----4-:R1:W4:Y:S04]  /*169b0*/  @!P0 LDG.E.U16 R181, desc[UR18][R4.64] ;  /* 0x0000001204b58981 */ /* 0x010328000c1e1500 */
[----:B------:R-:W1:Y:S04]  /*169c0*/  LDL R4, [R1+0x4a4] ;  /* 0x0004a40001047983 */ /* 0x000e680000100800 */
[----:B------:R-:W1:Y:S01]  /*169d0*/  LDL R5, [R1+0x4a8] ;  /* 0x0004a80001057983 */ /* 0x000e620000100800 */
[----:B0-----:R-:W-:-:S02]  /*169e0*/  SHF.R.U32.HI R153, RZ, 0x6, R153 ;  /* 0x00000006ff997819 */ /* 0x001fc40000011699 */
[----:B------:R-:W-:Y:S02]  /*169f0*/  PRMT R197, RZ, 0x7610, R197 ;  /* 0x00007610ffc57816 */ /* 0x000fe400000000c5 */
[----:B------:R-:W-:Y:S02]  /*16a00*/  SGXT.U32 R153, R153, 0x1 ;  /* 0x000000019999781a */ /* 0x000fe40000000000 */
[----:B------:R-:W-:Y:S02]  /*16a10*/  PRMT R232, RZ, 0x7610, R232 ;  /* 0x00007610ffe87816 */ /* 0x000fe400000000e8 */
[----:B------:R-:W-:-:S04]  /*16a20*/  SHF.R.U32.HI R3, RZ, 0x6, R3 ;  /* 0x00000006ff037819 */ /* 0x000fc80000011603 */
[----:B------:R-:W-:-:S04]  /*16a30*/  SGXT.U32 R3, R3, 0x1 ;  /* 0x000000010303781a */ /* 0x000fc80000000000 */
[C---:B------:R-:W-:Y:S02]  /*16a40*/  LOP3.LUT R12, R3.reuse, 0x60, RZ, 0xfc, !PT ;  /* 0x00000060030c7812 */ /* 0x040fe400078efcff */
[----:B------:R-:W-:Y:S02]  /*16a50*/  LOP3.LUT R3, R3, 0x62, RZ, 0xfc, !PT ;  /* 0x0000006203037812 */ /* 0x000fe400078efcff */
[----:B------:R-:W-:Y:S02]  /*16a60*/  ISETP.GE.AND P3, PT, R12, UR5, PT ;  /* 0x000000050c007c0c */ /* 0x000fe4000bf66270 */
[----:B------:R-:W-:Y:S01]  /*16a70*/  ISETP.GE.AND P4, PT, R3, UR5, PT ;  /* 0x0000000503007c0c */ /* 0x000fe2000bf86270 */
[----:B------:R-:W3:Y:S04]  /*16a80*/  LDL R12, [R1+0x48c] ;  /* 0x00048c00010c7983 */ /* 0x000ee80000100800 */
[----:B------:R-:W4:Y:S01]  /*16a90*/  LDL R3, [R1+0x490] ;  /* 0x0004900001037983 */ /* 0x000f220000100800 */
[----:B-1----:R-:W-:-:S04]  /*16aa0*/  @!P1 LOP3.LUT R5, R5, R4, RZ, 0x3c, !PT ;  /* 0x0000000405059212 */ /* 0x002fc800078e3cff */
[----:B------:R-:W-:-:S04]  /*16ab0*/  @!P1 LOP3.LUT R4, R5, R4, RZ, 0x3c, !PT ;  /* 0x0000000405049212 */ /* 0x000fc800078e3cff */
[----:B------:R-:W-:-:S05]  /*16ac0*/  @!P1 LOP3.LUT R5, R5, R4, RZ, 0x3c, !PT ;  /* 0x0000000405059212 */ /* 0x000fca00078e3cff */
[----:B------:R0:W3:Y:S02]  /*16ad0*/  @!P1 LDG.E.U16 R197, desc[UR18][R4.64] ;  /* 0x0000001204c59981 */ /* 0x0000e4000c1e1500 */
[----:B0-----:R-:W-:Y:S01]  /*16ae0*/  LOP3.LUT R5, R153, 0x64, RZ, 0xfc, !PT ;  /* 0x0000006499057812 */ /* 0x001fe200078efcff */
[----:B--2---:R-:W-:Y:S01]  /*16af0*/  @!P2 IMAD.MOV.U32 R4, RZ, RZ, R11 ;  /* 0x000000ffff04a224 */ /* 0x004fe200078e000b */
[----:B------:R-:W0:Y:S02]  /*16b00*/  S2R R153, SR_TID.X ;  /* 0x0000000000997919 */ /* 0x000e240000002100 */
[----:B------:R-:W-:Y:S01]  /*16b10*/  ISETP.GE.AND P0, PT, R5, UR5, PT ;  /* 0x0000000505007c0c */ /* 0x000fe2000bf06270 */
[----:B------:R-:W-:Y:S01]  /*16b20*/  @!P2 IMAD.MOV.U32 R5, RZ, RZ, R13 ;  /* 0x000000ffff05a224 */ /* 0x000fe200078e000d */
[----:B------:R-:W-:Y:S01]  /*16b30*/  PRMT R164, RZ, 0x7610, R164 ;  /* 0x00007610ffa47816 */ /* 0x000fe200000000a4 */
[----:B------:R-:W2:Y:S04]  /*16b40*/  LDL R11, [R1+0x488] ;  /* 0x00048800010b7983 */ /* 0x000ea80000100800 */
[----:B------:R1:W2:Y:S04]  /*16b50*/  @!P2 LDG.E.U16 R232, desc[UR18][R4.64] ;  /* 0x0000001204e8a981 */ /* 0x0002a8000c1e1500 */
[----:B------:R-:W1:Y:S04]  /*16b60*/  LDL R4, [R1+0x494] ;  /* 0x0004940001047983 */ /* 0x000e680000100800 */
[----:B------:R-:W1:Y:S01]  /*16b70*/  LDL R5, [R1+0x498] ;  /* 0x0004980001057983 */ /* 0x000e620000100800 */
[----:B------:R-:W-:-:S02]  /*16b80*/  PRMT R180, RZ, 0x7610, R180 ;  /* 0x00007610ffb47816 */ /* 0x000fc400000000b4 */
[----:B0-----:R-:W-:-:S04]  /*16b90*/  SHF.R.U32.HI R153, RZ, 0x6, R153 ;  /* 0x00000006ff997819 */ /* 0x001fc80000011699 */
[----:B------:R-:W-:-:S04]  /*16ba0*/  SGXT.U32 R153, R153, 0x1 ;  /* 0x000000019999781a */ /* 0x000fc80000000000 */
[----:B------:R-:W-:-:S04]  /*16bb0*/  LOP3.LUT R13, R153, 0x66, RZ, 0xfc, !PT ;  /* 0x00000066990d7812 */ /* 0x000fc800078efcff */
[----:B------:R-:W-:Y:S02]  /*16bc0*/  ISETP.GE.AND P1, PT, R13, UR5, PT ;  /* 0x000000050d007c0c */ /* 0x000fe4000bf26270 */
[----:B------:R-:W2:Y:S01]  /*16bd0*/  LDL.LU R13, [R1+0xb88] ;  /* 0x000b8800010d7983 */ /* 0x000ea20000300800 */
[----:B-1----:R-:W-:-:S04]  /*16be0*/  @!P3 LOP3.LUT R5, R5, R4, RZ, 0x3c, !PT ;  /* 0x000000040505b212 */ /* 0x002fc800078e3cff */
[----:B------:R-:W-:-:S04]  /*16bf0*/  @!P3 LOP3.LUT R4, R5, R4, RZ, 0x3c, !PT ;  /* 0x000000040504b212 */ /* 0x000fc800078e3cff */
[----:B------:R-:W-:-:S05]  /*16c00*/  @!P3 LOP3.LUT R5, R5, R4, RZ, 0x3c, !PT ;  /* 0x000000040505b212 */ /* 0x000fca00078e3cff */
[----:B------:R4:W2:Y:S02]  /*16c10*/  @!P3 LDG.E.U16 R164, desc[UR18][R4.64] ;  /* 0x0000001204a4b981 */ /* 0x0008a4000c1e1500 */
[----:B----4-:R-:W-:Y:S02]  /*16c20*/  @!P4 IMAD.MOV.U32 R4, RZ, RZ, R3 ;  /* 0x000000ffff04c224 */ /* 0x010fe400078e0003 */
[----:B---3--:R-:W-:-:S05]  /*16c30*/  @!P4 IMAD.MOV.U32 R5, RZ, RZ, R12 ;  /* 0x000000ffff05c224 */ /* 0x008fca00078e000c */
[----:B------:R0:W3:Y:S04]  /*16c40*/  @!P4 LDG.E.U16 R180, desc[UR18][R4.64] ;  /* 0x0000001204b4c981 */ /* 0x0000e8000c1e1500 */
[----:B------:R-:W4:Y:S01]  /*16c50*/  LDL R5, [R1+0x484] ;  /* 0x0004840001057983 */ /* 0x000f220000100800 */
[----:B------:R-:W1:Y:S01]  /*16c60*/  S2R R3, SR_TID.X ;  /* 0x0000000000037919 */ /* 0x000e620000002100 */
[----:B------:R-:W-:Y:S02]  /*16c70*/  PRMT R198, RZ, 0x7610, R198 ;  /* 0x00007610ffc67816 */ /* 0x000fe400000000c6 */
[----:B-1----:R-:W-:-:S04]  /*16c80*/  SHF.R.U32.HI R3, RZ, 0x6, R3 ;  /* 0x00000006ff037819 */ /* 0x002fc80000011603 */
[----:B------:R-:W-:-:S04]  /*16c90*/  SGXT.U32 R3, R3, 0x1 ;  /* 0x000000010303781a */ /* 0x000fc80000000000 */
[----:B0-----:R-:W-:Y:S02]  /*16ca0*/  LOP3.LUT R4, R3, 0x6a, RZ, 0xfc, !PT ;  /* 0x0000006a03047812 */ /* 0x001fe400078efcff */
[----:B------:R-:W3:Y:S02]  /*16cb0*/  LDL R3, [R1+0x480] ;  /* 0x0004800001037983 */ /* 0x000ee40000100800 */
[----:B------:R-:W-:Y:S01]  /*16cc0*/  ISETP.GE.AND P3, PT, R4, UR5, PT ;  /* 0x0000000504007c0c */ /* 0x000fe2000bf66270 */
[----:B--2---:R-:W-:Y:S01]  /*16cd0*/  @!P0 IMAD.MOV.U32 R4, RZ, RZ, R11 ;  /* 0x000000ffff048224 */ /* 0x004fe200078e000b */
[----:B------:R-:W-:Y:S01]  /*16ce0*/  PRMT R234, RZ, 0x7610, R234 ;  /* 0x00007610ffea7816 */ /* 0x000fe200000000ea */
[----:B------:R-:W0:Y:S01]  /*16cf0*/  S2R R153, SR_TID.X ;  /* 0x0000000000997919 */ /* 0x000e220000002100 */
[----:B------:R-:W-:Y:S01]  /*16d00*/  PRMT R167, RZ, 0x7610, R167 ;  /* 0x00007610ffa77816 */ /* 0x000fe200000000a7 */
[----:B------:R-:W2:Y:S04]  /*16d10*/  LDL R11, [R1+0x468] ;  /* 0x00046800010b7983 */ /* 0x000ea80000100800 */
[----:B----4-:R3:W4:Y:S04]  /*16d20*/  @!P0 LDG.E.U16 R198, desc[UR18][R4.64] ;  /* 0x0000001204c68981 */ /* 0x010728000c1e1500 */
[----:B------:R-:W2:Y:S01]  /*16d30*/  LDL R5, [R1+0x47c] ;  /* 0x00047c0001057983 */ /* 0x000ea20000100800 */
[----:B---3--:R-:W-:Y:S01]  /*16d40*/  @!P1 IMAD.MOV.U32 R4, RZ, RZ, R3 ;  /* 0x000000ffff049224 */ /* 0x008fe200078e0003 */
[----:B0-----:R-:W-:-:S04]  /*16d50*/  SHF.R.U32.HI R153, RZ, 0x6, R153 ;  /* 0x00000006ff997819 */ /* 0x001fc80000011699 */
[----:B------:R-:W-:-:S04]  /*16d60*/  SGXT.U32 R153, R153, 0x1 ;  /* 0x000000019999781a */ /* 0x000fc80000000000 */
[----:B------:R-:W-:Y:S02]  /*16d70*/  LOP3.LUT R12, R153, 0x68, RZ, 0xfc, !PT ;  /* 0x00000068990c7812 */ /* 0x000fe400078efcff */
[----:B------:R-:W3:Y:S02]  /*16d80*/  LDL R153, [R1+0x470] ;  /* 0x0004700001997983 */ /* 0x000ee40000100800 */
[----:B------:R-:W-:Y:S02]  /*16d90*/  ISETP.GE.AND P2, PT, R12, UR5, PT ;  /* 0x000000050c007c0c */ /* 0x000fe4000bf46270 */
[----:B------:R-:W0:Y:S01]  /*16da0*/  S2R R12, SR_TID.X ;  /* 0x00000000000c7919 */ /* 0x000e220000002100 */
[----:B--2---:R1:W2:Y:S04]  /*16db0*/  @!P1 LDG.E.U16 R234, desc[UR18][R4.64] ;  /* 0x0000001204ea9981 */ /* 0x0042a8000c1e1500 */
[----:B------:R-:W1:Y:S04]  /*16dc0*/  LDL R4, [R1+0x474] ;  /* 0x0004740001047983 */ /* 0x000e680000100800 */
[----:B------:R-:W1:Y:S01]  /*16dd0*/  LDL R5, [R1+0x478] ;  /* 0x0004780001057983 */ /* 0x000e620000100800 */
[----:B0-----:R-:W-:-:S04]  /*16de0*/  SHF.R.U32.HI R12, RZ, 0x6, R12 ;  /* 0x00000006ff0c7819 */ /* 0x001fc8000001160c */
[----:B------:R-:W-:-:S04]  /*16df0*/  SGXT.U32 R12, R12, 0x1 ;  /* 0x000000010c0c781a */ /* 0x000fc80000000000 */
[----:B------:R-:W-:-:S04]  /*16e00*/  LOP3.LUT R12, R12, 0x6c, RZ, 0xfc, !PT ;  /* 0x0000006c0c0c7812 */ /* 0x000fc800078efcff */
[----:B------:R-:W-:Y:S02]  /*16e10*/  ISETP.GE.AND P0, PT, R12, UR5, PT ;  /* 0x000000050c007c0c */ /* 0x000fe4000bf06270 */
[----:B------:R-:W0:Y:S02]  /*16e20*/  S2R R12, SR_TID.X ;  /* 0x00000000000c7919 */ /* 0x000e240000002100 */
[----:B0-----:R-:W-:Y:S02]  /*16e30*/  SHF.R.U32.HI R3, RZ, 0x6, R12 ;  /* 0x00000006ff037819 */ /* 0x001fe4000001160c */
[----:B------:R-:W-:-:S04]  /*16e40*/  LEA.HI R12, R12, 0x6e, RZ, 0x1a ;  /* 0x0000006e0c0c7811 */ /* 0x000fc800078fd0ff */
[----:B------:R-:W-:Y:S02]  /*16e50*/  ISETP.GE.AND P1, PT, R12, UR5, PT ;  /* 0x000000050c007c0c */ /* 0x000fe4000bf26270 */
[----:B------:R-:W4:Y:S01]  /*16e60*/  LDL.LU R12, [R1+0xb84] ;  /* 0x000b8400010c7983 */ /* 0x000f220000300800 */
[----:B-1----:R-:W-:-:S04]  /*16e70*/  @!P2 LOP3.LUT R5, R5, R4, RZ, 0x3c, !PT ;  /* 0x000000040505a212 */ /* 0x002fc800078e3cff */
[----:B------:R-:W-:-:S04]  /*16e80*/  @!P2 LOP3.LUT R4, R5, R4, RZ, 0x3c, !PT ;  /* 0x000000040504a212 */ /* 0x000fc800078e3cff */
[----:B------:R-:W-:-:S05]  /*16e90*/  @!P2 LOP3.LUT R5, R5, R4, RZ, 0x3c, !PT ;  /* 0x000000040505a212 */ /* 0x000fca00078e3cff */
[----:B------:R3:W2:Y:S04]  /*16ea0*/  @!P2 LDG.E.U16 R167, desc[UR18][R4.64] ;  /* 0x0000001204a7a981 */ /* 0x0006a8000c1e1500 */
[----:B------:R-:W4:Y:S01]  /*16eb0*/  LDL R5, [R1+0x46c] ;  /* 0x00046c0001057983 */ /* 0x000f220000100800 */
[----:B------:R-:W-:Y:S01]  /*16ec0*/  PRMT R183, RZ, 0x7610, R183 ;  /* 0x00007610ffb77816 */ /* 0x000fe200000000b7 */
[----:B---3--:R-:W-:Y:S01]  /*16ed0*/  @!P3 IMAD.MOV.U32 R4, RZ, RZ, R153 ;  /* 0x000000ffff04b224 */ /* 0x008fe200078e0099 */
[----:B------:R-:W-:Y:S01]  /*16ee0*/  SGXT.U32 R3, R3, 0x1 ;  /* 0x000000010303781a */ /* 0x000fe20000000000 */
[----:B------:R-:W3:Y:S03]  /*16ef0*/  LDL R153, [R1+0x450] ;  /* 0x0004500001997983 */ /* 0x000ee60000100800 */
[----:B------:R-:W-:-:S04]  /*16f00*/  LOP3.LUT R3, R3, 0x70, RZ, 0xfc, !PT ;  /* 0x0000007003037812 */ /* 0x000fc800078efcff */
[----:B------:R-:W-:Y:S02]  /*16f10*/  ISETP.GE.AND P2, PT, R3, UR5, PT ;  /* 0x0000000503007c0c */ /* 0x000fe4000bf46270 */
[----:B------:R-:W0:Y:S01]  /*16f20*/  S2R R3, SR_TID.X ;  /* 0x0000000000037919 */ /* 0x000e220000002100 */
[----:B----4-:R0:W4:Y:S04]  /*16f30*/  @!P3 LDG.E.U16 R183, desc[UR18][R4.64] ;  /* 0x0000001204b7b981 */ /* 0x010128000c1e1500 */
[----:B------:R-:W2:Y:S01]  /*16f40*/  LDL R5, [R1+0x464] ;  /* 0x0004640001057983 */ /* 0x000ea20000100800 */
[----:B0-----:R-:W-:-:S04]  /*16f50*/  SHF.R.U32.HI R4, RZ, 0x6, R3 ;  /* 0x00000006ff047819 */ /* 0x001fc80000011603 */
[----:B------:R-:W-:-:S04]  /*16f60*/  SGXT.U32 R4, R4, 0x1 ;  /* 0x000000010404781a */ /* 0x000fc80000000000 */
[C---:B------:R-:W-:Y:S02]  /*16f70*/  LOP3.LUT R3, R4.reuse, 0x72, RZ, 0xfc, !PT ;  /* 0x0000007204037812 */ /* 0x040fe400078efcff */
[----:B------:R-:W-:Y:S02]  /*16f80*/  LOP3.LUT R4, R4, 0x74, RZ, 0xfc, !PT ;  /* 0x0000007404047812 */ /* 0x000fe400078efcff */
[----:B------:R-:W-:Y:S02]  /*16f90*/  PRMT R199, RZ, 0x7610, R199 ;  /* 0x00007610ffc77816 */ /* 0x000fe400000000c7 */
[----:B------:R-:W-:Y:S01]  /*16fa0*/  ISETP.GE.AND P4, PT, R4, UR5, PT ;  /* 0x0000000504007c0c */ /* 0x000fe2000bf86270 */
[----:B------:R-:W-:-:S05]  /*16fb0*/  @!P0 IMAD.MOV.U32 R4, RZ, RZ, R11 ;  /* 0x000000ffff048224 */ /* 0x000fca00078e000b */
[----:B--2---:R0:W2:Y:S04]  /*16fc0*/  @!P0 LDG.E.U16 R199, desc[UR18][R4.64] ;  /* 0x0000001204c78981 */ /* 0x0040a8000c1e1500 */
[----:B------:R-:W0:Y:S04]  /*16fd0*/  LDL R4, [R1+0x45c] ;  /* 0x00045c0001047983 */ /* 0x000e280000100800 */
[----:B------:R-:W0:Y:S01]  /*16fe0*/  LDL R5, [R1+0x460] ;  /* 0x0004600001057983 */ /* 0x000e220000100800 */
[----:B------:R-:W-:Y:S01]  /*16ff0*/  PRMT R236, RZ, 0x7610, R236 ;  /* 0x00007610ffec7816 */ /* 0x000fe200000000ec */
[----:B------:R-:W1:Y:S01]  /*17000*/  S2R R11, SR_TID.X ;  /* 0x00000000000b7919 */ /* 0x000e620000002100 */
[----:B0-----:R-:W-:-:S04]  /*17010*/  @!P1 LOP3.LUT R5, R5, R4, RZ, 0x3c, !PT ;  /* 0x0000000405059212 */ /* 0x001fc800078e3cff */
[----:B------:R-:W-:-:S04]  /*17020*/  @!P1 LOP3.LUT R4, R5, R4, RZ, 0x3c, !PT ;  /* 0x0000000405049212 */ /* 0x000fc800078e3cff */
[----:B------:R-:W-:-:S05]  /*17030*/  @!P1 LOP3.LUT R5, R5, R4, RZ, 0x3c, !PT ;  /* 0x0000000405059212 */ /* 0x000fca00078e3cff */
[----:B------:R0:W2:Y:S04]  /*17040*/  @!P1 LDG.E.U16 R236, desc[UR18][R4.64] ;  /* 0x0000001204ec9981 */ /* 0x0000a8000c1e1500 */
[----:B------:R-:W0:Y:S04]  /*17050*/  LDL R4, [R1+0x454] ;  /* 0x0004540001047983 */ /* 0x000e280000100800 */
[----:B------:R-:W0:Y:S01]  /*17060*/  LDL R5, [R1+0x458] ;  /* 0x0004580001057983 */ /* 0x000e220000100800 */
[----:B-1----:R-:W-:-:S04]  /*17070*/  SHF.R.U32.HI R11, RZ, 0x6, R11 ;  /* 0x00000006ff0b7819 */ /* 0x002fc8000001160b */
[----:B------:R-:W-:Y:S02]  /*17080*/  SGXT.U32 R11, R11, 0x1 ;  /* 0x000000010b0b781a */ /* 0x000fe40000000000 */
[----:B------:R-:W-:Y:S02]  /*17090*/  PRMT R166, RZ, 0x7610, R166 ;  /* 0x00007610ffa67816 */ /* 0x000fe400000000a6 */
[----:B------:R-:W-:Y:S02]  /*170a0*/  LOP3.LUT R11, R11, 0x76, RZ, 0xfc, !PT ;  /* 0x000000760b0b7812 */ /* 0x000fe400078efcff */
[----:B------:R-:W-:Y:S02]  /*170b0*/  ISETP.GE.AND P3, PT, R3, UR5, PT ;  /* 0x0000000503007c0c */ /* 0x000fe4000bf66270 */
[----:B------:R-:W4:Y:S01]  /*170c0*/  LDL R3, [R1+0x448] ;  /* 0x0004480001037983 */ /* 0x000f220000100800 */
[----:B------:R-:W-:-:S03]  /*170d0*/  ISETP.GE.AND P0, PT, R11, UR5, PT ;  /* 0x000000050b007c0c */ /* 0x000fc6000bf06270 */
[----:B------:R-:W2:Y:S01]  /*170e0*/  LDL.LU R11, [R1+0xb80] ;  /* 0x000b8000010b7983 */ /* 0x000ea20000300800 */
[----:B0-----:R-:W-:-:S04]  /*170f0*/  @!P2 LOP3.LUT R5, R5, R4, RZ, 0x3c, !PT ;  /* 0x000000040505a212 */ /* 0x001fc800078e3cff */
[----:B------:R-:W-:-:S04]  /*17100*/  @!P2 LOP3.LUT R4, R5, R4, RZ, 0x3c, !PT ;  /* 0x000000040504a212 */ /* 0x000fc800078e3cff */
[----:B------:R-:W-:-:S05]  /*17110*/  @!P2 LOP3.LUT R5, R5, R4, RZ, 0x3c, !PT ;  /* 0x000000040505a212 */ /* 0x000fca00078e3cff */
[----:B------:R3:W2:Y:S04]  /*17120*/  @!P2 LDG.E.U16 R166, desc[UR18][R4.64] ;  /* 0x0000001204a6a981 */ /* 0x0006a8000c1e1500 */
[----:B------:R-:W4:Y:S01]  /*17130*/  LDL R5, [R1+0x44c] ;  /* 0x00044c0001057983 */ /* 0x000f220000100800 */
[----:B------:R-:W-:Y:S01]  /*17140*/  PRMT R182, RZ, 0x7610, R182 ;  /* 0x00007610ffb67816 */ /* 0x000fe200000000b6 */
[----:B---3--:R-:W-:-:S05]  /*17150*/  @!P3 IMAD.MOV.U32 R4, RZ, RZ, R153 ;  /* 0x000000ffff04b224 */ /* 0x008fca00078e0099 */
[----:B----4-:R0:W3:Y:S02]  /*17160*/  @!P3 LDG.E.U16 R182, desc[UR18][R4.64] ;  /* 0x0000001204b6b981 */ /* 0x0100e4000c1e1500 */
[----:B0-----:R-:W0:Y:S02]  /*17170*/  S2R R5, SR_TID.X ;  /* 0x0000000000057919 */ /* 0x001e240000002100 */
[----:B0-----:R-:W-:-:S04]  /*17180*/  SHF.R.U32.HI R5, RZ, 0x6, R5 ;  /* 0x00000006ff057819 */ /* 0x001fc80000011605 */
[----:B------:R-:W-:-:S04]  /*17190*/  SGXT.U32 R5, R5, 0x1 ;  /* 0x000000010505781a */ /* 0x000fc80000000000 */
[----:B------:R-:W-:Y:S02]  /*171a0*/  LOP3.LUT R4, R5, 0x78, RZ, 0xfc, !PT ;  /* 0x0000007805047812 */ /* 0x000fe400078efcff */
[----:B------:R-:W4:Y:S01]  /*171b0*/  LDL R5, [R1+0x444] ;  /* 0x0004440001057983 */ /* 0x000f220000100800 */
[----:B------:R-:W-:Y:S02]  /*171c0*/  PRMT R200, RZ, 0x7610, R200 ;  /* 0x00007610ffc87816 */ /* 0x000fe400000000c8 */
[----:B------:R-:W-:Y:S01]  /*171d0*/  ISETP.GE.AND P1, PT, R4, UR5, PT ;  /* 0x0000000504007c0c */ /* 0x000fe2000bf26270 */
[----:B------:R-:W-:-:S05]  /*171e0*/  @!P4 IMAD.MOV.U32 R4, RZ, RZ, R3 ;  /* 0x000000ffff04c224 */ /* 0x000fca00078e0003 */
[----:B----4-:R0:W4:Y:S04]  /*171f0*/  @!P4 LDG.E.U16 R200, desc[UR18][R4.64] ;  /* 0x0000001204c8c981 */ /* 0x010128000c1e1500 */
[----:B------:R-:W0:Y:S04]  /*17200*/  LDL R4, [R1+0x43c] ;  /* 0x00043c0001047983 */ /* 0x000e280000100800 */
[----:B------:R-:W0:Y:S01]  /*17210*/  LDL R5, [R1+0x440] ;  /* 0x0004400001057983 */ /* 0x000e220000100800 */
[----:B------:R-:W-:Y:S02]  /*17220*/  PRMT R10, RZ, 0x7610, R10 ;  /* 0x00007610ff0a7816 */ /* 0x000fe4000000000a */
[----:B0-----:R-:W-:-:S04]  /*17230*/  @!P0 LOP3.LUT R5, R5, R4, RZ, 0x3c, !PT ;  /* 0x0000000405058212 */ /* 0x001fc800078e3cff */
[----:B------:R-:W-:-:S04]  /*17240*/  @!P0 LOP3.LUT R4, R5, R4, RZ, 0x3c, !PT ;  /* 0x0000000405048212 */ /* 0x000fc800078e3cff */
[----:B------:R-:W-:-:S05]  /*17250*/  @!P0 LOP3.LUT R5, R5, R4, RZ, 0x3c, !PT ;  /* 0x0000000405058212 */ /* 0x000fca00078e3cff */
[----:B------:R-:W2:Y:S04]  /*17260*/  @!P0 LDG.E.U16 R10, desc[UR18][R4.64] ;  /* 0x00000012040a8981 */ /* 0x000ea8000c1e1500 */
[----:B--2---:R0:W-:Y:S04]  /*17270*/  STL [R1+0x1c], R10 ;  /* 0x00001c0a01007387 */ /* 0x0041e80000100800 */
[----:B------:R-:W2:Y:S04]  /*17280*/  LDL R4, [R1+0x434] ;  /* 0x0004340001047983 */ /* 0x000ea80000100800 */
[----:B------:R-:W2:Y:S01]  /*17290*/  LDL R5, [R1+0x438] ;  /* 0x0004380001057983 */ /* 0x000ea20000100800 */
[----:B------:R-:W-:Y:S01]  /*172a0*/  PRMT R169, RZ, 0x7610, R169 ;  /* 0x00007610ffa97816 */ /* 0x000fe200000000a9 */
[----:B------:R-:W1:Y:S02]  /*172b0*/  S2R R153, SR_TID.X ;  /* 0x0000000000997919 */ /* 0x000e640000002100 */
[----:B-1----:R-:W-:-:S04]  /*172c0*/  SHF.R.U32.HI R153, RZ, 0x6, R153 ;  /* 0x00000006ff997819 */ /* 0x002fc80000011699 */
[----:B------:R-:W-:-:S04]  /*172d0*/  SGXT.U32 R153, R153, 0x1 ;  /* 0x000000019999781a */ /* 0x000fc80000000000 */
[C---:B------:R-:W-:Y:S02]  /*172e0*/  LOP3.LUT R3, R153.reuse, 0x7a, RZ, 0xfc, !PT ;  /* 0x0000007a99037812 */ /* 0x040fe400078efcff */
[----:B------:R-:W-:-:S04]  /*172f0*/  LOP3.LUT R153, R153, 0x7c, RZ, 0xfc, !PT ;  /* 0x0000007c99997812 */ /* 0x000fc800078efcff */
[----:B------:R-:W-:Y:S02]  /*17300*/  ISETP.GE.AND P3, PT, R153, UR5, PT ;  /* 0x0000000599007c0c */ /* 0x000fe4000bf66270 */
[----:B--2---:R-:W-:-:S04]  /*17310*/  @!P1 LOP3.LUT R5, R5, R4, RZ, 0x3c, !PT ;  /* 0x0000000405059212 */ /* 0x004fc800078e3cff */
[----:B------:R-:W-:-:S04]  /*17320*/  @!P1 LOP3.LUT R4, R5, R4, RZ, 0x3c, !PT ;  /* 0x0000000405049212 */ /* 0x000fc800078e3cff */
[----:B------:R-:W-:-:S05]  /*17330*/  @!P1 LOP3.LUT R5, R5, R4, RZ, 0x3c, !PT ;  /* 0x0000000405059212 */ /* 0x000fca00078e3cff */
[----:B------:R1:W2:Y:S04]  /*17340*/  @!P1 LDG.E.U16 R169, desc[UR18][R4.64] ;  /* 0x0000001204a99981 */ /* 0x0002a8000c1e1500 */
[----:B------:R-:W1:Y:S04]  /*17350*/  LDL R4, [R1+0x42c] ;  /* 0x00042c0001047983 */ /* 0x000e680000100800 */
[----:B------:R-:W1:Y:S01]  /*17360*/  LDL R5, [R1+0x430] ;  /* 0x0004300001057983 */ /* 0x000e620000100800 */
[----:B------:R-:W0:Y:S01]  /*17370*/  S2R R153, SR_TID.X ;  /* 0x0000000000997919 */ /* 0x000e220000002100 */
[----:B------:R-:W-:-:S02]  /*17380*/  ISETP.GE.AND P2, PT, R3, UR5, PT ;  /* 0x0000000503007c0c */ /* 0x000fc4000bf46270 */
[----:B0-----:R-:W-:Y:S02]  /*17390*/  LEA.HI R10, R153, 0x7e, RZ, 0x1a ;  /* 0x0000007e990a7811 */ /* 0x001fe400078fd0ff */
[----:B------:R-:W-:Y:S01]  /*173a0*/  PRMT R193, RZ, 0x7610, R193 ;  /* 0x00007610ffc17816 */ /* 0x000fe200000000c1 */
[----:B------:R-:W3:Y:S01]  /*173b0*/  LDL R153, [R1+0xa20] ;  /* 0x000a200001997983 */ /* 0x000ee20000100800 */
[----:B------:R-:W-:Y:S02]  /*173c0*/  ISETP.GE.AND P4, PT, R10, UR5, PT ;  /* 0x000000050a007c0c */ /* 0x000fe4000bf86270 */
[----:B------:R-:W0:Y:S02]  /*173d0*/  S2R R10, SR_TID.X ;  /* 0x00000000000a7919 */ /* 0x000e240000002100 */
[----:B0-----:R-:W-:-:S04]  /*173e0*/  LOP3.LUT R10, R10, 0x7f, RZ, 0xc0, !PT ;  /* 0x0000007f0a0a7812 */ /* 0x001fc800078ec0ff */
[----:B------:R-:W-:Y:S02]  /*173f0*/  ISETP.GE.AND P1, PT, R10, UR5, PT ;  /* 0x000000050a007c0c */ /* 0x000fe4000bf26270 */
[----:B------:R-:W4:Y:S01]  /*17400*/  LDL.LU R10, [R1+0xb7c] ;  /* 0x000b7c00010a7983 */ /* 0x000f220000300800 */
[----:B-1----:R-:W-:-:S04]  /*17410*/  @!P2 LOP3.LUT R5, R5, R4, RZ, 0x3c, !PT ;  /* 0x000000040505a212 */ /* 0x002fc800078e3cff */
[----:B------:R-:W-:-:S04]  /*17420*/  @!P2 LOP3.LUT R4, R5, R4, RZ, 0x3c, !PT ;  /* 0x000000040504a212 */ /* 0x000fc800078e3cff */
[----:B------:R-:W-:-:S05]  /*17430*/  @!P2 LOP3.LUT R5, R5, R4, RZ, 0x3c, !PT ;  /* 0x000000040505a212 */ /* 0x000fca00078e3cff */
[----:B------:R0:W2:Y:S04]  /*17440*/  @!P2 LDG.E.U16 R193, desc[UR18][R4.64] ;  /* 0x0000001204c1a981 */ /* 0x0000a8000c1e1500 */
[----:B------:R-:W0:Y:S04]  /*17450*/  LDL R4, [R1+0x424] ;  /* 0x0004240001047983 */ /* 0x000e280000100800 */
[----:B------:R-:W0:Y:S01]  /*17460*/  LDL R5, [R1+0x428] ;  /* 0x0004280001057983 */ /* 0x000e220000100800 */
[----:B------:R-:W-:Y:S02]  /*17470*/  PRMT R201, RZ, 0x7610, R201 ;  /* 0x00007610ffc97816 */ /* 0x000fe400000000c9 */
[----:B0-----:R-:W-:-:S04]  /*17480*/  @!P3 LOP3.LUT R5, R5, R4, RZ, 0x3c, !PT ;  /* 0x000000040505b212 */ /* 0x001fc800078e3cff */
[----:B------:R-:W-:-:S04]  /*17490*/  @!P3 LOP3.LUT R4, R5, R4, RZ, 0x3c, !PT ;  /* 0x000000040504b212 */ /* 0x000fc800078e3cff */
[----:B------:R-:W-:-:S05]  /*174a0*/  @!P3 LOP3.LUT R5, R5, R4, RZ, 0x3c, !PT ;  /* 0x000000040505b212 */ /* 0x000fca00078e3cff */
[----:B------:R0:W2:Y:S04]  /*174b0*/  @!P3 LDG.E.U16 R201, desc[UR18][R4.64] ;  /* 0x0000001204c9b981 */ /* 0x0000a8000c1e1500 */
        /* <DEDUP_REMOVED lines=11> */
[----:B------:R-:W-:-:S04]  /*17570*/  SGXT.U32 R3, R3, 0x1 ;  /* 0x000000010303781a */ /* 0x000fc80000000000 */
[----:B------:R-:W-:Y:S02]  /*17580*/  ISETP.GE.AND P0, PT, R3, UR5, PT ;  /* 0x0000000503007c0c */ /* 0x000fe4000bf06270 */
[----:B------:R-:W-:-:S11]  /*17590*/  PRMT R189, RZ, 0x7610, R189 ;  /* 0x00007610ffbd7816 */ /* 0x000fd600000000bd */
[----:B0-----:R-:W-:-:S04]  /*175a0*/  @!P0 LOP3.LUT R5, R5, R4, RZ, 0x3c, !PT ;  /* 0x0000000405058212 */ /* 0x001fc800078e3cff */
[----:B------:R-:W-:-:S04]  /*175b0*/  @!P0 LOP3.LUT R4, R5, R4, RZ, 0x3c, !PT ;  /* 0x0000000405048212 */ /* 0x000fc800078e3cff */
[----:B------:R-:W-:-:S05]  /*175c0*/  @!P0 LOP3.LUT R5, R5, R4, RZ, 0x3c, !PT ;  /* 0x0000000405058212 */ /* 0x000fca00078e3cff */
[----:B------:R3:W2:Y:S04]  /*175d0*/  @!P0 LDG.E.U16 R189, desc[UR18][R4.64] ;  /* 0x0000001204bd8981 */ /* 0x0006a8000c1e1500 */
[----:B------:R-:W4:Y:S01]  /*175e0*/  LDL R5, [R1+0xa1c] ;  /* 0x000a1c0001057983 */ /* 0x000f220000100800 */
[----:B------:R-:W-:Y:S01]  /*175f0*/  PRMT R240, RZ, 0x7610, R240 ;  /* 0x00007610fff07816 */ /* 0x000fe200000000f0 */
[----:B---3--:R-:W-:Y:S01]  /*17600*/  @!P1 IMAD.MOV.U32 R4, RZ, RZ, R153 ;  /* 0x000000ffff049224 */ /* 0x008fe200078e0099 */
[----:B------:R-:W-:Y:S01]  /*17610*/  BAR.SYNC.DEFER_BLOCKING 0x0 ;  /* 0x0000000000007b1d */ /* 0x000fe20000010000 */
[----:B------:R-:W-:Y:S02]  /*17620*/  PRMT R242, RZ, 0x7610, R242 ;  /* 0x00007610fff27816 */ /* 0x000fe400000000f2 */
[----:B------:R-:W-:-:S02]  /*17630*/  PRMT R244, RZ, 0x7610, R244 ;  /* 0x00007610fff47816 */ /* 0x000fc400000000f4 */
[----:B------:R-:W-:Y:S02]  /*17640*/  PRMT R246, RZ, 0x7610, R246 ;  /* 0x00007610fff67816 */ /* 0x000fe400000000f6 */
[----:B------:R-:W-:Y:S01]  /*17650*/  PRMT R248, RZ, 0x7610, R248 ;  /* 0x00007610fff87816 */ /* 0x000fe200000000f8 */
[----:B------:R-:W3:Y:S04]  /*17660*/  LDL R153, [R1+0x8c0] ;  /* 0x0008c00001997983 */ /* 0x000ee80000100800 */
[----:B----4-:R0:W4:Y:S04]  /*17670*/  @!P1 LDG.E.U16 R240, desc[UR18][R4.64] ;  /* 0x0000001204f09981 */ /* 0x010128000c1e1500 */
[----:B------:R-:W0:Y:S04]  /*17680*/  LDL R4, [R1+0x9fc] ;  /* 0x0009fc0001047983 */ /* 0x000e280000100800 */
[----:B------:R-:W0:Y:S02]  /*17690*/  LDL R5, [R1+0xa00] ;  /* 0x000a000001057983 */ /* 0x000e240000100800 */
[----:B0-----:R-:W-:-:S04]  /*176a0*/  @!P1 LOP3.LUT R5, R5, R4, RZ, 0x3c, !PT ;  /* 0x0000000405059212 */ /* 0x001fc800078e3cff */
[----:B------:R-:W-:-:S04]  /*176b0*/  @!P1 LOP3.LUT R4, R5, R4, RZ, 0x3c, !PT ;  /* 0x0000000405049212 */ /* 0x000fc800078e3cff */
[----:B------:R-:W-:-:S05]  /*176c0*/  @!P1 LOP3.LUT R5, R5, R4, RZ, 0x3c, !PT ;  /* 0x0000000405059212 */ /* 0x000fca00078e3cff */
[----:B------:R0:W4:Y:S04]  /*176d0*/  @!P1 LDG.E.U16 R242, desc[UR18][R4.64] ;  /* 0x0000001204f29981 */ /* 0x000128000c1e1500 */
        /* <DEDUP_REMOVED lines=19> */
[----:B------:R-:W0:Y:S01]  /*17810*/  LDL R5, [R1+0x900] ;  /* 0x0009000001057983 */ /* 0x000e220000100800 */
[----:B------:R-:W-:Y:S02]  /*17820*/  PRMT R250, RZ, 0x7610, R250 ;  /* 0x00007610fffa7816 */ /* 0x000fe400000000fa */
[----:B0-----:R-:W-:-:S04]  /*17830*/  @!P1 LOP3.LUT R5, R5, R4, RZ, 0x3c, !PT ;  /* 0x0000000405059212 */ /* 0x001fc800078e3cff */
[----:B------:R-:W-:-:S04]  /*17840*/  @!P1 LOP3.LUT R4, R5, R4, RZ, 0x3c, !PT ;  /* 0x0000000405049212 */ /* 0x000fc800078e3cff */
[----:B------:R-:W-:-:S05]  /*17850*/  @!P1 LOP3.LUT R5, R5, R4, RZ, 0x3c, !PT ;  /* 0x0000000405059212 */ /* 0x000fca00078e3cff */
[----:B------:R3:W4:Y:S04]  /*17860*/  @!P1 LDG.E.U16 R250, desc[UR18][R4.64] ;  /* 0x0000001204fa9981 */ /* 0x000728000c1e1500 */
[----:B------:R-:W2:Y:S01]  /*17870*/  LDL R5, [R1+0x8bc] ;  /* 0x0008bc0001057983 */ /* 0x000ea20000100800 */
[----:B------:R-:W-:Y:S01]  /*17880*/  PRMT R251, RZ, 0x7610, R251 ;  /* 0x00007610fffb7816 */ /* 0x000fe200000000fb */
[----:B---3--:R-:W-:Y:S01]  /*17890*/  @!P1 IMAD.MOV.U32 R4, RZ, RZ, R153 ;  /* 0x000000ffff049224 */ /* 0x008fe200078e0099 */
[----:B------:R-:W-:Y:S01]  /*178a0*/  PRMT R9, RZ, 0x7610, R9 ;  /* 0x00007610ff097816 */ /* 0x000fe20000000009 */
[----:B------:R-:W3:Y:S04]  /*178b0*/  LDL R153, [R1+0x740] ;  /* 0x0007400001997983 */ /* 0x000ee80000100800 */
[----:B--2---:R0:W2:Y:S04]  /*178c0*/  @!P1 LDG.E.U16 R251, desc[UR18][R4.64] ;  /* 0x0000001204fb9981 */ /* 0x0040a8000c1e1500 */
[----:B------:R-:W0:Y:S04]  /*178d0*/  LDL R4, [R1+0x87c] ;  /* 0x00087c0001047983 */ /* 0x000e280000100800 */
[----:B------:R-:W0:Y:S02]  /*178e0*/  LDL R5, [R1+0x880] ;  /* 0x0008800001057983 */ /* 0x000e240000100800 */
[----:B0-----:R-:W-:-:S04]  /*178f0*/  @!P1 LOP3.LUT R5, R5, R4, RZ, 0x3c, !PT ;  /* 0x0000000405059212 */ /* 0x001fc800078e3cff */
[----:B------:R-:W-:-:S04]  /*17900*/  @!P1 LOP3.LUT R4, R5, R4, RZ, 0x3c, !PT ;  /* 0x0000000405049212 */ /* 0x000fc800078e3cff */
[----:B------:R-:W-:-:S05]  /*17910*/  @!P1 LOP3.LUT R5, R5, R4, RZ, 0x3c, !PT ;  /* 0x0000000405059212 */ /* 0x000fca00078e3cff */
[----:B------:R-:W4:Y:S04]  /*17920*/  @!P1 LDG.E.U16 R9, desc[UR18][R4.64] ;  /* 0x0000001204099981 */ /* 0x000f28000c1e1500 */
[----:B----4-:R0:W-:Y:S04]  /*17930*/  STL [R1+0x20], R9 ;  /* 0x0000200901007387 */ /* 0x0101e80000100800 */
[----:B0-----:R-:W4:Y:S04]  /*17940*/  LDL.LU R9, [R1+0xb78] ;  /* 0x000b780001097983 */ /* 0x001f280000300800 */
[----:B------:R-:W3:Y:S04]  /*17950*/  LDL R4, [R1+0x83c] ;  /* 0x00083c0001047983 */ /* 0x000ee80000100800 */
[----:B------:R-:W3:Y:S01]  /*17960*/  LDL R5, [R1+0x840] ;  /* 0x0008400001057983 */ /* 0x000ee20000100800 */
[----:B------:R-:W-:-:S02]  /*17970*/  PRMT R8, RZ, 0x7610, R8 ;  /* 0x00007610ff087816 */ /* 0x000fc40000000008 */
[----:B---3--:R-:W-:-:S04]  /*17980*/  @!P1 LOP3.LUT R5, R5, R4, RZ, 0x3c, !PT ;  /* 0x0000000405059212 */ /* 0x008fc800078e3cff */
[----:B------:R-:W-:-:S04]  /*17990*/  @!P1 LOP3.LUT R4, R5, R4, RZ, 0x3c, !PT ;  /* 0x0000000405049212 */ /* 0x000fc800078e3cff */
[----:B------:R-:W-:-:S05]  /*179a0*/  @!P1 LOP3.LUT R5, R5, R4, RZ, 0x3c, !PT ;  /* 0x0000000405059212 */ /* 0x000fca00078e3cff */
[----:B------:R-:W3:Y:S04]  /*179b0*/  @!P1 LDG.E.U16 R8, desc[UR18][R4.64] ;  /* 0x0000001204089981 */ /* 0x000ee8000c1e1500 */
[----:B---3--:R0:W-:Y:S04]  /*179c0*/  STL [R1+0x18], R8 ;  /* 0x0000180801007387 */ /* 0x0081e80000100800 */
[----:B0-----:R-:W3:Y:S04]  /*179d0*/  LDL.LU R8, [R1+0xb74] ;  /* 0x000b740001087983 */ /* 0x001ee80000300800 */
[----:B------:R-:W2:Y:S04]  /*179e0*/  LDL R4, [R1+0x7fc] ;  /* 0x0007fc0001047983 */ /* 0x000ea80000100800 */
[----:B------:R-:W2:Y:S01]  /*179f0*/  LDL R5, [R1+0x800] ;  /* 0x0008000001057983 */ /* 0x000ea20000100800 */
[----:B------:R-:W-:-:S02]  /*17a00*/  PRMT R7, RZ, 0x7610, R7 ;  /* 0x00007610ff077816 */ /* 0x000fc40000000007 */
[----:B--2---:R-:W-:-:S04]  /*17a10*/  @!P1 LOP3.LUT R5, R5, R4, RZ, 0x3c, !PT ;  /* 0x0000000405059212 */ /* 0x004fc800078e3cff */
[----:B------:R-:W-:-:S04]  /*17a20*/  @!P1 LOP3.LUT R4, R5, R4, RZ, 0x3c, !PT ;  /* 0x0000000405049212 */ /* 0x000fc800078e3cff */
[----:B------:R-:W-:-:S05]  /*17a30*/  @!P1 LOP3.LUT R5, R5, R4, RZ, 0x3c, !PT ;  /* 0x0000000405059212 */ /* 0x000fca00078e3cff */
[----:B------:R-:W2:Y:S04]  /*17a40*/  @!P1 LDG.E.U16 R7, desc[UR18][R4.64] ;  /* 0x0000001204079981 */ /* 0x000ea8000c1e1500 */
[----:B--2---:R0:W-:Y:S04]  /*17a50*/  STL [R1+0x14], R7 ;  /* 0x0000140701007387 */ /* 0x0041e80000100800 */
[----:B0-----:R-:W2:Y:S04]  /*17a60*/  LDL.LU R7, [R1+0xb70] ;  /* 0x000b700001077983 */ /* 0x001ea80000300800 */
[----:B------:R-:W4:Y:S04]  /*17a70*/  LDL R4, [R1+0x7bc] ;  /* 0x0007bc0001047983 */ /* 0x000f280000100800 */
[----:B------:R-:W4:Y:S01]  /*17a80*/  LDL R5, [R1+0x7c0] ;  /* 0x0007c00001057983 */ /* 0x000f220000100800 */
[----:B------:R-:W-:-:S02]  /*17a90*/  PRMT R6, RZ, 0x7610, R6 ;  /* 0x00007610ff067816 */ /* 0x000fc40000000006 */
[----:B----4-:R-:W-:-:S04]  /*17aa0*/  @!P1 LOP3.LUT R5, R5, R4, RZ, 0x3c, !PT ;  /* 0x0000000405059212 */ /* 0x010fc800078e3cff */
        /* <DEDUP_REMOVED lines=11> */
[----:B------:R-:W3:Y:S01]  /*17b60*/  @!P1 LDG.E.U16 R0, desc[UR18][R4.64] ;  /* 0x0000001204009981 */ /* 0x000ee2000c1e1500 */
[----:B------:R-:W-:-:S03]  /*17b70*/  PRMT R152, RZ, 0x7610, R152 ;  /* 0x00007610ff987816 */ /* 0x000fc60000000098 */
[----:B---3--:R0:W-:Y:S04]  /*17b80*/  STL [R1+0xc], R0 ;  /* 0x00000c0001007387 */ /* 0x0081e80000100800 */
[----:B0-----:R-:W3:Y:S04]  /*17b90*/  LDL.LU R0, [R1+0xb68] ;  /* 0x000b680001007983 */ /* 0x001ee80000300800 */
[----:B------:R-:W2:Y:S01]  /*17ba0*/  LDL R5, [R1+0x73c] ;  /* 0x00073c0001057983 */ /* 0x000ea20000100800 */
[----:B------:R-:W-:Y:S01]  /*17bb0*/  @!P1 IMAD.MOV.U32 R4, RZ, RZ, R153 ;  /* 0x000000ffff049224 */ /* 0x000fe200078e0099 */
[----:B------:R-:W-:-:S02]  /*17bc0*/  PRMT R195, RZ, 0x7610, R195 ;  /* 0x00007610ffc37816 */ /* 0x000fc400000000c3 */
[----:B------:R-:W4:Y:S04]  /*17bd0*/  LDL R153, [R1+0x3dc] ;  /* 0x0003dc0001997983 */ /* 0x000f280000100800 */
[----:B--2---:R0:W2:Y:S04]  /*17be0*/  @!P1 LDG.E.U16 R152, desc[UR18][R4.64] ;  /* 0x0000001204989981 */ /* 0x0040a8000c1e1500 */
[----:B------:R-:W0:Y:S04]  /*17bf0*/  LDL R4, [R1+0x6fc] ;  /* 0x0006fc0001047983 */ /* 0x000e280000100800 */
[----:B------:R-:W0:Y:S02]  /*17c00*/  LDL R5, [R1+0x700] ;  /* 0x0007000001057983 */ /* 0x000e240000100800 */
[----:B0-----:R-:W-:-:S04]  /*17c10*/  @!P1 LOP3.LUT R5, R5, R4, RZ, 0x3c, !PT ;  /* 0x0000000405059212 */ /* 0x001fc800078e3cff */
[----:B------:R-:W-:-:S04]  /*17c20*/  @!P1 LOP3.LUT R4, R5, R4, RZ, 0x3c, !PT ;  /* 0x0000000405049212 */ /* 0x000fc800078e3cff */
[----:B------:R-:W-:-:S05]  /*17c30*/  @!P1 LOP3.LUT R5, R5, R4, RZ, 0x3c, !PT ;  /* 0x0000000405059212 */ /* 0x000fca00078e3cff */
[----:B------:R-:W3:Y:S04]  /*17c40*/  @!P1 LDG.E.U16 R195, desc[UR18][R4.64] ;  /* 0x0000001204c39981 */ /* 0x000ee8000c1e1500 */
[----:B--2---:R0:W-:Y:S04]  /*17c50*/  STL [R1+0x8], R152 ;  /* 0x0000089801007387 */ /* 0x0041e80000100800 */
[----:B0-----:R-:W2:Y:S04]  /*17c60*/  LDL R152, [R1+0x3e0] ;  /* 0x0003e00001987983 */ /* 0x001ea80000100800 */
[----:B---3--:R0:W-:Y:S04]  /*17c70*/  STL [R1+0x4], R195 ;  /* 0x000004c301007387 */ /* 0x0081e80000100800 */
[----:B0-----:R-:W3:Y:S04]  /*17c80*/  LDL.LU R195, [R1+0xb64] ;  /* 0x000b640001c37983 */ /* 0x001ee80000300800 */
[----:B------:R-:W4:Y:S04]  /*17c90*/  LDL R4, [R1+0x6bc] ;  /* 0x0006bc0001047983 */ /* 0x000f280000100800 */
[----:B------:R-:W4:Y:S01]  /*17ca0*/  LDL R5, [R1+0x6c0] ;  /* 0x0006c00001057983 */ /* 0x000f220000100800 */
[----:B------:R-:W-:-:S02]  /*17cb0*/  PRMT R2, RZ, 0x7610, R2 ;  /* 0x00007610ff027816 */ /* 0x000fc40000000002 */
[----:B----4-:R-:W-:-:S04]  /*17cc0*/  @!P1 LOP3.LUT R5, R5, R4, RZ, 0x3c, !PT ;  /* 0x0000000405059212 */ /* 0x010fc800078e3cff */
[----:B------:R-:W-:-:S04]  /*17cd0*/  @!P1 LOP3.LUT R4, R5, R4, RZ, 0x3c, !PT ;  /* 0x0000000405049212 */ /* 0x000fc800078e3cff */
[----:B------:R-:W-:-:S05]  /*17ce0*/  @!P1 LOP3.LUT R5, R5, R4, RZ, 0x3c, !PT ;  /* 0x0000000405059212 */ /* 0x000fca00078e3cff */
[----:B------:R-:W4:Y:S04]  /*17cf0*/  @!P1 LDG.E.U16 R2, desc[UR18][R4.64] ;  /* 0x0000001204029981 */ /* 0x000f28000c1e1500 */
[----:B----4-:R0:W-:Y:S04]  /*17d00*/  STL [R1], R2 ;  /* 0x0000000201007387 */ /* 0x0101e80000100800 */
[----:B0-----:R-:W4:Y:S04]  /*17d10*/  LDL.LU R2, [R1+0xb60] ;  /* 0x000b600001027983 */ /* 0x001f280000300800 */
[----:B------:R-:W2:Y:S04]  /*17d20*/  LDL R4, [R1+0x67c] ;  /* 0x00067c0001047983 */ /* 0x000ea80000100800 */
[----:B------:R-:W2:Y:S01]  /*17d30*/  LDL R5, [R1+0x680] ;  /* 0x0006800001057983 */ /* 0x000ea20000100800 */
[----:B------:R-:W-:-:S02]  /*17d40*/  PRMT R252, RZ, 0x7610, R252 ;  /* 0x00007610fffc7816 */ /* 0x000fc400000000fc */
[----:B--2---:R-:W-:-:S04]  /*17d50*/  @!P1 LOP3.LUT R5, R5, R4, RZ, 0x3c, !PT ;  /* 0x0000000405059212 */ /* 0x004fc800078e3cff */
        /* <DEDUP_REMOVED lines=9> */
[----:B------:R0:W3:Y:S01]  /*17df0*/  @!P1 LDG.E.U16 R249, desc[UR18][R4.64] ;  /* 0x0000001204f99981 */ /* 0x0000e2000c1e1500 */
[----:B------:R-:W-:-:S03]  /*17e00*/  PRMT R247, RZ, 0x7610, R247 ;  /* 0x00007610fff77816 */ /* 0x000fc600000000f7 */
[----:B--2---:R1:W-:Y:S01]  /*17e10*/  STL [R1+0xb4c], R252 ;  /* 0x000b4cfc01007387 */ /* 0x0043e20000100800 */
[----:B0-----:R-:W-:Y:S02]  /*17e20*/  @!P1 IMAD.MOV.U32 R4, RZ, RZ, R152 ;  /* 0x000000ffff049224 */ /* 0x001fe400078e0098 */
[----:B------:R-:W-:Y:S01]  /*17e30*/  @!P1 IMAD.MOV.U32 R5, RZ, RZ, R153 ;  /* 0x000000ffff059224 */ /* 0x000fe200078e0099 */
[----:B-1----:R-:W2:Y:S04]  /*17e40*/  LDL R252, [R1+0x360] ;  /* 0x0003600001fc7983 */ /* 0x002ea80000100800 */
[----:B------:R0:W4:Y:S04]  /*17e50*/  @!P1 LDG.E.U16 R247, desc[UR18][R4.64] ;  /* 0x0000001204f79981 */ /* 0x000128000c1e1500 */
[----:B---3--:R1:W-:Y:S04]  /*17e60*/  STL [R1+0xb50], R249 ;  /* 0x000b50f901007387 */ /* 0x0083e80000100800 */
[----:B------:R-:W0:Y:S04]  /*17e70*/  LDL R4, [R1+0x39c] ;  /* 0x00039c0001047983 */ /* 0x000e280000100800 */
[----:B------:R-:W0:Y:S04]  /*17e80*/  LDL R5, [R1+0x3a0] ;  /* 0x0003a00001057983 */ /* 0x000e280000100800 */
[----:B-1----:R-:W3:Y:S01]  /*17e90*/  LDL R249, [R1+0x35c] ;  /* 0x00035c0001f97983 */ /* 0x002ee20000100800 */
[----:B------:R-:W-:-:S02]  /*17ea0*/  PRMT R245, RZ, 0x7610, R245 ;  /* 0x00007610fff57816 */ /* 0x000fc400000000f5 */
[----:B------:R-:W-:Y:S01]  /*17eb0*/  PRMT R243, RZ, 0x7610, R243 ;  /* 0x00007610fff37816 */ /* 0x000fe200000000f3 */
[----:B------:R-:W4:Y:S04]  /*17ec0*/  LDL R153, [R1+0x31c] ;  /* 0x00031c0001997983 */ /* 0x000f280000100800 */
[----:B------:R-:W4:Y:S01]  /*17ed0*/  LDL R152, [R1+0x320] ;  /* 0x0003200001987983 */ /* 0x000f220000100800 */
[----:B0-----:R-:W-:-:S04]  /*17ee0*/  @!P1 LOP3.LUT R5, R5, R4, RZ, 0x3c, !PT ;  /* 0x0000000405059212 */ /* 0x001fc800078e3cff */
[----:B------:R-:W-:-:S04]  /*17ef0*/  @!P1 LOP3.LUT R4, R5, R4, RZ, 0x3c, !PT ;  /* 0x0000000405049212 */ /* 0x000fc800078e3cff */
[----:B------:R-:W-:-:S05]  /*17f00*/  @!P1 LOP3.LUT R5, R5, R4, RZ, 0x3c, !PT ;  /* 0x0000000405059212 */ /* 0x000fca00078e3cff */
[----:B------:R2:W4:Y:S02]  /*17f10*/  @!P1 LDG.E.U16 R245, desc[UR18][R4.64] ;  /* 0x0000001204f59981 */ /* 0x000524000c1e1500 */
[----:B--2---:R-:W-:Y:S02]  /*17f20*/  @!P1 IMAD.MOV.U32 R4, RZ, RZ, R252 ;  /* 0x000000ffff049224 */ /* 0x004fe400078e00fc */
[----:B---3--:R-:W-:-:S05]  /*17f30*/  @!P1 IMAD.MOV.U32 R5, RZ, RZ, R249 ;  /* 0x000000ffff059224 */ /* 0x008fca00078e00f9 */
[----:B------:R-:W2:Y:S04]  /*17f40*/  @!P1 LDG.E.U16 R243, desc[UR18][R4.64] ;  /* 0x0000001204f39981 */ /* 0x000ea8000c1e1500 */
[----:B----4-:R-:W-:Y:S04]  /*17f50*/  STL [R1+0xb54], R247 ;  /* 0x000b54f701007387 */ /* 0x010fe80000100800 */
[----:B------:R0:W-:Y:S04]  /*17f60*/  STL [R1+0xb58], R245 ;  /* 0x000b58f501007387 */ /* 0x0001e80000100800 */
[----:B------:R-:W3:Y:S04]  /*17f70*/  LDL R252, [R1+0x260] ;  /* 0x0002600001fc7983 */ /* 0x000ee80000100800 */
[----:B------:R-:W4:Y:S04]  /*17f80*/  LDL R249, [R1+0x21c] ;  /* 0x00021c0001f97983 */ /* 0x000f280000100800 */
[----:B0-----:R-:W3:Y:S04]  /*17f90*/  LDL R245, [R1+0x2e0] ;  /* 0x0002e00001f57983 */ /* 0x001ee80000100800 */
[----:B------:R-:W4:Y:S04]  /*17fa0*/  LDL R247, [R1+0x220] ;  /* 0x0002200001f77983 */ /* 0x000f280000100800 */
[----:B--2---:R0:W-:Y:S04]  /*17fb0*/  STL [R1+0xb5c], R243 ;  /* 0x000b5cf301007387 */ /* 0x0041e80000100800 */
[----:B0-----:R-:W2:Y:S01]  /*17fc0*/  LDL R243, [R1+0x2dc] ;  /* 0x0002dc0001f37983 */ /* 0x001ea20000100800 */
[----:B------:R-:W-:Y:S01]  /*17fd0*/  PRMT R241, RZ, 0x7610, R241 ;  /* 0x00007610fff17816 */ /* 0x000fe200000000f1 */
[----:B------:R-:W-:-:S02]  /*17fe0*/  @!P1 IMAD.MOV.U32 R4, RZ, RZ, R152 ;  /* 0x000000ffff049224 */ /* 0x000fc400078e0098 */
[----:B------:R-:W-:Y:S01]  /*17ff0*/  @!P1 IMAD.MOV.U32 R5, RZ, RZ, R153 ;  /* 0x000000ffff059224 */ /* 0x000fe200078e0099 */
[----:B------:R-:W-:Y:S01]  /*18000*/  PRMT R239, RZ, 0x7610, R239 ;  /* 0x00007610ffef7816 */ /* 0x000fe200000000ef */
[----:B------:R-:W4:Y:S04]  /*18010*/  LDL R153, [R1+0x1dc] ;  /* 0x0001dc0001997983 */ /* 0x000f280000100800 */
[----:B------:R3:W4:Y:S01]  /*18020*/  @!P1 LDG.E.U16 R241, desc[UR18][R4.64] ;  /* 0x0000001204f19981 */ /* 0x000722000c1e1500 */
[----:B------:R-:W-:-:S03]  /*18030*/  PRMT R237, RZ, 0x7610, R237 ;  /* 0x00007610ffed7816 */ /* 0x000fc600000000ed */
[----:B------:R-:W4:Y:S01]  /*18040*/  LDL R152, [R1+0x1e0] ;  /* 0x0001e00001987983 */ /* 0x000f220000100800 */
[----:B---3--:R-:W-:-:S03]  /*18050*/  @!P1 IMAD.MOV.U32 R4, RZ, RZ, R245 ;  /* 0x000000ffff049224 */ /* 0x008fc600078e00f5 */
[----:B------:R-:W3:Y:S01]  /*18060*/  LDL R245, [R1+0x19c] ;  /* 0x00019c0001f57983 */ /* 0x000ee20000100800 */
[----:B--2---:R-:W-:-:S03]  /*18070*/  @!P1 IMAD.MOV.U32 R5, RZ, RZ, R243 ;  /* 0x000000ffff059224 */ /* 0x004fc600078e00f3 */
[----:B------:R-:W2:Y:S04]  /*18080*/  LDL R243, [R1+0x1a0] ;  /* 0x0001a00001f37983 */ /* 0x000ea80000100800 */
[----:B------:R0:W3:Y:S04]  /*18090*/  @!P1 LDG.E.U16 R239, desc[UR18][R4.64] ;  /* 0x0000001204ef9981 */ /* 0x0000e8000c1e1500 */
[----:B------:R-:W0:Y:S04]  /*180a0*/  LDL R4, [R1+0x29c] ;  /* 0x00029c0001047983 */ /* 0x000e280000100800 */
[----:B------:R-:W0:Y:S02]  /*180b0*/  LDL R5, [R1+0x2a0] ;  /* 0x0002a00001057983 */ /* 0x000e240000100800 */
[----:B0-----:R-:W-:-:S04]  /*180c0*/  @!P1 LOP3.LUT R5, R5, R4, RZ, 0x3c, !PT ;  /* 0x0000000405059212 */ /* 0x001fc800078e3cff */
[----:B------:R-:W-:-:S04]  /*180d0*/  @!P1 LOP3.LUT R4, R5, R4, RZ, 0x3c, !PT ;  /* 0x0000000405049212 */ /* 0x000fc800078e3cff */
[----:B------:R-:W-:-:S05]  /*180e0*/  @!P1 LOP3.LUT R5, R5, R4, RZ, 0x3c, !PT ;  /* 0x0000000405059212 */ /* 0x000fca00078e3cff */
[----:B------:R0:W3:Y:S04]  /*180f0*/  @!P1 LDG.E.U16 R237, desc[UR18][R4.64] ;  /* 0x0000001204ed9981 */ /* 0x0000e8000c1e1500 */
[----:B------:R-:W4:Y:S01]  /*18100*/  LDL R5, [R1+0x25c] ;  /* 0x00025c0001057983 */ /* 0x000f220000100800 */
[----:B------:R-:W-:Y:S01]  /*18110*/  PRMT R235, RZ, 0x7610, R235 ;  /* 0x00007610ffeb7816 */ /* 0x000fe200000000eb */
[----:B0-----:R-:W-:Y:S01]  /*18120*/  @!P1 IMAD.MOV.U32 R4, RZ, RZ, R252 ;  /* 0x000000ffff049224 */ /* 0x001fe200078e00fc */
[----:B------:R-:W-:Y:S01]  /*18130*/  PRMT R233, RZ, 0x7610, R233 ;  /* 0x00007610ffe97816 */ /* 0x000fe200000000e9 */
[----:B------:R-:W3:Y:S01]  /*18140*/  LDL R252, [R1+0xa0] ;  /* 0x0000a00001fc7983 */ /* 0x000ee20000100800 */
[----:B------:R-:W-:Y:S02]  /*18150*/  PRMT R231, RZ, 0x7610, R231 ;  /* 0x00007610ffe77816 */ /* 0x000fe400000000e7 */
[----:B------:R-:W-:Y:S01]  /*18160*/  PRMT R229, RZ, 0x7610, R229 ;  /* 0x00007610ffe57816 */ /* 0x000fe200000000e5 */
[----:B----4-:R0:W4:Y:S02]  /*18170*/  @!P1 LDG.E.U16 R235, desc[UR18][R4.64] ;  /* 0x0000001204eb9981 */ /* 0x010124000c1e1500 */
[----:B0-----:R-:W-:-:S02]  /*18180*/  @!P1 IMAD.MOV.U32 R4, RZ, RZ, R247 ;  /* 0x000000ffff049224 */ /* 0x001fc400078e00f7 */
[----:B------:R-:W-:Y:S01]  /*18190*/  @!P1 IMAD.MOV.U32 R5, RZ, RZ, R249 ;  /* 0x000000ffff059224 */ /* 0x000fe200078e00f9 */
[----:B------:R-:W4:Y:S04]  /*181a0*/  LDL R247, [R1+0x120] ;  /* 0x0001200001f77983 */ /* 0x000f280000100800 */
[----:B------:R0:W4:Y:S04]  /*181b0*/  @!P1 LDG.E.U16 R233, desc[UR18][R4.64] ;  /* 0x0000001204e99981 */ /* 0x000128000c1e1500 */
[----:B------:R-:W4:Y:S01]  /*181c0*/  LDL R249, [R1+0x11c] ;  /* 0x00011c0001f97983 */ /* 0x000f220000100800 */
[----:B0-----:R-:W-:-:S02]  /*181d0*/  @!P1 IMAD.MOV.U32 R4, RZ, RZ, R152 ;  /* 0x000000ffff049224 */ /* 0x001fc400078e0098 */
[----:B------:R-:W-:Y:S01]  /*181e0*/  @!P1 IMAD.MOV.U32 R5, RZ, RZ, R153 ;  /* 0x000000ffff059224 */ /* 0x000fe200078e0099 */
[----:B------:R-:W4:Y:S04]  /*181f0*/  LDL R152, [R1+0xe0] ;  /* 0x0000e00001987983 */ /* 0x000f280000100800 */
[----:B------:R2:W4:Y:S04]  /*18200*/  @!P1 LDG.E.U16 R231, desc[UR18][R4.64] ;  /* 0x0000001204e79981 */ /* 0x000528000c1e1500 */
[----:B------:R-:W4:Y:S01]  /*18210*/  LDL R153, [R1+0xdc] ;  /* 0x0000dc0001997983 */ /* 0x000f220000100800 */
[----:B--2---:R-:W-:-:S02]  /*18220*/  @!P1 IMAD.MOV.U32 R4, RZ, RZ, R243 ;  /* 0x000000ffff049224 */ /* 0x004fc400078e00f3 */
[----:B---3--:R-:W-:Y:S01]  /*18230*/  @!P1 IMAD.MOV.U32 R5, RZ, RZ, R245 ;  /* 0x000000ffff059224 */ /* 0x008fe200078e00f5 */
[----:B------:R-:W-:Y:S01]  /*18240*/  PRMT R228, RZ, 0x7610, R228 ;  /* 0x00007610ffe47816 */ /* 0x000fe200000000e4 */
[----:B------:R-:W2:Y:S04]  /*18250*/  LDL R245, [R1+0x5c] ;  /* 0x00005c0001f57983 */ /* 0x000ea80000100800 */
[----:B------:R0:W3:Y:S01]  /*18260*/  @!P1 LDG.E.U16 R229, desc[UR18][R4.64] ;  /* 0x0000001204e59981 */ /* 0x0000e2000c1e1500 */
[----:B------:R-:W-:Y:S02]  /*18270*/  PRMT R227, RZ, 0x7610, R227 ;  /* 0x00007610ffe37816 */ /* 0x000fe400000000e3 */
[----:B------:R-:W-:Y:S01]  /*18280*/  PRMT R226, RZ, 0x7610, R226 ;  /* 0x00007610ffe27816 */ /* 0x000fe200000000e2 */
[----:B------:R-:W2:Y:S04]  /*18290*/  LDL R243, [R1+0x60] ;  /* 0x0000600001f37983 */ /* 0x000ea80000100800 */
[----:B------:R-:W0:Y:S04]  /*182a0*/  LDL R4, [R1+0x15c] ;  /* 0x00015c0001047983 */ /* 0x000e280000100800 */
[----:B------:R-:W0:Y:S02]  /*182b0*/  LDL R5, [R1+0x160] ;  /* 0x0001600001057983 */ /* 0x000e240000100800 */
[----:B0-----:R-:W-:-:S04]  /*182c0*/  @!P1 LOP3.LUT R5, R5, R4, RZ, 0x3c, !PT ;  /* 0x0000000405059212 */ /* 0x001fc800078e3cff */
[----:B------:R-:W-:-:S04]  /*182d0*/  @!P1 LOP3.LUT R4, R5, R4, RZ, 0x3c, !PT ;  /* 0x0000000405049212 */ /* 0x000fc800078e3cff */
[----:B------:R-:W-:-:S05]  /*182e0*/  @!P1 LOP3.LUT R5, R5, R4, RZ, 0x3c, !PT ;  /* 0x0000000405059212 */ /* 0x000fca00078e3cff */
[----:B------:R4:W3:Y:S02]  /*182f0*/  @!P1 LDG.E.U16 R228, desc[UR18][R4.64] ;  /* 0x0000001204e49981 */ /* 0x0008e4000c1e1500 */
[----:B----4-:R-:W-:Y:S02]  /*18300*/  @!P1 IMAD.MOV.U32 R4, RZ, RZ, R247 ;  /* 0x000000ffff049224 */ /* 0x010fe400078e00f7 */
[----:B------:R-:W-:Y:S01]  /*18310*/  @!P1 IMAD.MOV.U32 R5, RZ, RZ, R249 ;  /* 0x000000ffff059224 */ /* 0x000fe200078e00f9 */
[----:B------:R-:W4:Y:S04]  /*18320*/  LDL R247, [R1+0x620] ;  /* 0x0006200001f77983 */ /* 0x000f280000100800 */
[----:B------:R0:W3:Y:S04]  /*18330*/  @!P1 LDG.E.U16 R227, desc[UR18][R4.64] ;  /* 0x0000001204e39981 */ /* 0x0000e8000c1e1500 */
[----:B------:R-:W3:Y:S01]  /*18340*/  LDL R249, [R1+0x418] ;  /* 0x0004180001f97983 */ /* 0x000ee20000100800 */
[----:B0-----:R-:W-:-:S02]  /*18350*/  @!P1 IMAD.MOV.U32 R4, RZ, RZ, R152 ;  /* 0x000000ffff049224 */ /* 0x001fc400078e0098 */
[----:B------:R-:W-:Y:S01]  /*18360*/  @!P1 IMAD.MOV.U32 R5, RZ, RZ, R153 ;  /* 0x000000ffff059224 */ /* 0x000fe200078e0099 */
[----:B------:R-:W3:Y:S04]  /*18370*/  LDL R152, [R1+0x9f8] ;  /* 0x0009f80001987983 */ /* 0x000ee80000100800 */
[----:B------:R0:W3:Y:S04]  /*18380*/  @!P1 LDG.E.U16 R226, desc[UR18][R4.64] ;  /* 0x0000001204e29981 */ /* 0x0000e8000c1e1500 */
[----:B------:R-:W3:Y:S04]  /*18390*/  LDL R153, [R1+0x9f4] ;  /* 0x0009f40001997983 */ /* 0x000ee80000100800 */
[----:B------:R-:W2:Y:S01]  /*183a0*/  LDL R5, [R1+0x9c] ;  /* 0x00009c0001057983 */ /* 0x000ea20000100800 */
[----:B------:R-:W-:Y:S01]  /*183b0*/  PRMT R225, RZ, 0x7610, R225 ;  /* 0x00007610ffe17816 */ /* 0x000fe200000000e1 */
[----:B0-----:R-:W-:Y:S01]  /*183c0*/  @!P1 IMAD.MOV.U32 R4, RZ, RZ, R252 ;  /* 0x000000ffff049224 */ /* 0x001fe200078e00fc */
[----:B------:R-:W-:Y:S01]  /*183d0*/  PRMT R224, RZ, 0x7610, R224 ;  /* 0x00007610ffe07816 */ /* 0x000fe200000000e0 */
[----:B------:R-:W3:Y:S01]  /*183e0*/  LDL R252, [R1+0x978] ;  /* 0x0009780001fc7983 */ /* 0x000ee20000100800 */
[----:B------:R-:W-:-:S02]  /*183f0*/  PRMT R223, RZ, 0x7610, R223 ;  /* 0x00007610ffdf7816 */ /* 0x000fc400000000df */
[----:B------:R-:W-:Y:S01]  /*18400*/  PRMT R222, RZ, 0x7610, R222 ;  /* 0x00007610ffde7816 */ /* 0x000fe200000000de */
[----:B--2---:R0:W2:Y:S02]  /*18410*/  @!P1 LDG.E.U16 R225, desc[UR18][R4.64] ;  /* 0x0000001204e19981 */ /* 0x0040a4000c1e1500 */
[----:B0-----:R-:W-:Y:S02]  /*18420*/  @!P1 IMAD.MOV.U32 R4, RZ, RZ, R243 ;  /* 0x000000ffff049224 */ /* 0x001fe400078e00f3 */
[----:B------:R-:W-:Y:S01]  /*18430*/  @!P1 IMAD.MOV.U32 R5, RZ, RZ, R245 ;  /* 0x000000ffff059224 */ /* 0x000fe200078e00f5 */
[----:B------:R-:W-:Y:S01]  /*18440*/  PRMT R221, RZ, 0x7610, R221 ;  /* 0x00007610ffdd7816 */ /* 0x000fe200000000dd */
[----:B------:R-:W2:Y:S04]  /*18450*/  LDL R245, [R1+0x934] ;  /* 0x0009340001f57983 */ /* 0x000ea80000100800 */
[----:B------:R4:W2:Y:S04]  /*18460*/  @!P1 LDG.E.U16 R224, desc[UR18][R4.64] ;  /* 0x0000001204e09981 */ /* 0x0008a8000c1e1500 */
[----:B------:R-:W2:Y:S01]  /*18470*/  LDL R243, [R1+0x938] ;  /* 0x0009380001f37983 */ /* 0x000ea20000100800 */
[----:B----4-:R-:W-:-:S02]  /*18480*/  @!P1 IMAD.MOV.U32 R4, RZ, RZ, R247 ;  /* 0x000000ffff049224 */ /* 0x010fc400078e00f7 */
[----:B---3--:R-:W-:Y:S01]  /*18490*/  @!P1 IMAD.MOV.U32 R5, RZ, RZ, R249 ;  /* 0x000000ffff059224 */ /* 0x008fe200078e00f9 */
[----:B------:R-:W3:Y:S04]  /*184a0*/  LDL R247, [R1+0x8f8] ;  /* 0x0008f80001f77983 */ /* 0x000ee80000100800 */
[----:B------:R0:W4:Y:S04]  /*184b0*/  @!P1 LDG.E.U16 R223, desc[UR18][R4.64] ;  /* 0x0000001204df9981 */ /* 0x000128000c1e1500 */
[----:B------:R-:W4:Y:S01]  /*184c0*/  LDL R249, [R1+0x8f4] ;  /* 0x0008f40001f97983 */ /* 0x000f220000100800 */
[----:B0-----:R-:W-:-:S02]  /*184d0*/  @!P1 IMAD.MOV.U32 R4, RZ, RZ, R152 ;  /* 0x000000ffff049224 */ /* 0x001fc400078e0098 */
[----:B------:R-:W-:Y:S01]  /*184e0*/  @!P1 IMAD.MOV.U32 R5, RZ, RZ, R153 ;  /* 0x000000ffff059224 */ /* 0x000fe200078e0099 */
[----:B------:R-:W4:Y:S04]  /*184f0*/  LDL R152, [R1+0x8b8] ;  /* 0x0008b80001987983 */ /* 0x000f280000100800 */
[----:B------:R0:W4:Y:S04]  /*18500*/  @!P1 LDG.E.U16 R222, desc[UR18][R4.64] ;  /* 0x0000001204de9981 */ /* 0x000128000c1e1500 */
[----:B------:R-:W4:Y:S04]  /*18510*/  LDL R153, [R1+0x8b4] ;  /* 0x0008b40001997983 */ /* 0x000f280000100800 */
[----:B------:R-:W0:Y:S04]  /*18520*/  LDL R4, [R1+0x9b4] ;  /* 0x0009b40001047983 */ /* 0x000e280000100800 */
[----:B------:R-:W0:Y:S02]  /*18530*/  LDL R5, [R1+0x9b8] ;  /* 0x0009b80001057983 */ /* 0x000e240000100800 */
[----:B0-----:R-:W-:-:S04]  /*18540*/  @!P1 LOP3.LUT R5, R5, R4, RZ, 0x3c, !PT ;  /* 0x0000000405059212 */ /* 0x001fc800078e3cff */
[----:B------:R-:W-:-:S04]  /*18550*/  @!P1 LOP3.LUT R4, R5, R4, RZ, 0x3c, !PT ;  /* 0x0000000405049212 */ /* 0x000fc800078e3cff */
[----:B------:R-:W-:-:S05]  /*18560*/  @!P1 LOP3.LUT R5, R5, R4, RZ, 0x3c, !PT ;  /* 0x0000000405059212 */ /* 0x000fca00078e3cff */
[----:B------:R0:W4:Y:S04]  /*18570*/  @!P1 LDG.E.U16 R221, desc[UR18][R4.64] ;  /* 0x0000001204dd9981 */ /* 0x000128000c1e1500 */
[----:B------:R-:W2:Y:S01]  /*18580*/  LDL R5, [R1+0x974] ;  /* 0x0009740001057983 */ /* 0x000ea20000100800 */
[----:B------:R-:W-:Y:S01]  /*18590*/  PRMT R220, RZ, 0x7610, R220 ;  /* 0x00007610ffdc7816 */ /* 0x000fe200000000dc */
[----:B0-----:R-:W-:Y:S01]  /*185a0*/  @!P1 IMAD.MOV.U32 R4, RZ, RZ, R252 ;  /* 0x000000ffff049224 */ /* 0x001fe200078e00fc */
[----:B------:R-:W-:Y:S01]  /*185b0*/  PRMT R219, RZ, 0x7610, R219 ;  /* 0x00007610ffdb7816 */ /* 0x000fe200000000db */
[----:B------:R-:W4:Y:S01]  /*185c0*/  LDL R252, [R1+0x7b8] ;  /* 0x0007b80001fc7983 */ /* 0x000f220000100800 */
[----:B------:R-:W-:Y:S02]  /*185d0*/  PRMT R218, RZ, 0x7610, R218 ;  /* 0x00007610ffda7816 */ /* 0x000fe400000000da */
[----:B------:R-:W-:Y:S01]  /*185e0*/  PRMT R217, RZ, 0x7610, R217 ;  /* 0x00007610ffd97816 */ /* 0x000fe200000000d9 */
[----:B--2---:R0:W2:Y:S02]  /*185f0*/  @!P1 LDG.E.U16 R220, desc[UR18][R4.64] ;  /* 0x0000001204dc9981 */ /* 0x0040a4000c1e1500 */
[----:B0-----:R-:W-:-:S02]  /*18600*/  @!P1 IMAD.MOV.U32 R4, RZ, RZ, R243 ;  /* 0x000000ffff049224 */ /* 0x001fc400078e00f3 */
[----:B------:R-:W-:Y:S01]  /*18610*/  @!P1 IMAD.MOV.U32 R5, RZ, RZ, R245 ;  /* 0x000000ffff059224 */ /* 0x000fe200078e00f5 */
[----:B------:R-:W2:Y:S04]  /*18620*/  LDL R243, [R1+0x838] ;  /* 0x0008380001f37983 */ /* 0x000ea80000100800 */
[----:B------:R3:W2:Y:S04]  /*18630*/  @!P1 LDG.E.U16 R219, desc[UR18][R4.64] ;  /* 0x0000001204db9981 */ /* 0x0006a8000c1e1500 */
[----:B------:R-:W2:Y:S01]  /*18640*/  LDL R245, [R1+0x834] ;  /* 0x0008340001f57983 */ /* 0x000ea20000100800 */
[----:B---3--:R-:W-:-:S02]  /*18650*/  @!P1 IMAD.MOV.U32 R4, RZ, RZ, R247 ;  /* 0x000000ffff049224 */ /* 0x008fc400078e00f7 */
[----:B----4-:R-:W-:Y:S01]  /*18660*/  @!P1 IMAD.MOV.U32 R5, RZ, RZ, R249 ;  /* 0x000000ffff059224 */ /* 0x010fe200078e00f9 */
[----:B------:R-:W3:Y:S04]  /*18670*/  LDL R247, [R1+0x7f8] ;  /* 0x0007f80001f77983 */ /* 0x000ee80000100800 */
[----:B------:R0:W4:Y:S04]  /*18680*/  @!P1 LDG.E.U16 R218, desc[UR18][R4.64] ;  /* 0x0000001204da9981 */ /* 0x000128000c1e1500 */
[----:B------:R-:W4:Y:S01]  /*18690*/  LDL R249, [R1+0x7f4] ;  /* 0x0007f40001f97983 */ /* 0x000f220000100800 */
[----:B0-----:R-:W-:-:S02]  /*186a0*/  @!P1 IMAD.MOV.U32 R4, RZ, RZ, R152 ;  /* 0x000000ffff049224 */ /* 0x001fc400078e0098 */
[----:B------:R-:W-:Y:S01]  /*186b0*/  @!P1 IMAD.MOV.U32 R5, RZ, RZ, R153 ;  /* 0x000000ffff059224 */ /* 0x000fe200078e0099 */
[----:B------:R-:W-:Y:S01]  /*186c0*/  PRMT R216, RZ, 0x7610, R216 ;  /* 0x00007610ffd87816 */ /* 0x000fe200000000d8 */
[----:B------:R-:W4:Y:S04]  /*186d0*/  LDL R153, [R1+0x774] ;  /* 0x0007740001997983 */ /* 0x000f280000100800 */
[----:B------:R0:W4:Y:S01]  /*186e0*/  @!P1 LDG.E.U16 R217, desc[UR18][R4.64] ;  /* 0x0000001204d99981 */ /* 0x000122000c1e1500 */
[----:B------:R-:W-:Y:S02]  /*186f0*/  PRMT R215, RZ, 0x7610, R215 ;  /* 0x00007610ffd77816 */ /* 0x000fe400000000d7 */
[----:B------:R-:W-:Y:S01]  /*18700*/  PRMT R214, RZ, 0x7610, R214 ;  /* 0x00007610ffd67816 */ /* 0x000fe200000000d6 */
[----:B------:R-:W4:Y:S04]  /*18710*/  LDL R152, [R1+0x778] ;  /* 0x0007780001987983 */ /* 0x000f280000100800 */
[----:B------:R-:W0:Y:S04]  /*18720*/  LDL R4, [R1+0x874] ;  /* 0x0008740001047983 */ /* 0x000e280000100800 */
[----:B------:R-:W0:Y:S02]  /*18730*/  LDL R5, [R1+0x878] ;  /* 0x0008780001057983 */ /* 0x000e240000100800 */
[----:B0-----:R-:W-:-:S04]  /*18740*/  @!P1 LOP3.LUT R5, R5, R4, RZ, 0x3c, !PT ;  /* 0x0000000405059212 */ /* 0x001fc800078e3cff */
[----:B------:R-:W-:-:S04]  /*18750*/  @!P1 LOP3.LUT R4, R5, R4, RZ, 0x3c, !PT ;  /* 0x0000000405049212 */ /* 0x000fc800078e3cff */
[----:B------:R-:W-:-:S05]  /*18760*/  @!P1 LOP3.LUT R5, R5, R4, RZ, 0x3c, !PT ;  /* 0x0000000405059212 */ /* 0x000fca00078e3cff */
[----:B------:R2:W4:Y:S02]  /*18770*/  @!P1 LDG.E.U16 R216, desc[UR18][R4.64] ;  /* 0x0000001204d89981 */ /* 0x000524000c1e1500 */
[----:B--2---:R-:W-:Y:S02]  /*18780*/  @!P1 IMAD.MOV.U32 R4, RZ, RZ, R243 ;  /* 0x000000ffff049224 */ /* 0x004fe400078e00f3 */
        /* <DEDUP_REMOVED lines=8> */
[----:B------:R-:W4:Y:S04]  /*18810*/  LDL R249, [R1+0x6f4] ;  /* 0x0006f40001f97983 */ /* 0x000f280000100800 */
[----:B------:R-:W2:Y:S01]  /*18820*/  LDL R5, [R1+0x7b4] ;  /* 0x0007b40001057983 */ /* 0x000ea20000100800 */
[----:B------:R-:W-:Y:S01]  /*18830*/  PRMT R213, RZ, 0x7610, R213 ;  /* 0x00007610ffd57816 */ /* 0x000fe200000000d5 */
[----:B0-----:R-:W-:Y:S01]  /*18840*/  @!P1 IMAD.MOV.U32 R4, RZ, RZ, R252 ;  /* 0x000000ffff049224 */ /* 0x001fe200078e00fc */
[----:B------:R-:W-:Y:S01]  /*18850*/  PRMT R23, RZ, 0x7610, R23 ;  /* 0x00007610ff177816 */ /* 0x000fe20000000017 */
[----:B------:R-:W4:Y:S01]  /*18860*/  LDL R252, [R1+0x678] ;  /* 0x0006780001fc7983 */ /* 0x000f220000100800 */
        /* <DEDUP_REMOVED lines=45> */
[----:B------:R-:W-:Y:S01]  /*18b40*/  PRMT R15, RZ, 0x7610, R15 ;  /* 0x00007610ff0f7816 */ /* 0x000fe2000000000f */
[----:B------:R-:W3:Y:S04]  /*18b50*/  LDL R249, [R1+0x254] ;  /* 0x0002540001f97983 */ /* 0x000ee80000100800 */
[----:B------:R0:W4:Y:S01]  /*18b60*/  @!P1 LDG.E.U16 R16, desc[UR18][R4.64] ;  /* 0x0000001204109981 */ /* 0x000122000c1e1500 */
[----:B------:R-:W-:Y:S02]  /*18b70*/  PRMT R14, RZ, 0x7610, R14 ;  /* 0x00007610ff0e7816 */ /* 0x000fe4000000000e */
[----:B------:R-:W-:Y:S01]  /*18b80*/  PRMT R13, RZ, 0x7610, R13 ;  /* 0x00007610ff0d7816 */ /* 0x000fe2000000000d */
[----:B------:R-:W3:Y:S04]  /*18b90*/  LDL R247, [R1+0x258] ;  /* 0x0002580001f77983 */ /* 0x000ee80000100800 */
        /* <DEDUP_REMOVED lines=9> */
[----:B------:R0:W4:Y:S04]  /*18c30*/  @!P1 LDG.E.U16 R14, desc[UR18][R4.64] ;  /* 0x00000012040e9981 */ /* 0x000128000c1e1500 */
[----:B------:R-:W4:Y:S01]  /*18c40*/  LDL R153, [R1+0x214] ;  /* 0x0002140001997983 */ /* 0x000f220000100800 */
[----:B0-----:R-:W-:-:S02]  /*18c50*/  @!P1 IMAD.MOV.U32 R4, RZ, RZ, R243 ;  /* 0x000000ffff049224 */ /* 0x001fc400078e00f3 */
[----:B------:R-:W-:Y:S01]  /*18c60*/  @!P1 IMAD.MOV.U32 R5, RZ, RZ, R245 ;  /* 0x000000ffff059224 */ /* 0x000fe200078e00f5 */
[----:B------:R-:W4:Y:S04]  /*18c70*/  LDL R243, [R1+0x1d8] ;  /* 0x0001d80001f37983 */ /* 0x000f280000100800 */
[----:B------:R0:W4:Y:S04]  /*18c80*/  @!P1 LDG.E.U16 R13, desc[UR18][R4.64] ;  /* 0x00000012040d9981 */ /* 0x000128000c1e1500 */
[----:B------:R-:W4:Y:S04]  /*18c90*/  LDL R245, [R1+0x1d4] ;  /* 0x0001d40001f57983 */ /* 0x000f280000100800 */
[----:B------:R-:W3:Y:S01]  /*18ca0*/  LDL R5, [R1+0x294] ;  /* 0x0002940001057983 */ /* 0x000ee20000100800 */
[----:B------:R-:W-:Y:S01]  /*18cb0*/  PRMT R12, RZ, 0x7610, R12 ;  /* 0x00007610ff0c7816 */ /* 0x000fe2000000000c */
[----:B0-----:R-:W-:Y:S01]  /*18cc0*/  @!P1 IMAD.MOV.U32 R4, RZ, RZ, R252 ;  /* 0x000000ffff049224 */ /* 0x001fe200078e00fc */
[----:B------:R-:W-:Y:S01]  /*18cd0*/  PRMT R11, RZ, 0x7610, R11 ;  /* 0x00007610ff0b7816 */ /* 0x000fe2000000000b */
[----:B------:R-:W4:Y:S01]  /*18ce0*/  LDL R252, [R1+0x158] ;  /* 0x0001580001fc7983 */ /* 0x000f220000100800 */
[----:B------:R-:W-:-:S02]  /*18cf0*/  PRMT R10, RZ, 0x7610, R10 ;  /* 0x00007610ff0a7816 */ /* 0x000fc4000000000a */
[----:B------:R-:W-:Y:S01]  /*18d00*/  PRMT R9, RZ, 0x7610, R9 ;  /* 0x00007610ff097816 */ /* 0x000fe20000000009 */
[----:B---3--:R0:W3:Y:S02]  /*18d10*/  @!P1 LDG.E.U16 R12, desc[UR18][R4.64] ;  /* 0x00000012040c9981 */ /* 0x0080e4000c1e1500 */
[----:B0-----:R-:W-:Y:S02]  /*18d20*/  @!P1 IMAD.MOV.U32 R4, RZ, RZ, R247 ;  /* 0x000000ffff049224 */ /* 0x001fe400078e00f7 */
[----:B------:R-:W-:Y:S01]  /*18d30*/  @!P1 IMAD.MOV.U32 R5, RZ, RZ, R249 ;  /* 0x000000ffff059224 */ /* 0x000fe200078e00f9 */
[----:B------:R-:W-:Y:S01]  /*18d40*/  PRMT R8, RZ, 0x7610, R8 ;  /* 0x00007610ff087816 */ /* 0x000fe20000000008 */
[----:B------:R-:W3:Y:S04]  /*18d50*/  LDL R249, [R1+0x114] ;  /* 0x0001140001f97983 */ /* 0x000ee80000100800 */
[----:B------:R2:W3:Y:S04]  /*18d60*/  @!P1 LDG.E.U16 R11, desc[UR18][R4.64] ;  /* 0x00000012040b9981 */ /* 0x0004e8000c1e1500 */
[----:B------:R-:W3:Y:S01]  /*18d70*/  LDL R247, [R1+0x118] ;  /* 0x0001180001f77983 */ /* 0x000ee20000100800 */
[----:B--2---:R-:W-:-:S02]  /*18d80*/  @!P1 IMAD.MOV.U32 R4, RZ, RZ, R152 ;  /* 0x000000ffff049224 */ /* 0x004fc400078e0098 */
[----:B----4-:R-:W-:Y:S01]  /*18d90*/  @!P1 IMAD.MOV.U32 R5, RZ, RZ, R153 ;  /* 0x000000ffff059224 */ /* 0x010fe200078e0099 */
[----:B------:R-:W2:Y:S04]  /*18da0*/  LDL R152, [R1+0xd8] ;  /* 0x0000d80001987983 */ /* 0x000ea80000100800 */
[----:B------:R0:W4:Y:S04]  /*18db0*/  @!P1 LDG.E.U16 R10, desc[UR18][R4.64] ;  /* 0x00000012040a9981 */ /* 0x000128000c1e1500 */
[----:B------:R-:W2:Y:S01]  /*18dc0*/  LDL R153, [R1+0xd4] ;  /* 0x0000d40001997983 */ /* 0x000ea20000100800 */
        /* <DEDUP_REMOVED lines=11> */
[----:B------:R-:W3:Y:S01]  /*18e80*/  LDL R5, [R1+0x154] ;  /* 0x0001540001057983 */ /* 0x000ee20000100800 */
[----:B------:R-:W-:Y:S01]  /*18e90*/  PRMT R7, RZ, 0x7610, R7 ;  /* 0x00007610ff077816 */ /* 0x000fe20000000007 */
[----:B0-----:R-:W-:Y:S01]  /*18ea0*/  @!P1 IMAD.MOV.U32 R4, RZ, RZ, R252 ;  /* 0x000000ffff049224 */ /* 0x001fe200078e00fc */
[----:B------:R-:W-:Y:S01]  /*18eb0*/  PRMT R6, RZ, 0x7610, R6 ;  /* 0x00007610ff067816 */ /* 0x000fe20000000006 */
[----:B------:R-:W4:Y:S04]  /*18ec0*/  LDL R252, [R1+0xa18] ;  /* 0x000a180001fc7983 */ /* 0x000f280000100800 */
[----:B---3--:R0:W3:Y:S02]  /*18ed0*/  @!P1 LDG.E.U16 R7, desc[UR18][R4.64] ;  /* 0x0000001204079981 */ /* 0x0080e4000c1e1500 */
[----:B0-----:R-:W-:-:S02]  /*18ee0*/  @!P1 IMAD.MOV.U32 R4, RZ, RZ, R247 ;  /* 0x000000ffff049224 */ /* 0x001fc400078e00f7 */
[----:B------:R-:W-:Y:S01]  /*18ef0*/  @!P1 IMAD.MOV.U32 R5, RZ, RZ, R249 ;  /* 0x000000ffff059224 */ /* 0x000fe200078e00f9 */
[----:B------:R-:W-:Y:S01]  /*18f00*/  PRMT R3, RZ, 0x7610, R3 ;  /* 0x00007610ff037816 */ /* 0x000fe20000000003 */
[----:B------:R-:W3:Y:S04]  /*18f10*/  LDL R249, [R1+0x9ec] ;  /* 0x0009ec0001f97983 */ /* 0x000ee80000100800 */
[----:B------:R0:W3:Y:S04]  /*18f20*/  @!P1 LDG.E.U16 R6, desc[UR18][R4.64] ;  /* 0x0000001204069981 */ /* 0x0000e8000c1e1500 */
[----:B------:R-:W3:Y:S01]  /*18f30*/  LDL R247, [R1+0x9f0] ;  /* 0x0009f00001f77983 */ /* 0x000ee20000100800 */
[----:B0-----:R-:W-:-:S02]  /*18f40*/  PRMT R5, RZ, 0x7610, R5 ;  /* 0x00007610ff057816 */ /* 0x001fc40000000005 */
[----:B------:R-:W-:-:S04]  /*18f50*/  PRMT R4, RZ, 0x7610, R4 ;  /* 0x00007610ff047816 */ /* 0x000fc80000000004 */
[----:B--2---:R4:W2:Y:S02]  /*18f60*/  @!P1 LDG.E.U16 R5, desc[UR18][R152.64] ;  /* 0x0000001298059981 */ /* 0x0048a4000c1e1500 */
[----:B----4-:R-:W-:Y:S02]  /*18f70*/  @!P1 IMAD.MOV.U32 R152, RZ, RZ, R243 ;  /* 0x000000ffff989224 */ /* 0x010fe400078e00f3 */
[----:B------:R-:W-:Y:S01]  /*18f80*/  @!P1 IMAD.MOV.U32 R153, RZ, RZ, R245 ;  /* 0x000000ffff999224 */ /* 0x000fe200078e00f5 */
[----:B------:R-:W4:Y:S04]  /*18f90*/  LDL R243, [R1+0x9b0] ;  /* 0x0009b00001f37983 */ /* 0x000f280000100800 */
[----:B------:R0:W2:Y:S04]  /*18fa0*/  @!P1 LDG.E.U16 R4, desc[UR18][R152.64] ;  /* 0x0000001298049981 */ /* 0x0000a8000c1e1500 */
[----:B------:R-:W3:Y:S04]  /*18fb0*/  LDL R245, [R1+0x9ac] ;  /* 0x0009ac0001f57983 */ /* 0x000ee80000100800 */
[----:B------:R-:W0:Y:S04]  /*18fc0*/  LDL R152, [R1+0x54] ;  /* 0x0000540001987983 */ /* 0x000e280000100800 */
[----:B------:R-:W0:Y:S02]  /*18fd0*/  LDL R153, [R1+0x58] ;  /* 0x0000580001997983 */ /* 0x000e240000100800 */
[----:B0-----:R-:W-:-:S04]  /*18fe0*/  @!P1 LOP3.LUT R153, R153, R152, RZ, 0x3c, !PT ;  /* 0x0000009899999212 */ /* 0x001fc800078e3cff */
[----:B------:R-:W-:-:S04]  /*18ff0*/  @!P1 LOP3.LUT R152, R153, R152, RZ, 0x3c, !PT ;  /* 0x0000009899989212 */ /* 0x000fc800078e3cff */
[----:B------:R-:W-:-:S05]  /*19000*/  @!P1 LOP3.LUT R153, R153, R152, RZ, 0x3c, !PT ;  /* 0x0000009899999212 */ /* 0x000fca00078e3cff */
[----:B------:R0:W2:Y:S04]  /*19010*/  @!P1 LDG.E.U16 R3, desc[UR18][R152.64] ;  /* 0x0000001298039981 */ /* 0x0000a8000c1e1500 */
[----:B------:R-:W2:Y:S01]  /*19020*/  LDL R153, [R1+0x61c] ;  /* 0x00061c0001997983 */ /* 0x000ea20000100800 */
[----:B------:R-:W-:Y:S01]  /*19030*/  PRMT R195, RZ, 0x7610, R195 ;  /* 0x00007610ffc37816 */ /* 0x000fe200000000c3 */
[----:B0-----:R-:W-:Y:S02]  /*19040*/  @!P1 IMAD.MOV.U32 R152, RZ, RZ, R252 ;  /* 0x000000ffff989224 */ /* 0x001fe400078e00fc */
[----:B------:R0:W-:Y:S04]  /*19050*/  STS.U16 [R0+UR7+0x10000], R189 ;  /* 0x010000bd00007988 */ /* 0x0001e80008000407 */
[----:B------:R3:W-:Y:S04]  /*19060*/  STS.U16 [R0+UR7+0x10400], R155 ;  /* 0x0104009b00007988 */ /* 0x0007e80008000407 */
[----:B------:R4:W-:Y:S01]  /*19070*/  STS.U16 [R0+UR7+0x10800], R154 ;  /* 0x0108009a00007988 */ /* 0x0009e20008000407 */
[----:B0-----:R-:W-:-:S03]  /*19080*/  PRMT R189, RZ, 0x7610, R189 ;  /* 0x00007610ffbd7816 */ /* 0x001fc600000000bd */
[----:B------:R-:W2:Y:S01]  /*19090*/  LDL R252, [R1+0x930] ;  /* 0x0009300001fc7983 */ /* 0x000ea20000100800 */
[----:B---3--:R-:W-:-:S03]  /*190a0*/  @!P1 IMAD.MOV.U32 R155, RZ, RZ, R245 ;  /* 0x000000ffff9b9224 */ /* 0x008fc600078e00f5 */
[----:B------:R0:W-:Y:S01]  /*190b0*/  STS.U16 [R0+UR7+0x10c00], R157 ;  /* 0x010c009d00007988 */ /* 0x0001e20008000407 */
[----:B----4-:R-:W-:-:S03]  /*190c0*/  @!P1 IMAD.MOV.U32 R154, RZ, RZ, R243 ;  /* 0x000000ffff9a9224 */ /* 0x010fc600078e00f3 */
[----:B------:R-:W3:Y:S04]  /*190d0*/  LDL R245, [R1+0x8ac] ;  /* 0x0008ac0001f57983 */ /* 0x000ee80000100800 */
[----:B------:R-:W4:Y:S04]  /*190e0*/  LDL R243, [R1+0x8b0] ;  /* 0x0008b00001f37983 */ /* 0x000f280000100800 */
[----:B0-----:R-:W4:Y:S04]  /*190f0*/  LDL R157, [R1+0x92c] ;  /* 0x00092c00019d7983 */ /* 0x001f280000100800 */
[----:B--2---:R0:W2:Y:S02]  /*19100*/  @!P1 LDG.E.U16 R195, desc[UR18][R152.64] ;  /* 0x0000001298c39981 */ /* 0x0040a4000c1e1500 */
[----:B0-----:R-:W-:-:S02]  /*19110*/  @!P1 IMAD.MOV.U32 R152, RZ, RZ, R247 ;  /* 0x000000ffff989224 */ /* 0x001fc400078e00f7 */
[----:B------:R-:W-:Y:S01]  /*19120*/  @!P1 IMAD.MOV.U32 R153, RZ, RZ, R249 ;  /* 0x000000ffff999224 */ /* 0x000fe200078e00f9 */
[----:B------:R-:W2:Y:S04]  /*19130*/  LDL R247, [R1+0x8f0] ;  /* 0x0008f00001f77983 */ /* 0x000ea80000100800 */
[----:B------:R0:W2:Y:S04]  /*19140*/  @!P1 LDG.E.U16 R189, desc[UR18][R152.64] ;  /* 0x0000001298bd9981 */ /* 0x0000a8000c1e1500 */
[----:B------:R-:W2:Y:S01]  /*19150*/  LDL R249, [R1+0x8ec] ;  /* 0x0008ec0001f97983 */ /* 0x000ea20000100800 */
[----:B0-----:R-:W-:-:S06]  /*19160*/  PRMT R152, RZ, 0x7610, R152 ;  /* 0x00007610ff987816 */ /* 0x001fcc0000000098 */
[----:B------:R0:W2:Y:S04]  /*19170*/  @!P1 LDG.E.U16 R152, desc[UR18][R154.64] ;  /* 0x000000129a989981 */ /* 0x0000a8000c1e1500 */
[----:B------:R-:W0:Y:S04]  /*19180*/  LDL R154, [R1+0x96c] ;  /* 0x00096c00019a7983 */ /* 0x000e280000100800 */
[----:B------:R-:W0:Y:S01]  /*19190*/  LDL R155, [R1+0x970] ;  /* 0x00097000019b7983 */ /* 0x000e220000100800 */
[----:B------:R-:W-:-:S03]  /*191a0*/  PRMT R153, RZ, 0x7610, R153 ;  /* 0x00007610ff997816 */ /* 0x000fc60000000099 */
[----:B------:R1:W-:Y:S02]  /*191b0*/  STS.U16 [R0+UR7+0x11000], R156 ;  /* 0x0110009c00007988 */ /* 0x0003e40008000407 */
[----:B-1----:R-:W-:Y:S02]  /*191c0*/  @!P1 IMAD.MOV.U32 R156, RZ, RZ, R252 ;  /* 0x000000ffff9c9224 */ /* 0x002fe400078e00fc */
[----:B------:R3:W-:Y:S04]  /*191d0*/  STS.U16 [R0+UR7+0x11400], R159 ;  /* 0x0114009f00007988 */ /* 0x0007e80008000407 */
[----:B------:R4:W-:Y:S04]  /*191e0*/  STS.U16 [R0+UR7+0x11800], R158 ;  /* 0x0118009e00007988 */ /* 0x0009e80008000407 */
[----:B------:R-:W2:Y:S01]  /*191f0*/  LDL R252, [R1+0x830] ;  /* 0x0008300001fc7983 */ /* 0x000ea20000100800 */
[----:B---3--:R-:W-:-:S03]  /*19200*/  @!P1 IMAD.MOV.U32 R159, RZ, RZ, R245 ;  /* 0x000000ffff9f9224 */ /* 0x008fc600078e00f5 */
[----:B------:R1:W-:Y:S01]  /*19210*/  STS.U16 [R0+UR7+0x11c00], R161 ;  /* 0x011c00a100007988 */ /* 0x0003e20008000407 */
[----:B----4-:R-:W-:-:S03]  /*19220*/  @!P1 IMAD.MOV.U32 R158, RZ, RZ, R243 ;  /* 0x000000ffff9e9224 */ /* 0x010fc600078e00f3 */
[----:B------:R-:W3:Y:S04]  /*19230*/  LDL R243, [R1+0x7b0] ;  /* 0x0007b00001f37983 */ /* 0x000ee80000100800 */
[----:B------:R-:W4:Y:S04]  /*19240*/  LDL R245, [R1+0x7ac] ;  /* 0x0007ac0001f57983 */ /* 0x000f280000100800 */
[----:B-1----:R-:W4:Y:S01]  /*19250*/  LDL R161, [R1+0x82c] ;  /* 0x00082c0001a17983 */ /* 0x002f220000100800 */
[----:B0-----:R-:W-:-:S04]  /*19260*/  @!P1 LOP3.LUT R155, R155, R154, RZ, 0x3c, !PT ;  /* 0x0000009a9b9b9212 */ /* 0x001fc800078e3cff */
[----:B------:R-:W-:-:S04]  /*19270*/  @!P1 LOP3.LUT R154, R155, R154, RZ, 0x3c, !PT ;  /* 0x0000009a9b9a9212 */ /* 0x000fc800078e3cff */
[----:B------:R-:W-:-:S05]  /*19280*/  @!P1 LOP3.LUT R155, R155, R154, RZ, 0x3c, !PT ;  /* 0x0000009a9b9b9212 */ /* 0x000fca00078e3cff */
[----:B------:R0:W4:Y:S02]  /*19290*/  @!P1 LDG.E.U16 R153, desc[UR18][R154.64] ;  /* 0x000000129a999981 */ /* 0x000124000c1e1500 */
[----:B0-----:R-:W-:Y:S02]  /*192a0*/  PRMT R154, RZ, 0x7610, R154 ;  /* 0x00007610ff9a7816 */ /* 0x001fe4000000009a */
[----:B------:R-:W-:-:S04]  /*192b0*/  PRMT R155, RZ, 0x7610, R155 ;  /* 0x00007610ff9b7816 */ /* 0x000fc8000000009b */
[----:B------:R2:W4:Y:S02]  /*192c0*/  @!P1 LDG.E.U16 R154, desc[UR18][R156.64] ;  /* 0x000000129c9a9981 */ /* 0x000524000c1e1500 */
[----:B--2---:R-:W-:Y:S02]  /*192d0*/  @!P1 IMAD.MOV.U32 R156, RZ, RZ, R247 ;  /* 0x000000ffff9c9224 */ /* 0x004fe400078e00f7 */
        /* <DEDUP_REMOVED lines=9> */
[----:B------:R1:W-:Y:S04]  /*19370*/  STS.U16 [R0+UR7+0x12000], R160 ;  /* 0x012000a000007988 */ /* 0x0003e80008000407 */
[----:B------:R3:W-:Y:S01]  /*19380*/  STS.U16 [R0+UR7+0x12800], R162 ;  /* 0x012800a200007988 */ /* 0x0007e20008000407 */
[----:B-1----:R-:W-:-:S03]  /*19390*/  @!P1 IMAD.MOV.U32 R160, RZ, RZ, R252 ;  /* 0x000000ffffa09224 */ /* 0x002fc600078e00fc */
[----:B------:R4:W-:Y:S01]  /*193a0*/  STS.U16 [R0+UR7+0x12400], R163 ;  /* 0x012400a300007988 */ /* 0x0009e20008000407 */
[----:B---3--:R-:W-:-:S03]  /*193b0*/  @!P1 IMAD.MOV.U32 R162, RZ, RZ, R243 ;  /* 0x000000ffffa29224 */ /* 0x008fc600078e00f3 */
[----:B------:R-:W3:Y:S04]  /*193c0*/  LDL R252, [R1+0x730] ;  /* 0x0007300001fc7983 */ /* 0x000ee80000100800 */
[----:B------:R-:W3:Y:S01]  /*193d0*/  LDL R243, [R1+0x6b0] ;  /* 0x0006b00001f37983 */ /* 0x000ee20000100800 */
[----:B----4-:R-:W-:-:S03]  /*193e0*/  @!P1 IMAD.MOV.U32 R163, RZ, RZ, R245 ;  /* 0x000000ffffa39224 */ /* 0x010fc600078e00f5 */
[----:B------:R-:W4:Y:S04]  /*193f0*/  LDL R245, [R1+0x6ac] ;  /* 0x0006ac0001f57983 */ /* 0x000f280000100800 */
[----:B------:R1:W-:Y:S04]  /*19400*/  STS.U16 [R0+UR7+0x12c00], R165 ;  /* 0x012c00a500007988 */ /* 0x0003e80008000407 */
        /* <DEDUP_REMOVED lines=16> */
[----:B------:R-:W0:Y:S04]  /*19510*/  LDL R163, [R1+0x770] ;  /* 0x0007700001a37983 */ /* 0x000e280000100800 */
[----:B------:R3:W-:Y:S02]  /*19520*/  STS.U16 [R0+UR7+0x13800], R166 ;  /* 0x013800a600007988 */ /* 0x0007e40008000407 */
[----:B---3--:R-:W-:-:S02]  /*19530*/  @!P1 IMAD.MOV.U32 R166, RZ, RZ, R243 ;  /* 0x000000ffffa69224 */ /* 0x008fc400078e00f3 */
[----:B------:R-:W1:Y:S01]  /*19540*/  S2R R243, SR_TID.X ;  /* 0x0000000000f37919 */ /* 0x000e620000002100 */
[----:B------:R-:W-:Y:S01]  /*19550*/  PRMT R161, RZ, 0x7610, R161 ;  /* 0x00007610ffa17816 */ /* 0x000fe200000000a1 */
[----:B------:R3:W-:Y:S04]  /*19560*/  STS.U16 [R0+UR7+0x13000], R164 ;  /* 0x013000a400007988 */ /* 0x0007e80008000407 */
[----:B------:R4:W-:Y:S01]  /*19570*/  STS.U16 [R0+UR7+0x13400], R167 ;  /* 0x013400a700007988 */ /* 0x0009e20008000407 */
[----:B---3--:R-:W-:-:S03]  /*19580*/  @!P1 IMAD.MOV.U32 R164, RZ, RZ, R252 ;  /* 0x000000ffffa49224 */ /* 0x008fc600078e00fc */
[----:B------:R-:W3:Y:S01]  /*19590*/  LDL R252, [R1+0x670] ;  /* 0x0006700001fc7983 */ /* 0x000ee20000100800 */
[----:B----4-:R-:W-:Y:S01]  /*195a0*/  @!P1 IMAD.MOV.U32 R167, RZ, RZ, R245 ;  /* 0x000000ffffa79224 */ /* 0x010fe200078e00f5 */
[----:B-1----:R-:W-:Y:S01]  /*195b0*/  SHF.R.S32.HI R245, RZ, 0x6, R243 ;  /* 0x00000006fff57819 */ /* 0x002fe200000114f3 */
[----:B------:R-:W-:-:S03]  /*195c0*/  IMAD.SHL.U32 R243, R243, 0x2, RZ ;  /* 0x00000002f3f37824 */ /* 0x000fc600078e00ff */
[----:B------:R-:W-:Y:S02]  /*195d0*/  SGXT R245, R245, 0x1 ;  /* 0x00000001f5f5781a */ /* 0x000fe40000000200 */
[----:B------:R-:W-:-:S04]  /*195e0*/  LOP3.LUT R243, R243, 0x7e, RZ, 0xc0, !PT ;  /* 0x0000007ef3f37812 */ /* 0x000fc800078ec0ff */
[----:B------:R-:W-:-:S04]  /*195f0*/  LOP3.LUT R243, R243, 0x90, R245, 0x78, !PT ;  /* 0x00000090f3f37812 */ /* 0x000fc800078e78f5 */
[----:B------:R-:W-:Y:S01]  /*19600*/  LOP3.LUT R243, R243, 0x20, RZ, 0x3c, !PT ;  /* 0x00000020f3f37812 */ /* 0x000fe200078e3cff */
[----:B------:R-:W-:Y:S04]  /*19610*/  STS.U16 [R0+UR7+0x13c00], R169 ;  /* 0x013c00a900007988 */ /* 0x000fe80008000407 */
[----:B------:R-:W-:Y:S04]  /*19620*/  STS.U16 [R243+UR7+0x10100], R168 ;  /* 0x010100a8f3007988 */ /* 0x000fe80008000407 */
[----:B------:R1:W-:Y:S04]  /*19630*/  STS.U16 [R243+UR7+0x10500], R171 ;  /* 0x010500abf3007988 */ /* 0x0003e80008000407 */
[----:B------:R4:W-:Y:S01]  /*19640*/  STS.U16 [R243+UR7+0x10900], R170 ;  /* 0x010900aaf3007988 */ /* 0x0009e20008000407 */
[----:B0-----:R-:W-:-:S04]  /*19650*/  @!P1 LOP3.LUT R163, R163, R162, RZ, 0x3c, !PT ;  /* 0x000000a2a3a39212 */ /* 0x001fc800078e3cff */
[----:B------:R-:W-:-:S04]  /*19660*/  @!P1 LOP3.LUT R162, R163, R162, RZ, 0x3c, !PT ;  /* 0x000000a2a3a29212 */ /* 0x000fc800078e3cff */
[----:B------:R-:W-:-:S05]  /*19670*/  @!P1 LOP3.LUT R163, R163, R162, RZ, 0x3c, !PT ;  /* 0x000000a2a3a39212 */ /* 0x000fca00078e3cff */
[----:B------:R0:W3:Y:S02]  /*19680*/  @!P1 LDG.E.U16 R161, desc[UR18][R162.64] ;  /* 0x00000012a2a19981 */ /* 0x0000e4000c1e1500 */
[----:B0-----:R-:W-:Y:S02]  /*19690*/  PRMT R162, RZ, 0x7610, R162 ;  /* 0x00007610ffa27816 */ /* 0x001fe400000000a2 */
[----:B------:R-:W-:-:S04]  /*196a0*/  PRMT R163, RZ, 0x7610, R163 ;  /* 0x00007610ffa37816 */ /* 0x000fc800000000a3 */
[----:B------:R2:W3:Y:S02]  /*196b0*/  @!P1 LDG.E.U16 R162, desc[UR18][R164.64] ;  /* 0x00000012a4a29981 */ /* 0x0004e4000c1e1500 */
[----:B--2---:R-:W-:Y:S02]  /*196c0*/  @!P1 IMAD.MOV.U32 R164, RZ, RZ, R247 ;  /* 0x000000ffffa49224 */ /* 0x004fe400078e00f7 */
[----:B------:R-:W-:Y:S01]  /*196d0*/  @!P1 IMAD.MOV.U32 R165, RZ, RZ, R249 ;  /* 0x000000ffffa59224 */ /* 0x000fe200078e00f9 */
[----:B------:R-:W2:Y:S04]  /*196e0*/  LDL R247, [R1+0x630] ;  /* 0x0006300001f77983 */ /* 0x000ea80000100800 */
[----:B------:R0:W2:Y:S04]  /*196f0*/  @!P1 LDG.E.U16 R163, desc[UR18][R164.64] ;  /* 0x00000012a4a39981 */ /* 0x0000a8000c1e1500 */
[----:B------:R-:W2:Y:S01]  /*19700*/  LDL R249, [R1+0x62c] ;  /* 0x00062c0001f97983 */ /* 0x000ea20000100800 */
[----:B0-----:R-:W-:-:S06]  /*19710*/  PRMT R164, RZ, 0x7610, R164 ;  /* 0x00007610ffa47816 */ /* 0x001fcc00000000a4 */
[----:B------:R3:W2:Y:S04]  /*19720*/  @!P1 LDG.E.U16 R164, desc[UR18][R166.64] ;  /* 0x00000012a6a49981 */ /* 0x0006a8000c1e1500 */
[----:B------:R-:W2:Y:S04]  /*19730*/  LDL R167, [R1+0x66c] ;  /* 0x00066c0001a77983 */ /* 0x000ea80000100800 */
[----:B------:R0:W-:Y:S04]  /*19740*/  STL [R1+0xb38], R0 ;  /* 0x000b380001007387 */ /* 0x0001e80000100800 */
[----:B-1----:R-:W2:Y:S04]  /*19750*/  LDL R171, [R1+0x390] ;  /* 0x0003900001ab7983 */ /* 0x002ea80000100800 */
[----:B----4-:R-:W4:Y:S04]  /*19760*/  LDL R170, [R1+0x38c] ;  /* 0x00038c0001aa7983 */ /* 0x010f280000100800 */
[----:B0-----:R-:W4:Y:S04]  /*19770*/  LDL R0, [R1+0x3d0] ;  /* 0x0003d00001007983 */ /* 0x001f280000100800 */
[----:B------:R-:W4:Y:S01]  /*19780*/  LDL R245, [R1+0x3cc] ;  /* 0x0003cc0001f57983 */ /* 0x000f220000100800 */
[----:B------:R-:W-:Y:S01]  /*19790*/  PRMT R165, RZ, 0x7610, R165 ;  /* 0x00007610ffa57816 */ /* 0x000fe200000000a5 */
[----:B---3--:R-:W-:-:S02]  /*197a0*/  @!P1 IMAD.MOV.U32 R166, RZ, RZ, R252 ;  /* 0x000000ffffa69224 */ /* 0x008fc400078e00fc */
[----:B------:R-:W3:Y:S04]  /*197b0*/  LDL R252, [R1+0x350] ;  /* 0x0003500001fc7983 */ /* 0x000ee80000100800 */
[----:B------:R-:W-:Y:S04]  /*197c0*/  STS.U16 [R243+UR7+0x10d00], R173 ;  /* 0x010d00adf3007988 */ /* 0x000fe80008000407 */
[----:B------:R-:W-:Y:S04]  /*197d0*/  STS.U16 [R243+UR7+0x11100], R172 ;  /* 0x011100acf3007988 */ /* 0x000fe80008000407 */
[----:B------:R0:W-:Y:S04]  /*197e0*/  STS.U16 [R243+UR7+0x11500], R175 ;  /* 0x011500aff3007988 */ /* 0x0001e80008000407 */
[----:B------:R1:W-:Y:S04]  /*197f0*/  STS.U16 [R243+UR7+0x11900], R174 ;  /* 0x011900aef3007988 */ /* 0x0003e80008000407 */
[----:B0-----:R-:W3:Y:S04]  /*19800*/  LDL R175, [R1+0x290] ;  /* 0x0002900001af7983 */ /* 0x001ee80000100800 */
[----:B-1----:R-:W3:Y:S01]  /*19810*/  LDL R174, [R1+0x28c] ;  /* 0x00028c0001ae7983 */ /* 0x002ee20000100800 */
[----:B--2---:R-:W-:-:S03]  /*19820*/  @!P1 IMAD.MOV.U32 R168, RZ, RZ, R247 ;  /* 0x000000ffffa89224 */ /* 0x004fc600078e00f7 */
[----:B------:R-:W2:Y:S01]  /*19830*/  LDL R247, [R1+0x310] ;  /* 0x0003100001f77983 */ /* 0x000ea20000100800 */
[----:B------:R-:W-:-:S03]  /*19840*/  @!P1 IMAD.MOV.U32 R169, RZ, RZ, R249 ;  /* 0x000000ffffa99224 */ /* 0x000fc600078e00f9 */
[----:B------:R-:W2:Y:S04]  /*19850*/  LDL R249, [R1+0x30c] ;  /* 0x00030c0001f97983 */ /* 0x000ea80000100800 */
[----:B------:R0:W2:Y:S02]  /*19860*/  @!P1 LDG.E.U16 R165, desc[UR18][R166.64] ;  /* 0x00000012a6a59981 */ /* 0x0000a4000c1e1500 */
[----:B0-----:R-:W-:Y:S02]  /*19870*/  PRMT R166, RZ, 0x7610, R166 ;  /* 0x00007610ffa67816 */ /* 0x001fe400000000a6 */
[----:B------:R-:W-:Y:S02]  /*19880*/  PRMT R167, RZ, 0x7610, R167 ;  /* 0x00007610ffa77816 */ /* 0x000fe400000000a7 */
[----:B----4-:R-:W-:-:S02]  /*19890*/  @!P1 LOP3.LUT R171, R171, R170, RZ, 0x3c, !PT ;  /* 0x000000aaabab9212 */ /* 0x010fc400078e3cff */
[----:B------:R0:W4:Y:S02]  /*198a0*/  @!P1 LDG.E.U16 R166, desc[UR18][R168.64] ;  /* 0x00000012a8a69981 */ /* 0x000124000c1e1500 */
[C---:B------:R-:W-:Y:S01]  /*198b0*/  @!P1 LOP3.LUT R170, R171.reuse, R170, RZ, 0x3c, !PT ;  /* 0x000000aaabaa9212 */ /* 0x040fe200078e3cff */
[----:B0-----:R-:W-:Y:S02]  /*198c0*/  @!P1 IMAD.MOV.U32 R168, RZ, RZ, R0 ;  /* 0x000000ffffa89224 */ /* 0x001fe400078e0000 */
[----:B------:R-:W-:Y:S01]  /*198d0*/  @!P1 IMAD.MOV.U32 R169, RZ, RZ, R245 ;  /* 0x000000ffffa99224 */ /* 0x000fe200078e00f5 */
[----:B------:R-:W-:Y:S01]  /*198e0*/  @!P1 LOP3.LUT R171, R171, R170, RZ, 0x3c, !PT ;  /* 0x000000aaabab9212 */ /* 0x000fe200078e3cff */
[----:B------:R-:W4:Y:S04]  /*198f0*/  LDL R245, [R1+0x2cc] ;  /* 0x0002cc0001f57983 */ /* 0x000f280000100800 */
[----:B------:R0:W4:Y:S04]  /*19900*/  @!P1 LDG.E.U16 R167, desc[UR18][R168.64] ;  /* 0x00000012a8a79981 */ /* 0x000128000c1e1500 */
[----:B------:R-:W4:Y:S01]  /*19910*/  LDL R0, [R1+0x2d0] ;  /* 0x0002d00001007983 */ /* 0x000f220000100800 */
[----:B0-----:R-:W-:-:S06]  /*19920*/  PRMT R168, RZ, 0x7610, R168 ;  /* 0x00007610ffa87816 */ /* 0x001fcc00000000a8 */
[----:B------:R3:W4:Y:S04]  /*19930*/  @!P1 LDG.E.U16 R168, desc[UR18][R170.64] ;  /* 0x00000012aaa89981 */ /* 0x000728000c1e1500 */
[----:B------:R-:W4:Y:S01]  /*19940*/  LDL R171, [R1+0x34c] ;  /* 0x00034c0001ab7983 */ /* 0x000f220000100800 */
[----:B------:R-:W-:Y:S01]  /*19950*/  PRMT R169, RZ, 0x7610, R169 ;  /* 0x00007610ffa97816 */ /* 0x000fe200000000a9 */
[----:B---3--:R-:W-:Y:S01]  /*19960*/  @!P1 IMAD.MOV.U32 R170, RZ, RZ, R252 ;  /* 0x000000ffffaa9224 */ /* 0x008fe200078e00fc */
[-C--:B------:R-:W-:Y:S01]  /*19970*/  @!P1 LOP3.LUT R175, R175, R174.reuse, RZ, 0x3c, !PT ;  /* 0x000000aeafaf9212 */ /* 0x080fe200078e3cff */
[----:B------:R-:W3:Y:S03]  /*19980*/  LDL R252, [R1+0x250] ;  /* 0x0002500001fc7983 */ /* 0x000ee60000100800 */
[----:B------:R-:W-:-:S04]  /*19990*/  @!P1 LOP3.LUT R174, R175, R174, RZ, 0x3c, !PT ;  /* 0x000000aeafae9212 */ /* 0x000fc800078e3cff */
[----:B------:R-:W-:Y:S01]  /*199a0*/  @!P1 LOP3.LUT R175, R175, R174, RZ, 0x3c, !PT ;  /* 0x000000aeafaf9212 */ /* 0x000fe200078e3cff */
        /* <DEDUP_REMOVED lines=10> */
[----:B----4-:R0:W4:Y:S02]  /*19a50*/  @!P1 LDG.E.U16 R169, desc[UR18][R170.64] ;  /* 0x00000012aaa99981 */ /* 0x010124000c1e1500 */
[----:B0-----:R-:W-:Y:S02]  /*19a60*/  PRMT R170, RZ, 0x7610, R170 ;  /* 0x00007610ffaa7816 */ /* 0x001fe400000000aa */
[----:B------:R-:W-:-:S04]  /*19a70*/  PRMT R171, RZ, 0x7610, R171 ;  /* 0x00007610ffab7816 */ /* 0x000fc800000000ab */
[----:B------:R0:W4:Y:S02]  /*19a80*/  @!P1 LDG.E.U16 R170, desc[UR18][R172.64] ;  /* 0x00000012acaa9981 */ /* 0x000124000c1e1500 */
[----:B0-----:R-:W-:Y:S02]  /*19a90*/  @!P1 IMAD.MOV.U32 R172, RZ, RZ, R0 ;  /* 0x000000ffffac9224 */ /* 0x001fe400078e0000 */
[----:B------:R-:W-:Y:S01]  /*19aa0*/  @!P1 IMAD.MOV.U32 R173, RZ, RZ, R245 ;  /* 0x000000ffffad9224 */ /* 0x000fe200078e00f5 */
        /* <DEDUP_REMOVED lines=12> */
[----:B------:R0:W-:Y:S04]  /*19b70*/  STS.U16 [R243+UR7+0x12d00], R181 ;  /* 0x012d00b5f3007988 */ /* 0x0001e80008000407 */
[----:B0-----:R-:W3:Y:S01]  /*19b80*/  LDL R181, [R1+0x10c] ;  /* 0x00010c0001b57983 */ /* 0x001ee20000100800 */
        /* <DEDUP_REMOVED lines=10> */
[----:B------:R-:W2:Y:S04]  /*19c30*/  LDL R0, [R1+0x90] ;  /* 0x0000900001007983 */ /* 0x000ea80000100800 */
[----:B------:R0:W4:Y:S04]  /*19c40*/  @!P1 LDG.E.U16 R175, desc[UR18][R176.64] ;  /* 0x00000012b0af9981 */ /* 0x000128000c1e1500 */
[----:B------:R-:W4:Y:S01]  /*19c50*/  LDL R245, [R1+0x8c] ;  /* 0x00008c0001f57983 */ /* 0x000f220000100800 */
[----:B0-----:R-:W-:-:S06]  /*19c60*/  PRMT R176, RZ, 0x7610, R176 ;  /* 0x00007610ffb07816 */ /* 0x001fcc00000000b0 */
[----:B------:R0:W4:Y:S04]  /*19c70*/  @!P1 LDG.E.U16 R176, desc[UR18][R178.64] ;  /* 0x00000012b2b09981 */ /* 0x000128000c1e1500 */
[----:B------:R-:W0:Y:S04]  /*19c80*/  LDL R178, [R1+0x14c] ;  /* 0x00014c0001b27983 */ /* 0x000e280000100800 */
[----:B------:R-:W0:Y:S01]  /*19c90*/  LDL R179, [R1+0x150] ;  /* 0x0001500001b37983 */ /* 0x000e220000100800 */
[----:B------:R-:W-:-:S03]  /*19ca0*/  PRMT R177, RZ, 0x7610, R177 ;  /* 0x00007610ffb17816 */ /* 0x000fc600000000b1 */
[----:B------:R3:W-:Y:S02]  /*19cb0*/  STS.U16 [R243+UR7+0x13100], R180 ;  /* 0x013100b4f3007988 */ /* 0x0007e40008000407 */
[----:B---3--:R-:W-:Y:S02]  /*19cc0*/  @!P1 IMAD.MOV.U32 R180, RZ, RZ, R252 ;  /* 0x000000ffffb49224 */ /* 0x008fe400078e00fc */
[----:B------:R-:W-:Y:S04]  /*19cd0*/  STS.U16 [R243+UR7+0x13500], R183 ;  /* 0x013500b7f3007988 */ /* 0x000fe80008000407 */
[----:B------:R2:W-:Y:S02]  /*19ce0*/  STS.U16 [R243+UR7+0x13900], R182 ;  /* 0x013900b6f3007988 */ /* 0x0005e40008000407 */
[----:B--2---:R-:W-:Y:S01]  /*19cf0*/  @!P1 IMAD.MOV.U32 R182, RZ, RZ, R0 ;  /* 0x000000ffffb69224 */ /* 0x004fe200078e0000 */
[-C--:B0-----:R-:W-:Y:S01]  /*19d00*/  @!P1 LOP3.LUT R179, R179, R178.reuse, RZ, 0x3c, !PT ;  /* 0x000000b2b3b39212 */ /* 0x081fe200078e3cff */
[----:B----4-:R-:W-:Y:S01]  /*19d10*/  @!P1 IMAD.MOV.U32 R183, RZ, RZ, R245 ;  /* 0x000000ffffb79224 */ /* 0x010fe200078e00f5 */
[----:B------:R-:W0:Y:S02]  /*19d20*/  S2R R252, SR_TID.X ;  /* 0x0000000000fc7919 */ /* 0x000e240000002100 */
[C---:B------:R-:W-:Y:S01]  /*19d30*/  @!P1 LOP3.LUT R178, R179.reuse, R178, RZ, 0x3c, !PT ;  /* 0x000000b2b3b29212 */ /* 0x040fe200078e3cff */
[----:B------:R1:W-:Y:S03]  /*19d40*/  STS.U16 [R243+UR7+0x13d00], R193 ;  /* 0x013d00c1f3007988 */ /* 0x0003e60008000407 */
[----:B------:R-:W-:Y:S01]  /*19d50*/  @!P1 LOP3.LUT R179, R179, R178, RZ, 0x3c, !PT ;  /* 0x000000b2b3b39212 */ /* 0x000fe200078e3cff */
[----:B------:R-:W2:Y:S04]  /*19d60*/  LDL R0, [R1+0x9e8] ;  /* 0x0009e80001007983 */ /* 0x000ea80000100800 */
[----:B------:R3:W4:Y:S04]  /*19d70*/  @!P1 LDG.E.U16 R177, desc[UR18][R178.64] ;  /* 0x00000012b2b19981 */ /* 0x000728000c1e1500 */
[----:B-1----:R-:W4:Y:S01]  /*19d80*/  LDL R243, [R1+0x9e4] ;  /* 0x0009e40001f37983 */ /* 0x002f220000100800 */
[----:B---3--:R-:W-:-:S02]  /*19d90*/  PRMT R178, RZ, 0x7610, R178 ;  /* 0x00007610ffb27816 */ /* 0x008fc400000000b2 */
[----:B------:R-:W-:-:S04]  /*19da0*/  PRMT R179, RZ, 0x7610, R179 ;  /* 0x00007610ffb37816 */ /* 0x000fc800000000b3 */
[----:B------:R1:W3:Y:S02]  /*19db0*/  @!P1 LDG.E.U16 R178, desc[UR18][R180.64] ;  /* 0x00000012b4b29981 */ /* 0x0002e4000c1e1500 */
[----:B-1----:R-:W-:Y:S02]  /*19dc0*/  @!P1 IMAD.MOV.U32 R180, RZ, RZ, R247 ;  /* 0x000000ffffb49224 */ /* 0x002fe400078e00f7 */
[----:B------:R-:W-:Y:S01]  /*19dd0*/  @!P1 IMAD.MOV.U32 R181, RZ, RZ, R249 ;  /* 0x000000ffffb59224 */ /* 0x000fe200078e00f9 */
[----:B0-----:R-:W-:Y:S01]  /*19de0*/  SHF.R.S32.HI R247, RZ, 0x6, R252 ;  /* 0x00000006fff77819 */ /* 0x001fe200000114fc */
[----:B------:R-:W-:Y:S01]  /*19df0*/  IMAD.SHL.U32 R245, R252, 0x2, RZ ;  /* 0x00000002fcf57824 */ /* 0x000fe200078e00ff */
[----:B------:R-:W2:Y:S04]  /*19e00*/  LDL R249, [R1+0xa14] ;  /* 0x000a140001f97983 */ /* 0x000ea80000100800 */
[----:B------:R0:W3:Y:S01]  /*19e10*/  @!P1 LDG.E.U16 R179, desc[UR18][R180.64] ;  /* 0x00000012b4b39981 */ /* 0x0000e2000c1e1500 */
[----:B------:R-:W-:-:S03]  /*19e20*/  SGXT R247, R247, 0x1 ;  /* 0x00000001f7f7781a */ /* 0x000fc60000000200 */
[----:B------:R-:W3:Y:S01]  /*19e30*/  LDL R252, [R1+0x9a8] ;  /* 0x0009a80001fc7983 */ /* 0x000ee20000100800 */
[----:B0-----:R-:W-:-:S06]  /*19e40*/  PRMT R180, RZ, 0x7610, R180 ;  /* 0x00007610ffb47816 */ /* 0x001fcc00000000b4 */
[----:B------:R0:W3:Y:S04]  /*19e50*/  @!P1 LDG.E.U16 R180, desc[UR18][R182.64] ;  /* 0x00000012b6b49981 */ /* 0x0000e8000c1e1500 */
[----:B------:R-:W0:Y:S04]  /*19e60*/  LDL R182, [R1+0x4c] ;  /* 0x00004c0001b67983 */ /* 0x000e280000100800 */
[----:B------:R-:W0:Y:S01]  /*19e70*/  LDL R183, [R1+0x50] ;  /* 0x0000500001b77983 */ /* 0x000e220000100800 */
[----:B------:R-:W-:Y:S02]  /*19e80*/  LOP3.LUT R245, R245, 0x7e, RZ, 0xc0, !PT ;  /* 0x0000007ef5f57812 */ /* 0x000fe400078ec0ff */
[----:B------:R-:W-:-:S02]  /*19e90*/  PRMT R181, RZ, 0x7610, R181 ;  /* 0x00007610ffb57816 */ /* 0x000fc400000000b5 */
[----:B------:R-:W-:Y:S02]  /*19ea0*/  LOP3.LUT R245, R245, 0x90, R247, 0x78, !PT ;  /* 0x00000090f5f57812 */ /* 0x000fe400078e78f7 */
[----:B------:R-:W3:Y:S02]  /*19eb0*/  LDL R247, [R1+0x9a4] ;  /* 0x0009a40001f77983 */ /* 0x000ee40000100800 */
[----:B------:R-:W-:-:S05]  /*19ec0*/  LOP3.LUT R245, R245, 0x40, RZ, 0x3c, !PT ;  /* 0x00000040f5f57812 */ /* 0x000fca00078e3cff */
[----:B------:R-:W-:Y:S04]  /*19ed0*/  STS.U16 [R245+UR7+0x10200], R185 ;  /* 0x010200b9f5007988 */ /* 0x000fe80008000407 */
[----:B------:R-:W-:Y:S04]  /*19ee0*/  STS.U16 [R245+UR7+0x10600], R184 ;  /* 0x010600b8f5007988 */ /* 0x000fe80008000407 */
[----:B------:R1:W-:Y:S04]  /*19ef0*/  STS.U16 [R245+UR7+0x10a00], R187 ;  /* 0x010a00bbf5007988 */ /* 0x0003e80008000407 */
[----:B------:R1:W-:Y:S04]  /*19f00*/  STS.U16 [R245+UR7+0x10e00], R186 ;  /* 0x010e00baf5007988 */ /* 0x0003e80008000407 */
[----:B-1----:R-:W3:Y:S04]  /*19f10*/  LDL R187, [R1+0x968] ;  /* 0x0009680001bb7983 */ /* 0x002ee80000100800 */
[----:B------:R-:W3:Y:S01]  /*19f20*/  LDL R186, [R1+0x964] ;  /* 0x0009640001ba7983 */ /* 0x000ee20000100800 */
[----:B0-----:R-:W-:-:S04]  /*19f30*/  @!P1 LOP3.LUT R183, R183, R182, RZ, 0x3c, !PT ;  /* 0x000000b6b7b79212 */ /* 0x001fc800078e3cff */
[----:B------:R-:W-:-:S04]  /*19f40*/  @!P1 LOP3.LUT R182, R183, R182, RZ, 0x3c, !PT ;  /* 0x000000b6b7b69212 */ /* 0x000fc800078e3cff */
[----:B------:R-:W-:-:S05]  /*19f50*/  @!P1 LOP3.LUT R183, R183, R182, RZ, 0x3c, !PT ;  /* 0x000000b6b7b79212 */ /* 0x000fca00078e3cff */
[----:B------:R2:W3:Y:S04]  /*19f60*/  @!P1 LDG.E.U16 R181, desc[UR18][R182.64] ;  /* 0x00000012b6b59981 */ /* 0x0004e8000c1e1500 */
[----:B------:R-:W3:Y:S01]  /*19f70*/  LDL R183, [R1+0x618] ;  /* 0x0006180001b77983 */ /* 0x000ee20000100800 */
[----:B------:R-:W-:Y:S01]  /*19f80*/  PRMT R193, RZ, 0x7610, R193 ;  /* 0x00007610ffc17816 */ /* 0x000fe200000000c1 */
[----:B--2---:R-:W-:Y:S02]  /*19f90*/  @!P1 IMAD.MOV.U32 R182, RZ, RZ, R249 ;  /* 0x000000ffffb69224 */ /* 0x004fe400078e00f9 */
[----:B------:R-:W-:Y:S01]  /*19fa0*/  @!P1 IMAD.MOV.U32 R184, RZ, RZ, R0 ;  /* 0x000000ffffb89224 */ /* 0x000fe200078e0000 */
[----:B------:R-:W2:Y:S01]  /*19fb0*/  LDL R249, [R1+0x928] ;  /* 0x0009280001f97983 */ /* 0x000ea20000100800 */
[----:B----4-:R-:W-:-:S03]  /*19fc0*/  @!P1 IMAD.MOV.U32 R185, RZ, RZ, R243 ;  /* 0x000000ffffb99224 */ /* 0x010fc600078e00f3 */
[----:B------:R-:W4:Y:S01]  /*19fd0*/  LDL R243, [R1+0x8e4] ;  /* 0x0008e40001f37983 */ /* 0x000f220000100800 */
[----:B---3--:R-:W-:-:S03]  /*19fe0*/  @!P1 LOP3.LUT R187, R187, R186, RZ, 0x3c, !PT ;  /* 0x000000babbbb9212 */ /* 0x008fc600078e3cff */
[----:B------:R-:W3:Y:S01]  /*19ff0*/  LDL R0, [R1+0x8e8] ;  /* 0x0008e80001007983 */ /* 0x000ee20000100800 */
[----:B------:R-:W-:-:S04]  /*1a000*/  @!P1 LOP3.LUT R186, R187, R186, RZ, 0x3c, !PT ;  /* 0x000000babbba9212 */ /* 0x000fc800078e3cff */
[----:B------:R-:W-:Y:S01]  /*1a010*/  @!P1 LOP3.LUT R187, R187, R186, RZ, 0x3c, !PT ;  /* 0x000000babbbb9212 */ /* 0x000fe200078e3cff */
[----:B------:R0:W3:Y:S02]  /*1a020*/  @!P1 LDG.E.U16 R193, desc[UR18][R182.64] ;  /* 0x00000012b6c19981 */ /* 0x0000e4000c1e1500 */
[----:B0-----:R-:W-:Y:S02]  /*1a030*/  PRMT R182, RZ, 0x7610, R182 ;  /* 0x00007610ffb67816 */ /* 0x001fe400000000b6 */
[----:B------:R-:W-:-:S04]  /*1a040*/  PRMT R183, RZ, 0x7610, R183 ;  /* 0x00007610ffb77816 */ /* 0x000fc800000000b7 */
[----:B------:R0:W3:Y:S02]  /*1a050*/  @!P1 LDG.E.U16 R182, desc[UR18][R184.64] ;  /* 0x00000012b8b69981 */ /* 0x0000e4000c1e1500 */
[----:B0-----:R-:W-:Y:S02]  /*1a060*/  @!P1 IMAD.MOV.U32 R184, RZ, RZ, R252 ;  /* 0x000000ffffb89224 */ /* 0x001fe400078e00fc */
[----:B------:R-:W-:Y:S01]  /*1a070*/  @!P1 IMAD.MOV.U32 R185, RZ, RZ, R247 ;  /* 0x000000ffffb99224 */ /* 0x000fe200078e00f7 */
[----:B------:R-:W3:Y:S04]  /*1a080*/  LDL R252, [R1+0x8a4] ;  /* 0x0008a40001fc7983 */ /* 0x000ee80000100800 */
[----:B------:R0:W3:Y:S04]  /*1a090*/  @!P1 LDG.E.U16 R183, desc[UR18][R184.64] ;  /* 0x00000012b8b79981 */ /* 0x0000e8000c1e1500 */
[----:B------:R-:W3:Y:S01]  /*1a0a0*/  LDL R247, [R1+0x8a8] ;  /* 0x0008a80001f77983 */ /* 0x000ee20000100800 */
[----:B0-----:R-:W-:-:S06]  /*1a0b0*/  PRMT R184, RZ, 0x7610, R184 ;  /* 0x00007610ffb87816 */ /* 0x001fcc00000000b8 */
[----:B------:R2:W3:Y:S04]  /*1a0c0*/  @!P1 LDG.E.U16 R184, desc[UR18][R186.64] ;  /* 0x00000012bab89981 */ /* 0x0004e8000c1e1500 */
[----:B------:R-:W3:Y:S01]  /*1a0d0*/  LDL R187, [R1+0x924] ;  /* 0x0009240001bb7983 */ /* 0x000ee20000100800 */
[----:B------:R-:W-:Y:S01]  /*1a0e0*/  PRMT R185, RZ, 0x7610, R185 ;  /* 0x00007610ffb97816 */ /* 0x000fe200000000b9 */
[----:B--2---:R-:W-:Y:S02]  /*1a0f0*/  @!P1 IMAD.MOV.U32 R186, RZ, RZ, R249 ;  /* 0x000000ffffba9224 */ /* 0x004fe400078e00f9 */
[----:B------:R4:W-:Y:S04]  /*1a100*/  STS.U16 [R245+UR7+0x11200], R191 ;  /* 0x011200bff5007988 */ /* 0x0009e80008000407 */
[----:B------:R3:W-:Y:S04]  /*1a110*/  STS.U16 [R245+UR7+0x11600], R190 ;  /* 0x011600bef5007988 */ /* 0x0007e80008000407 */
[----:B------:R-:W2:Y:S01]  /*1a120*/  LDL R249, [R1+0x828] ;  /* 0x0008280001f97983 */ /* 0x000ea20000100800 */
[----:B----4-:R-:W-:-:S02]  /*1a130*/  @!P1 IMAD.MOV.U32 R191, RZ, RZ, R243 ;  /* 0x000000ffffbf9224 */ /* 0x010fc400078e00f3 */
[----:B---3--:R-:W-:Y:S01]  /*1a140*/  @!P1 IMAD.MOV.U32 R190, RZ, RZ, R0 ;  /* 0x000000ffffbe9224 */ /* 0x008fe200078e0000 */
[----:B------:R0:W3:Y:S04]  /*1a150*/  @!P1 LDG.E.U16 R185, desc[UR18][R186.64] ;  /* 0x00000012bab99981 */ /* 0x0000e8000c1e1500 */
[----:B------:R-:W-:Y:S04]  /*1a160*/  STS.U16 [R245+UR7+0x11a00], R212 ;  /* 0x011a00d4f5007988 */ /* 0x000fe80008000407 */
[----:B------:R-:W4:Y:S01]  /*1a170*/  LDL R243, [R1+0x7e4] ;  /* 0x0007e40001f37983 */ /* 0x000f220000100800 */
[----:B0-----:R-:W-:-:S02]  /*1a180*/  PRMT R186, RZ, 0x7610, R186 ;  /* 0x00007610ffba7816 */ /* 0x001fc400000000ba */
[----:B------:R-:W-:Y:S01]  /*1a190*/  PRMT R187, RZ, 0x7610, R187 ;  /* 0x00007610ffbb7816 */ /* 0x000fe200000000bb */
[----:B------:R-:W3:Y:S04]  /*1a1a0*/  LDL R0, [R1+0x7e8] ;  /* 0x0007e80001007983 */ /* 0x000ee80000100800 */
[----:B------:R0:W4:Y:S02]  /*1a1b0*/  @!P1 LDG.E.U16 R186, desc[UR18][R190.64] ;  /* 0x00000012beba9981 */ /* 0x000124000c1e1500 */
[----:B0-----:R-:W-:Y:S02]  /*1a1c0*/  @!P1 IMAD.MOV.U32 R190, RZ, RZ, R247 ;  /* 0x000000ffffbe9224 */ /* 0x001fe400078e00f7 */
[----:B------:R-:W-:Y:S01]  /*1a1d0*/  @!P1 IMAD.MOV.U32 R191, RZ, RZ, R252 ;  /* 0x000000ffffbf9224 */ /* 0x000fe200078e00fc */
[----:B------:R0:W-:Y:S04]  /*1a1e0*/  STS.U16 [R245+UR7+0x11e00], R188 ;  /* 0x011e00bcf5007988 */ /* 0x0001e80008000407 */
[----:B------:R1:W4:Y:S04]  /*1a1f0*/  @!P1 LDG.E.U16 R187, desc[UR18][R190.64] ;  /* 0x00000012bebb9981 */ /* 0x000328000c1e1500 */
[----:B------:R-:W4:Y:S04]  /*1a200*/  LDL R252, [R1+0x7a4] ;  /* 0x0007a40001fc7983 */ /* 0x000f280000100800 */
[----:B------:R-:W4:Y:S04]  /*1a210*/  LDL R247, [R1+0x7a8] ;  /* 0x0007a80001f77983 */ /* 0x000f280000100800 */
[----:B------:R-:W1:Y:S04]  /*1a220*/  LDL R190, [R1+0x864] ;  /* 0x0008640001be7983 */ /* 0x000e680000100800 */
[----:B------:R-:W1:Y:S01]  /*1a230*/  LDL R191, [R1+0x868] ;  /* 0x0008680001bf7983 */ /* 0x000e620000100800 */
[----:B0-----:R-:W-:-:S02]  /*1a240*/  PRMT R188, RZ, 0x7610, R188 ;  /* 0x00007610ffbc7816 */ /* 0x001fc400000000bc */
[----:B-1----:R-:W-:-:S04]  /*1a250*/  @!P1 LOP3.LUT R191, R191, R190, RZ, 0x3c, !PT ;  /* 0x000000bebfbf9212 */ /* 0x002fc800078e3cff */
[----:B------:R-:W-:-:S04]  /*1a260*/  @!P1 LOP3.LUT R190, R191, R190, RZ, 0x3c, !PT ;  /* 0x000000bebfbe9212 */ /* 0x000fc800078e3cff */
[----:B------:R-:W-:-:S05]  /*1a270*/  @!P1 LOP3.LUT R191, R191, R190, RZ, 0x3c, !PT ;  /* 0x000000bebfbf9212 */ /* 0x000fca00078e3cff */
[----:B------:R2:W4:Y:S04]  /*1a280*/  @!P1 LDG.E.U16 R188, desc[UR18][R190.64] ;  /* 0x00000012bebc9981 */ /* 0x000528000c1e1500 */
[----:B------:R-:W3:Y:S01]  /*1a290*/  LDL R191, [R1+0x824] ;  /* 0x0008240001bf7983 */ /* 0x000ee20000100800 */
[----:B--2---:R-:W-:-:S03]  /*1a2a0*/  @!P1 IMAD.MOV.U32 R190, RZ, RZ, R249 ;  /* 0x000000ffffbe9224 */ /* 0x004fc600078e00f9 */
[----:B------:R0:W-:Y:S04]  /*1a2b0*/  STS.U16 [R245+UR7+0x12200], R192 ;  /* 0x012200c0f5007988 */ /* 0x0001e80008000407 */
[----:B------:R1:W-:Y:S04]  /*1a2c0*/  STS.U16 [R245+UR7+0x12600], R194 ;  /* 0x012600c2f5007988 */ /* 0x0003e80008000407 */
[----:B------:R-:W2:Y:S01]  /*1a2d0*/  LDL R249, [R1+0x728] ;  /* 0x0007280001f97983 */ /* 0x000ea20000100800 */
[----:B0-----:R-:W-:Y:S02]  /*1a2e0*/  PRMT R192, RZ, 0x7610, R192 ;  /* 0x00007610ffc07816 */ /* 0x001fe400000000c0 */
[----:B-1----:R-:W-:Y:S01]  /*1a2f0*/  PRMT R194, RZ, 0x7610, R194 ;  /* 0x00007610ffc27816 */ /* 0x002fe200000000c2 */
[----:B------:R0:W-:Y:S02]  /*1a300*/  STS.U16 [R245+UR7+0x12a00], R196 ;  /* 0x012a00c4f5007988 */ /* 0x0001e40008000407 */
[----:B0-----:R-:W-:-:S02]  /*1a310*/  PRMT R196, RZ, 0x7610, R196 ;  /* 0x00007610ffc47816 */ /* 0x001fc400000000c4 */
[----:B---3--:R0:W3:Y:S02]  /*1a320*/  @!P1 LDG.E.U16 R192, desc[UR18][R190.64] ;  /* 0x00000012bec09981 */ /* 0x0080e4000c1e1500 */
[----:B0-----:R-:W-:Y:S02]  /*1a330*/  @!P1 IMAD.MOV.U32 R190, RZ, RZ, R0 ;  /* 0x000000ffffbe9224 */ /* 0x001fe400078e0000 */
[----:B----4-:R-:W-:Y:S01]  /*1a340*/  @!P1 IMAD.MOV.U32 R191, RZ, RZ, R243 ;  /* 0x000000ffffbf9224 */ /* 0x010fe200078e00f3 */
[----:B------:R0:W-:Y:S04]  /*1a350*/  STS.U16 [R245+UR7+0x12e00], R197 ;  /* 0x012e00c5f5007988 */ /* 0x0001e80008000407 */
[----:B------:R1:W4:Y:S04]  /*1a360*/  @!P1 LDG.E.U16 R194, desc[UR18][R190.64] ;  /* 0x00000012bec29981 */ /* 0x000328000c1e1500 */
[----:B------:R-:W3:Y:S04]  /*1a370*/  LDL R243, [R1+0x6e4] ;  /* 0x0006e40001f37983 */ /* 0x000ee80000100800 */
[----:B------:R-:W4:Y:S01]  /*1a380*/  LDL R0, [R1+0x6e8] ;  /* 0x0006e80001007983 */ /* 0x000f220000100800 */
[----:B-1----:R-:W-:-:S02]  /*1a390*/  @!P1 IMAD.MOV.U32 R190, RZ, RZ, R247 ;  /* 0x000000ffffbe9224 */ /* 0x002fc400078e00f7 */
[----:B------:R-:W-:Y:S01]  /*1a3a0*/  @!P1 IMAD.MOV.U32 R191, RZ, RZ, R252 ;  /* 0x000000ffffbf9224 */ /* 0x000fe200078e00fc */
[----:B0-----:R-:W-:Y:S01]  /*1a3b0*/  PRMT R197, RZ, 0x7610, R197 ;  /* 0x00007610ffc57816 */ /* 0x001fe200000000c5 */
[----:B------:R0:W-:Y:S04]  /*1a3c0*/  STS.U16 [R245+UR7+0x13200], R198 ;  /* 0x013200c6f5007988 */ /* 0x0001e80008000407 */
[----:B------:R1:W3:Y:S04]  /*1a3d0*/  @!P1 LDG.E.U16 R196, desc[UR18][R190.64] ;  /* 0x00000012bec49981 */ /* 0x0002e8000c1e1500 */
[----:B------:R-:W3:Y:S04]  /*1a3e0*/  LDL R252, [R1+0x6a4] ;  /* 0x0006a40001fc7983 */ /* 0x000ee80000100800 */
[----:B------:R-:W3:Y:S04]  /*1a3f0*/  LDL R247, [R1+0x6a8] ;  /* 0x0006a80001f77983 */ /* 0x000ee80000100800 */
[----:B------:R-:W1:Y:S04]  /*1a400*/  LDL R190, [R1+0x764] ;  /* 0x0007640001be7983 */ /* 0x000e680000100800 */
[----:B------:R-:W1:Y:S02]  /*1a410*/  LDL R191, [R1+0x768] ;  /* 0x0007680001bf7983 */ /* 0x000e640000100800 */
[----:B-1----:R-:W-:-:S04]  /*1a420*/  @!P1 LOP3.LUT R191, R191, R190, RZ, 0x3c, !PT ;  /* 0x000000bebfbf9212 */ /* 0x002fc800078e3cff */
[----:B------:R-:W-:-:S04]  /*1a430*/  @!P1 LOP3.LUT R190, R191, R190, RZ, 0x3c, !PT ;  /* 0x000000bebfbe9212 */ /* 0x000fc800078e3cff */
[----:B------:R-:W-:-:S05]  /*1a440*/  @!P1 LOP3.LUT R191, R191, R190, RZ, 0x3c, !PT ;  /* 0x000000bebfbf9212 */ /* 0x000fca00078e3cff */
[----:B------:R2:W3:Y:S04]  /*1a450*/  @!P1 LDG.E.U16 R197, desc[UR18][R190.64] ;  /* 0x00000012bec59981 */ /* 0x0004e8000c1e1500 */
[----:B------:R-:W4:Y:S01]  /*1a460*/  LDL R191, [R1+0x724] ;  /* 0x0007240001bf7983 */ /* 0x000f220000100800 */
[----:B0-----:R-:W-:Y:S01]  /*1a470*/  PRMT R198, RZ, 0x7610, R198 ;  /* 0x00007610ffc67816 */ /* 0x001fe200000000c6 */
[----:B--2---:R-:W-:Y:S02]  /*1a480*/  @!P1 IMAD.MOV.U32 R190, RZ, RZ, R249 ;  /* 0x000000ffffbe9224 */ /* 0x004fe400078e00f9 */
[----:B------:R0:W-:Y:S04]  /*1a490*/  STS.U16 [R245+UR7+0x13600], R199 ;  /* 0x013600c7f5007988 */ /* 0x0001e80008000407 */
[----:B----4-:R1:W2:Y:S02]  /*1a4a0*/  @!P1 LDG.E.U16 R198, desc[UR18][R190.64] ;  /* 0x00000012bec69981 */ /* 0x0102a4000c1e1500 */
[----:B-1----:R-:W-:-:S02]  /*1a4b0*/  @!P1 IMAD.MOV.U32 R190, RZ, RZ, R0 ;  /* 0x000000ffffbe9224 */ /* 0x002fc400078e0000 */
[----:B---3--:R-:W-:Y:S01]  /*1a4c0*/  @!P1 IMAD.MOV.U32 R191, RZ, RZ, R243 ;  /* 0x000000ffffbf9224 */ /* 0x008fe200078e00f3 */
[----:B------:R-:W3:Y:S04]  /*1a4d0*/  LDL R0, [R1+0x668] ;  /* 0x0006680001007983 */ /* 0x000ee80000100800 */
[----:B------:R-:W4:Y:S01]  /*1a4e0*/  LDL R243, [R1+0x664] ;  /* 0x0006640001f37983 */ /* 0x000f220000100800 */
[----:B0-----:R-:W-:-:S03]  /*1a4f0*/  PRMT R199, RZ, 0x7610, R199 ;  /* 0x00007610ffc77816 */ /* 0x001fc600000000c7 */
[----:B------:R0:W-:Y:S04]  /*1a500*/  STS.U16 [R245+UR7+0x13a00], R200 ;  /* 0x013a00c8f5007988 */ /* 0x0001e80008000407 */
[----:B------:R1:W2:Y:S01]  /*1a510*/  @!P1 LDG.E.U16 R199, desc[UR18][R190.64] ;  /* 0x00000012bec79981 */ /* 0x0002a2000c1e1500 */
[----:B0-----:R-:W-:Y:S01]  /*1a520*/  PRMT R200, RZ, 0x7610, R200 ;  /* 0x00007610ffc87816 */ /* 0x001fe200000000c8 */
[----:B-1----:R-:W-:Y:S02]  /*1a530*/  @!P1 IMAD.MOV.U32 R190, RZ, RZ, R247 ;  /* 0x000000ffffbe9224 */ /* 0x002fe400078e00f7 */
[----:B------:R-:W-:Y:S01]  /*1a540*/  @!P1 IMAD.MOV.U32 R191, RZ, RZ, R252 ;  /* 0x000000ffffbf9224 */ /* 0x000fe200078e00fc */
[----:B------:R0:W-:Y:S04]  /*1a550*/  STS.U16 [R245+UR7+0x13e00], R201 ;  /* 0x013e00c9f5007988 */ /* 0x0001e80008000407 */
[----:B------:R3:W2:Y:S01]  /*1a560*/  @!P1 LDG.E.U16 R200, desc[UR18][R190.64] ;  /* 0x00000012bec89981 */ /* 0x0006a2000c1e1500 */
[----:B------:R-:W1:Y:S01]  /*1a570*/  S2R R249, SR_TID.X ;  /* 0x0000000000f97919 */ /* 0x000e620000002100 */
[----:B0-----:R-:W-:-:S02]  /*1a580*/  PRMT R201, RZ, 0x7610, R201 ;  /* 0x00007610ffc97816 */ /* 0x001fc400000000c9 */
[----:B------:R-:W2:Y:S04]  /*1a590*/  LDL R247, [R1+0x384] ;  /* 0x0003840001f77983 */ /* 0x000ea80000100800 */
[----:B------:R-:W2:Y:S01]  /*1a5a0*/  LDL R245, [R1+0x388] ;  /* 0x0003880001f57983 */ /* 0x000ea20000100800 */
[----:B---3--:R-:W-:Y:S02]  /*1a5b0*/  @!P1 IMAD.MOV.U32 R190, RZ, RZ, R0 ;  /* 0x000000ffffbe9224 */ /* 0x008fe400078e0000 */
[----:B----4-:R-:W-:Y:S01]  /*1a5c0*/  @!P1 IMAD.MOV.U32 R191, RZ, RZ, R243 ;  /* 0x000000ffffbf9224 */ /* 0x010fe200078e00f3 */
[----:B-1----:R-:W-:Y:S01]  /*1a5d0*/  SHF.R.S32.HI R252, RZ, 0x6, R249 ;  /* 0x00000006fffc7819 */ /* 0x002fe200000114f9 */
[----:B------:R-:W3:Y:S04]  /*1a5e0*/  LDL R243, [R1+0x344] ;  /* 0x0003440001f37983 */ /* 0x000ee80000100800 */
[----:B------:R0:W4:Y:S04]  /*1a5f0*/  @!P1 LDG.E.U16 R201, desc[UR18][R190.64] ;  /* 0x00000012bec99981 */ /* 0x000128000c1e1500 */
[----:B------:R-:W3:Y:S04]  /*1a600*/  LDL R0, [R1+0x348] ;  /* 0x0003480001007983 */ /* 0x000ee80000100800 */
[----:B------:R-:W0:Y:S04]  /*1a610*/  LDL R190, [R1+0x624] ;  /* 0x0006240001be7983 */ /* 0x000e280000100800 */
[----:B------:R-:W0:Y:S01]  /*1a620*/  LDL R191, [R1+0x628] ;  /* 0x0006280001bf7983 */ /* 0x000e220000100800 */
[----:B------:R-:W-:Y:S01]  /*1a630*/  IMAD.SHL.U32 R249, R249, 0x2, RZ ;  /* 0x00000002f9f97824 */ /* 0x000fe200078e00ff */
[----:B------:R-:W-:-:S04]  /*1a640*/  SGXT R252, R252, 0x1 ;  /* 0x00000001fcfc781a */ /* 0x000fc80000000200 */
[----:B------:R-:W-:-:S04]  /*1a650*/  LOP3.LUT R249, R249, 0x7e, RZ, 0xc0, !PT ;  /* 0x0000007ef9f97812 */ /* 0x000fc800078ec0ff */
[----:B------:R-:W-:Y:S02]  /*1a660*/  LOP3.LUT R249, R249, 0x90, R252, 0x78, !PT ;  /* 0x00000090f9f97812 */ /* 0x000fe400078e78fc */
[----:B------:R-:W2:Y:S02]  /*1a670*/  LDL R252, [R1+0x3c8] ;  /* 0x0003c80001fc7983 */ /* 0x000ea40000100800 */
[----:B------:R-:W-:-:S05]  /*1a680*/  LOP3.LUT R249, R249, 0x60, RZ, 0x3c, !PT ;  /* 0x00000060f9f97812 */ /* 0x000fca00078e3cff */
[----:B------:R1:W-:Y:S02]  /*1a690*/  STS.U16 [R249+UR7+0x10300], R202 ;  /* 0x010300caf9007988 */ /* 0x0003e40008000407 */
[----:B-1----:R-:W-:Y:S02]  /*1a6a0*/  PRMT R202, RZ, 0x7610, R202 ;  /* 0x00007610ffca7816 */ /* 0x002fe400000000ca */
[----:B0-----:R-:W-:-:S04]  /*1a6b0*/  @!P1 LOP3.LUT R191, R191, R190, RZ, 0x3c, !PT ;  /* 0x000000bebfbf9212 */ /* 0x001fc800078e3cff */
        /* <DEDUP_REMOVED lines=14> */
[----:B------:R-:W-:Y:S01]  /*1a7a0*/  @!P1 IMAD.MOV.U32 R191, RZ, RZ, R247 ;  /* 0x000000ffffbf9224 */ /* 0x000fe200078e00f7 */
[----:B------:R0:W-:Y:S04]  /*1a7b0*/  STS.U16 [R249+UR7+0x11300], R209 ;  /* 0x011300d1f9007988 */ /* 0x0001e80008000407 */
[----:B------:R1:W3:Y:S04]  /*1a7c0*/  @!P1 LDG.E.U16 R211, desc[UR18][R190.64] ;  /* 0x00000012bed39981 */ /* 0x0002e8000c1e1500 */
[----:B------:R-:W4:Y:S04]  /*1a7d0*/  LDL R247, [R1+0x284] ;  /* 0x0002840001f77983 */ /* 0x000f280000100800 */
[----:B------:R-:W3:Y:S01]  /*1a7e0*/  LDL R245, [R1+0x288] ;  /* 0x0002880001f57983 */ /* 0x000ee20000100800 */
[----:B-1----:R-:W-:-:S02]  /*1a7f0*/  @!P1 IMAD.MOV.U32 R190, RZ, RZ, R0 ;  /* 0x000000ffffbe9224 */ /* 0x002fc400078e0000 */
[----:B------:R-:W-:Y:S01]  /*1a800*/  @!P1 IMAD.MOV.U32 R191, RZ, RZ, R243 ;  /* 0x000000ffffbf9224 */ /* 0x000fe200078e00f3 */
[----:B0-----:R-:W-:Y:S01]  /*1a810*/  PRMT R209, RZ, 0x7610, R209 ;  /* 0x00007610ffd17816 */ /* 0x001fe200000000d1 */
        /* <DEDUP_REMOVED lines=28> */
[----:B------:R-:W3:Y:S04]  /*1a9e0*/  LDL R243, [R1+0x144] ;  /* 0x0001440001f37983 */ /* 0x000ee80000100800 */
[----:B------:R0:W3:Y:S04]  /*1a9f0*/  @!P1 LDG.E.U16 R206, desc[UR18][R190.64] ;  /* 0x00000012bece9981 */ /* 0x0000e8000c1e1500 */
[----:B------:R-:W3:Y:S04]  /*1aa00*/  LDL R0, [R1+0x148] ;  /* 0x0001480001007983 */ /* 0x000ee80000100800 */
[----:B------:R-:W0:Y:S04]  /*1aa10*/  LDL R190, [R1+0x204] ;  /* 0x0002040001be7983 */ /* 0x000e280000100800 */
[----:B------:R-:W0:Y:S02]  /*1aa20*/  LDL R191, [R1+0x208] ;  /* 0x0002080001bf7983 */ /* 0x000e240000100800 */
[----:B0-----:R-:W-:-:S04]  /*1aa30*/  @!P1 LOP3.LUT R191, R191, R190, RZ, 0x3c, !PT ;  /* 0x000000bebfbf9212 */ /* 0x001fc800078e3cff */
[----:B------:R-:W-:-:S04]  /*1aa40*/  @!P1 LOP3.LUT R190, R191, R190, RZ, 0x3c, !PT ;  /* 0x000000bebfbe9212 */ /* 0x000fc800078e3cff */
[----:B------:R-:W-:-:S05]  /*1aa50*/  @!P1 LOP3.LUT R191, R191, R190, RZ, 0x3c, !PT ;  /* 0x000000bebfbf9212 */ /* 0x000fca00078e3cff */
[----:B------:R2:W3:Y:S04]  /*1aa60*/  @!P1 LDG.E.U16 R205, desc[UR18][R190.64] ;  /* 0x00000012becd9981 */ /* 0x0004e8000c1e1500 */
[----:B------:R-:W4:Y:S01]  /*1aa70*/  LDL R191, [R1+0x1c4] ;  /* 0x0001c40001bf7983 */ /* 0x000f220000100800 */
[----:B--2---:R-:W-:-:S03]  /*1aa80*/  @!P1 IMAD.MOV.U32 R190, RZ, RZ, R252 ;  /* 0x000000ffffbe9224 */ /* 0x004fc600078e00fc */
[----:B------:R0:W-:Y:S01]  /*1aa90*/  STS.U16 [R249+UR7+0x12700], R204 ;  /* 0x012700ccf9007988 */ /* 0x0001e20008000407 */
[----:B------:R-:W-:-:S03]  /*1aaa0*/  PRMT R212, RZ, 0x7610, R212 ;  /* 0x00007610ffd47816 */ /* 0x000fc600000000d4 */
[----:B------:R-:W2:Y:S01]  /*1aab0*/  LDL R252, [R1+0x88] ;  /* 0x0000880001fc7983 */ /* 0x000ea20000100800 */
[----:B0-----:R-:W-:-:S03]  /*1aac0*/  PRMT R204, RZ, 0x7610, R204 ;  /* 0x00007610ffcc7816 */ /* 0x001fc600000000cc */
[----:B------:R0:W-:Y:S02]  /*1aad0*/  STS.U16 [R249+UR7+0x12b00], R230 ;  /* 0x012b00e6f9007988 */ /* 0x0001e40008000407 */
[----:B0-----:R-:W-:Y:S02]  /*1aae0*/  PRMT R230, RZ, 0x7610, R230 ;  /* 0x00007610ffe67816 */ /* 0x001fe400000000e6 */
[----:B----4-:R0:W4:Y:S02]  /*1aaf0*/  @!P1 LDG.E.U16 R204, desc[UR18][R190.64] ;  /* 0x00000012becc9981 */ /* 0x010124000c1e1500 */
[----:B0-----:R-:W-:Y:S02]  /*1ab00*/  @!P1 IMAD.MOV.U32 R190, RZ, RZ, R245 ;  /* 0x000000ffffbe9224 */ /* 0x001fe400078e00f5 */
[----:B---3--:R-:W-:Y:S01]  /*1ab10*/  @!P1 IMAD.MOV.U32 R191, RZ, RZ, R247 ;  /* 0x000000ffffbf9224 */ /* 0x008fe200078e00f7 */
[----:B------:R0:W-:Y:S04]  /*1ab20*/  STS.U16 [R249+UR7+0x12f00], R232 ;  /* 0x012f00e8f9007988 */ /* 0x0001e80008000407 */
[----:B------:R1:W3:Y:S04]  /*1ab30*/  @!P1 LDG.E.U16 R212, desc[UR18][R190.64] ;  /* 0x00000012bed49981 */ /* 0x0002e8000c1e1500 */
[----:B------:R-:W4:Y:S04]  /*1ab40*/  LDL R247, [R1+0x44] ;  /* 0x0000440001f77983 */ /* 0x000f280000100800 */
[----:B------:R-:W3:Y:S01]  /*1ab50*/  LDL R245, [R1+0x48] ;  /* 0x0000480001f57983 */ /* 0x000ee20000100800 */
[----:B-1----:R-:W-:-:S02]  /*1ab60*/  @!P1 IMAD.MOV.U32 R190, RZ, RZ, R0 ;  /* 0x000000ffffbe9224 */ /* 0x002fc400078e0000 */
[----:B------:R-:W-:Y:S01]  /*1ab70*/  @!P1 IMAD.MOV.U32 R191, RZ, RZ, R243 ;  /* 0x000000ffffbf9224 */ /* 0x000fe200078e00f3 */
[----:B0-----:R-:W-:Y:S01]  /*1ab80*/  PRMT R232, RZ, 0x7610, R232 ;  /* 0x00007610ffe87816 */ /* 0x001fe200000000e8 */
[----:B------:R0:W-:Y:S04]  /*1ab90*/  STS.U16 [R249+UR7+0x13300], R234 ;  /* 0x013300eaf9007988 */ /* 0x0001e80008000407 */
[----:B------:R1:W4:Y:S04]  /*1aba0*/  @!P1 LDG.E.U16 R230, desc[UR18][R190.64] ;  /* 0x00000012bee69981 */ /* 0x000328000c1e1500 */
[----:B------:R-:W4:Y:S04]  /*1abb0*/  LDL R243, [R1+0x614] ;  /* 0x0006140001f37983 */ /* 0x000f280000100800 */
[----:B------:R-:W4:Y:S04]  /*1abc0*/  LDL R0, [R1+0xa10] ;  /* 0x000a100001007983 */ /* 0x000f280000100800 */
[----:B------:R-:W1:Y:S04]  /*1abd0*/  LDL R190, [R1+0x104] ;  /* 0x0001040001be7983 */ /* 0x000e680000100800 */
[----:B------:R-:W1:Y:S02]  /*1abe0*/  LDL R191, [R1+0x108] ;  /* 0x0001080001bf7983 */ /* 0x000e640000100800 */
[----:B-1----:R-:W-:-:S04]  /*1abf0*/  @!P1 LOP3.LUT R191, R191, R190, RZ, 0x3c, !PT ;  /* 0x000000bebfbf9212 */ /* 0x002fc800078e3cff */
[----:B------:R-:W-:-:S04]  /*1ac00*/  @!P1 LOP3.LUT R190, R191, R190, RZ, 0x3c, !PT ;  /* 0x000000bebfbe9212 */ /* 0x000fc800078e3cff */
[----:B------:R-:W-:-:S05]  /*1ac10*/  @!P1 LOP3.LUT R191, R191, R190, RZ, 0x3c, !PT ;  /* 0x000000bebfbf9212 */ /* 0x000fca00078e3cff */
[----:B------:R1:W4:Y:S04]  /*1ac20*/  @!P1 LDG.E.U16 R232, desc[UR18][R190.64] ;  /* 0x00000012bee89981 */ /* 0x000328000c1e1500 */
[----:B------:R-:W1:Y:S04]  /*1ac30*/  LDL R190, [R1+0xc4] ;  /* 0x0000c40001be7983 */ /* 0x000e680000100800 */
[----:B------:R-:W1:Y:S01]  /*1ac40*/  LDL R191, [R1+0xc8] ;  /* 0x0000c80001bf7983 */ /* 0x000e620000100800 */
[----:B0-----:R-:W-:Y:S02]  /*1ac50*/  PRMT R234, RZ, 0x7610, R234 ;  /* 0x00007610ffea7816 */ /* 0x001fe400000000ea */
[----:B-1----:R-:W-:-:S04]  /*1ac60*/  @!P1 LOP3.LUT R191, R191, R190, RZ, 0x3c, !PT ;  /* 0x000000bebfbf9212 */ /* 0x002fc800078e3cff */
[----:B------:R-:W-:-:S04]  /*1ac70*/  @!P1 LOP3.LUT R190, R191, R190, RZ, 0x3c, !PT ;  /* 0x000000bebfbe9212 */ /* 0x000fc800078e3cff */
[----:B------:R-:W-:-:S05]  /*1ac80*/  @!P1 LOP3.LUT R191, R191, R190, RZ, 0x3c, !PT ;  /* 0x000000bebfbf9212 */ /* 0x000fca00078e3cff */
[----:B------:R2:W4:Y:S04]  /*1ac90*/  @!P1 LDG.E.U16 R234, desc[UR18][R190.64] ;  /* 0x00000012beea9981 */ /* 0x000528000c1e1500 */
[----:B------:R-:W3:Y:S04]  /*1aca0*/  LDL.LU R190, [R1+0x1c] ;  /* 0x00001c0001be7983 */ /* 0x000ee80000300800 */
[----:B------:R-:W4:Y:S04]  /*1acb0*/  LDL R191, [R1+0x84] ;  /* 0x0000840001bf7983 */ /* 0x000f280000100800 */
[----:B------:R0:W-:Y:S02]  /*1acc0*/  STS.U16 [R249+UR7+0x13700], R236 ;  /* 0x013700ecf9007988 */ /* 0x0001e40008000407 */
[----:B0-----:R-:W-:-:S02]  /*1acd0*/  PRMT R236, RZ, 0x7610, R236 ;  /* 0x00007610ffec7816 */ /* 0x001fc400000000ec */
[----:B---3--:R2:W-:Y:S04]  /*1ace0*/  STS.U16 [R249+UR7+0x13b00], R190 ;  /* 0x013b00bef9007988 */ /* 0x0085e80008000407 */
[----:B------:R0:W-:Y:S01]  /*1acf0*/  STS.U16 [R249+UR7+0x13f00], R238 ;  /* 0x013f00eef9007988 */ /* 0x0001e20008000407 */
[----:B--2---:R-:W-:Y:S01]  /*1ad00*/  @!P1 IMAD.MOV.U32 R190, RZ, RZ, R252 ;  /* 0x000000ffffbe9224 */ /* 0x004fe200078e00fc */
[----:B0-----:R-:W-:-:S04]  /*1ad10*/  PRMT R238, RZ, 0x7610, R238 ;  /* 0x00007610ffee7816 */ /* 0x001fc800000000ee */
[----:B----4-:R0:W2:Y:S04]  /*1ad20*/  @!P1 LDG.E.U16 R236, desc[UR18][R190.64] ;  /* 0x00000012beec9981 */ /* 0x0100a8000c1e1500 */
[----:B------:R1:W-:Y:S01]  /*1ad30*/  STS.U16 [R2+UR7], R240 ;  /* 0x000000f002007988 */ /* 0x0003e20008000407 */
[----:B0-----:R-:W-:Y:S02]  /*1ad40*/  @!P1 IMAD.MOV.U32 R190, RZ, RZ, R245 ;  /* 0x000000ffffbe9224 */ /* 0x001fe400078e00f5 */
[----:B------:R-:W-:Y:S01]  /*1ad50*/  @!P1 IMAD.MOV.U32 R191, RZ, RZ, R247 ;  /* 0x000000ffffbf9224 */ /* 0x000fe200078e00f7 */
[----:B-1----:R-:W-:-:S04]  /*1ad60*/  PRMT R240, RZ, 0x7610, R240 ;  /* 0x00007610fff07816 */ /* 0x002fc800000000f0 */
[----:B------:R0:W3:Y:S02]  /*1ad70*/  @!P1 LDG.E.U16 R238, desc[UR18][R190.64] ;  /* 0x00000012beee9981 */ /* 0x0000e4000c1e1500 */
[----:B0-----:R-:W-:Y:S02]  /*1ad80*/  @!P1 IMAD.MOV.U32 R191, RZ, RZ, R243 ;  /* 0x000000ffffbf9224 */ /* 0x001fe400078e00f3 */
[----:B------:R-:W-:Y:S01]  /*1ad90*/  @!P1 IMAD.MOV.U32 R190, RZ, RZ, R0 ;  /* 0x000000ffffbe9224 */ /* 0x000fe200078e0000 */
[----:B------:R-:W4:Y:S04]  /*1ada0*/  LDL.LU R243, [R1+0x20] ;  /* 0x0000200001f37983 */ /* 0x000f280000300800 */
[----:B------:R-:W2:Y:S04]  /*1adb0*/  LDL.LU R245, [R1+0x18] ;  /* 0x0000180001f57983 */ /* 0x000ea80000300800 */
[----:B------:R-:W3:Y:S04]  /*1adc0*/  LDL.LU R247, [R1+0x14] ;  /* 0x0000140001f77983 */ /* 0x000ee80000300800 */
[----:B------:R-:W3:Y:S04]  /*1add0*/  LDL.LU R249, [R1+0x10] ;  /* 0x0000100001f97983 */ /* 0x000ee80000300800 */
[----:B------:R-:W3:Y:S04]  /*1ade0*/  LDL.LU R252, [R1+0xc] ;  /* 0x00000c0001fc7983 */ /* 0x000ee80000300800 */
[----:B------:R-:W3:Y:S04]  /*1adf0*/  LDL.LU R0, [R1] ;  /* 0x0000000001007983 */ /* 0x000ee80000300800 */
[----:B------:R0:W3:Y:S04]  /*1ae00*/  @!P1 LDG.E.U16 R240, desc[UR18][R190.64] ;  /* 0x00000012bef09981 */ /* 0x0000e8000c1e1500 */
[----:B------:R-:W0:Y:S04]  /*1ae10*/  LDL R190, [R1+0x9dc] ;  /* 0x0009dc0001be7983 */ /* 0x000e280000100800 */
[----:B------:R-:W0:Y:S04]  /*1ae20*/  LDL R191, [R1+0x9e0] ;  /* 0x0009e00001bf7983 */ /* 0x000e280000100800 */
[----:B------:R1:W-:Y:S02]  /*1ae30*/  STS.U16 [R2+UR7+0x400], R242 ;  /* 0x000400f202007988 */ /* 0x0003e40008000407 */
[----:B-1----:R-:W-:-:S02]  /*1ae40*/  PRMT R242, RZ, 0x7610, R242 ;  /* 0x00007610fff27816 */ /* 0x002fc400000000f2 */
[----:B0-----:R-:W-:-:S04]  /*1ae50*/  @!P1 LOP3.LUT R191, R191, R190, RZ, 0x3c, !PT ;  /* 0x000000bebfbf9212 */ /* 0x001fc800078e3cff */
[----:B------:R-:W-:-:S04]  /*1ae60*/  @!P1 LOP3.LUT R190, R191, R190, RZ, 0x3c, !PT ;  /* 0x000000bebfbe9212 */ /* 0x000fc800078e3cff */
[----:B------:R-:W-:-:S05]  /*1ae70*/  @!P1 LOP3.LUT R191, R191, R190, RZ, 0x3c, !PT ;  /* 0x000000bebfbf9212 */ /* 0x000fca00078e3cff */
        /* <DEDUP_REMOVED lines=37> */
[----:B----4-:R1:W-:Y:S04]  /*1b0d0*/  STS.U16 [R2+UR7+0x1c00], R243 ;  /* 0x001c00f302007988 */ /* 0x0103e80008000407 */
[----:B--2---:R2:W-:Y:S04]  /*1b0e0*/  STS.U16 [R2+UR7+0x2000], R245 ;  /* 0x002000f502007988 */ /* 0x0045e80008000407 */
[----:B---3--:R3:W-:Y:S04]  /*1b0f0*/  STS.U16 [R2+UR7+0x2400], R247 ;  /* 0x002400f702007988 */ /* 0x0087e80008000407 */
[----:B------:R4:W-:Y:S04]  /*1b100*/  STS.U16 [R2+UR7+0x2800], R249 ;  /* 0x002800f902007988 */ /* 0x0009e80008000407 */
[----:B------:R4:W-:Y:S01]  /*1b110*/  STS.U16 [R2+UR7+0x2c00], R252 ;  /* 0x002c00fc02007988 */ /* 0x0009e20008000407 */
[----:B0-----:R-:W-:-:S04]  /*1b120*/  @!P1 LOP3.LUT R191, R191, R190, RZ, 0x3c, !PT ;  /* 0x000000bebfbf9212 */ /* 0x001fc800078e3cff */
[----:B------:R-:W-:-:S04]  /*1b130*/  @!P1 LOP3.LUT R190, R191, R190, RZ, 0x3c, !PT ;  /* 0x000000bebfbe9212 */ /* 0x000fc800078e3cff */
[----:B------:R-:W-:-:S05]  /*1b140*/  @!P1 LOP3.LUT R191, R191, R190, RZ, 0x3c, !PT ;  /* 0x000000bebfbf9212 */ /* 0x000fca00078e3cff */
[----:B------:R0:W4:Y:S04]  /*1b150*/  @!P1 LDG.E.U16 R251, desc[UR18][R190.64] ;  /* 0x00000012befb9981 */ /* 0x000128000c1e1500 */
[----:B------:R-:W4:Y:S04]  /*1b160*/  LDL.LU R190, [R1+0x8] ;  /* 0x0000080001be7983 */ /* 0x000f280000300800 */
[----:B------:R-:W4:Y:S04]  /*1b170*/  LDL.LU R191, [R1+0x4] ;  /* 0x0000040001bf7983 */ /* 0x000f280000300800 */
[----:B-1----:R-:W4:Y:S04]  /*1b180*/  LDL.LU R243, [R1+0xb5c] ;  /* 0x000b5c0001f37983 */ /* 0x002f280000300800 */
[----:B--2---:R-:W2:Y:S04]  /*1b190*/  LDL.LU R245, [R1+0xb58] ;  /* 0x000b580001f57983 */ /* 0x004ea80000300800 */
[----:B---3--:R-:W3:Y:S04]  /*1b1a0*/  LDL.LU R247, [R1+0xb54] ;  /* 0x000b540001f77983 */ /* 0x008ee80000300800 */
[----:B----4-:R-:W4:Y:S04]  /*1b1b0*/  LDL.LU R249, [R1+0xb50] ;  /* 0x000b500001f97983 */ /* 0x010f280000300800 */
[----:B------:R-:W4:Y:S04]  /*1b1c0*/  LDL.LU R252, [R1+0xb4c] ;  /* 0x000b4c0001fc7983 */ /* 0x000f280000300800 */
[----:B------:R1:W-:Y:S04]  /*1b1d0*/  STS.U16 [R2+UR7+0x3800], R0 ;  /* 0x0038000002007988 */ /* 0x0003e80008000407 */
[----:B------:R-:W-:Y:S01]  /*1b1e0*/  STS.U16 [R2+UR7+0x5000], R241 ;  /* 0x005000f102007988 */ /* 0x000fe20008000407 */
[----:B-1----:R-:W-:-:S03]  /*1b1f0*/  LOP3.LUT R0, R2, 0x10, RZ, 0x3c, !PT ;  /* 0x0000001002007812 */ /* 0x002fc600078e3cff */
[----:B------:R-:W-:Y:S04]  /*1b200*/  STS.U16 [R2+UR7+0x5400], R239 ;  /* 0x005400ef02007988 */ /* 0x000fe80008000407 */
        /* <DEDUP_REMOVED lines=10> */
[----:B------:R-:W-:Y:S04]  /*1b2b0*/  STL [R1+0xb3c], R2 ;  /* 0x000b3c0201007387 */ /* 0x000fe80000100800 */
[----:B------:R-:W-:Y:S04]  /*1b2c0*/  STS.U16 [R2+UR7+0x3000], R190 ;  /* 0x003000be02007988 */ /* 0x000fe80008000407 */
[----:B------:R-:W-:Y:S04]  /*1b2d0*/  STS.U16 [R2+UR7+0x3400], R191 ;  /* 0x003400bf02007988 */ /* 0x000fe80008000407 */
[----:B------:R-:W-:Y:S04]  /*1b2e0*/  STS.U16 [R2+UR7+0x4c00], R243 ;  /* 0x004c00f302007988 */ /* 0x000fe80008000407 */
[----:B--2---:R-:W-:Y:S04]  /*1b2f0*/  STS.U16 [R2+UR7+0x4800], R245 ;  /* 0x004800f502007988 */ /* 0x004fe80008000407 */
[----:B---3--:R-:W-:Y:S04]  /*1b300*/  STS.U16 [R2+UR7+0x4400], R247 ;  /* 0x004400f702007988 */ /* 0x008fe80008000407 */
[----:B----4-:R-:W-:Y:S04]  /*1b310*/  STS.U16 [R2+UR7+0x4000], R249 ;  /* 0x004000f902007988 */ /* 0x010fe80008000407 */
        /* <DEDUP_REMOVED lines=18> */
[----:B------:R1:W-:Y:S04]  /*1b440*/  STS.U16 [R0+UR7+0x4480], R17 ;  /* 0x0044801100007988 */ /* 0x0003e80008000407 */
        /* <DEDUP_REMOVED lines=12> */
[----:B------:R3:W-:Y:S04]  /*1b510*/  STS.U16 [R0+UR7+0x7880], R4 ;  /* 0x0078800400007988 */ /* 0x0007e80008000407 */
[----:B-1----:R-:W4:Y:S04]  /*1b520*/  LDL R17, [R1+0x60c] ;  /* 0x00060c0001117983 */ /* 0x002f280000100800 */
[----:B--2---:R-:W2:Y:S04]  /*1b530*/  LDL R5, [R1+0x610] ;  /* 0x0006100001057983 */ /* 0x004ea80000100800 */
[----:B---3--:R-:W2:Y:S04]  /*1b540*/  LDL R4, [R1+0xa0c] ;  /* 0x000a0c0001047983 */ /* 0x008ea80000100800 */
[----:B------:R-:W3:Y:S04]  /*1b550*/  LDL R16, [R1+0xa08] ;  /* 0x000a080001107983 */ /* 0x000ee80000100800 */
[----:B------:R-:W4:Y:S04]  /*1b560*/  LDL R11, [R1+0x608] ;  /* 0x00060800010b7983 */ /* 0x000f280000100800 */
[----:B------:R-:W4:Y:S01]  /*1b570*/  LDL R10, [R1+0xa04] ;  /* 0x000a0400010a7983 */ /* 0x000f220000100800 */
[----:B0-----:R-:W0:Y:S03]  /*1b580*/  S2R R190, SR_TID.X ;  /* 0x0000000000be7919 */ /* 0x001e260000002100 */
[----:B------:R1:W-:Y:S01]  /*1b590*/  STS.U16 [R0+UR7+0x7c80], R3 ;  /* 0x007c800300007988 */ /* 0x0003e20008000407 */
[----:B------:R-:W-:-:S02]  /*1b5a0*/  PRMT R18, RZ, 0x7610, R18 ;  /* 0x00007610ff127816 */ /* 0x000fc40000000012 */
[----:B------:R-:W-:Y:S01]  /*1b5b0*/  PRMT R249, RZ, 0x7610, R249 ;  /* 0x00007610fff97816 */ /* 0x000fe200000000f9 */
[----:B------:R-:W4:Y:S04]  /*1b5c0*/  LDL R13, [R1+0x9d4] ;  /* 0x0009d400010d7983 */ /* 0x000f280000100800 */
[----:B------:R-:W4:Y:S01]  /*1b5d0*/  LDL R12, [R1+0x9d8] ;  /* 0x0009d800010c7983 */ /* 0x000f220000100800 */
[----:B-1----:R-:W1:Y:S03]  /*1b5e0*/  S2R R0, SR_TID.X ;  /* 0x0000000000007919 */ /* 0x002e660000002100 */
[----:B------:R-:W4:Y:S04]  /*1b5f0*/  LDL R7, [R1+0x9cc] ;  /* 0x0009cc0001077983 */ /* 0x000f280000100800 */
[----:B------:R-:W4:Y:S04]  /*1b600*/  LDL R6, [R1+0x9d0] ;  /* 0x0009d00001067983 */ /* 0x000f280000100800 */
[----:B------:R-:W4:Y:S01]  /*1b610*/  LDL.LU R2, [R1+0x2c] ;  /* 0x00002c0001027983 */ /* 0x000f220000300800 */
[C---:B0-----:R-:W-:Y:S01]  /*1b620*/  LOP3.LUT R191, R190.reuse, 0x40, RZ, 0xc0, !PT ;  /* 0x00000040bebf7812 */ /* 0x041fe200078ec0ff */
[----:B------:R-:W-:-:S05]  /*1b630*/  IMAD.SHL.U32 R190, R190, 0x2, RZ ;  /* 0x00000002bebe7824 */ /* 0x000fca00078e00ff */
[----:B------:R-:W-:-:S05]  /*1b640*/  LOP3.LUT R190, R190, 0x7e, RZ, 0xc0, !PT ;  /* 0x0000007ebebe7812 */ /* 0x000fca00078ec0ff */
[----:B------:R-:W-:-:S05]  /*1b650*/  IMAD R190, R191, 0x200, R190 ;  /* 0x00000200bfbe7824 */ /* 0x000fca00078e02be */
[----:B------:R-:W-:-:S05]  /*1b660*/  LOP3.LUT R190, R190, 0x20, RZ, 0x3c, !PT ;  /* 0x00000020bebe7812 */ /* 0x000fca00078e3cff */
[----:B------:R-:W-:Y:S04]  /*1b670*/  STS.U16 [R190+UR7+0x100], R195 ;  /* 0x000100c3be007988 */ /* 0x000fe80008000407 */
[----:B------:R-:W-:Y:S04]  /*1b680*/  STS.U16 [R190+UR7+0x500], R189 ;  /* 0x000500bdbe007988 */ /* 0x000fe80008000407 */
[----:B------:R-:W-:Y:S04]  /*1b690*/  STS.U16 [R190+UR7+0x900], R152 ;  /* 0x00090098be007988 */ /* 0x000fe80008000407 */
[----:B------:R-:W-:Y:S04]  /*1b6a0*/  STS.U16 [R190+UR7+0xd00], R153 ;  /* 0x000d0099be007988 */ /* 0x000fe80008000407 */
[----:B------:R-:W-:Y:S04]  /*1b6b0*/  STS.U16 [R190+UR7+0x1100], R154 ;  /* 0x0011009abe007988 */ /* 0x000fe80008000407 */
[----:B------:R-:W-:Y:S04]  /*1b6c0*/  STS.U16 [R190+UR7+0x1500], R155 ;  /* 0x0015009bbe007988 */ /* 0x000fe80008000407 */
[----:B------:R-:W-:Y:S04]  /*1b6d0*/  STS.U16 [R190+UR7+0x1900], R156 ;  /* 0x0019009cbe007988 */ /* 0x000fe80008000407 */
[----:B------:R-:W-:Y:S01]  /*1b6e0*/  STS.U16 [R190+UR7+0x1d00], R157 ;  /* 0x001d009dbe007988 */ /* 0x000fe20008000407 */
[----:B-1----:R-:W-:-:S03]  /*1b6f0*/  LOP3.LUT R191, R0, 0x40, RZ, 0xc0, !PT ;  /* 0x0000004000bf7812 */ /* 0x002fc600078ec0ff */
[----:B------:R-:W-:Y:S01]  /*1b700*/  STS.U16 [R190+UR7+0x2100], R158 ;  /* 0x0021009ebe007988 */ /* 0x000fe20008000407 */
[----:B------:R-:W-:-:S03]  /*1b710*/  IMAD.SHL.U32 R0, R0, 0x2, RZ ;  /* 0x0000000200007824 */ /* 0x000fc600078e00ff */
[----:B------:R-:W-:Y:S04]  /*1b720*/  STS.U16 [R190+UR7+0x2500], R159 ;  /* 0x0025009fbe007988 */ /* 0x000fe80008000407 */
[----:B------:R-:W-:Y:S04]  /*1b730*/  STS.U16 [R190+UR7+0x2900], R160 ;  /* 0x002900a0be007988 */ /* 0x000fe80008000407 */
[----:B------:R-:W-:Y:S04]  /*1b740*/  STS.U16 [R190+UR7+0x2d00], R161 ;  /* 0x002d00a1be007988 */ /* 0x000fe80008000407 */
[----:B------:R-:W-:Y:S04]  /*1b750*/  STS.U16 [R190+UR7+0x3100], R162 ;  /* 0x003100a2be007988 */ /* 0x000fe80008000407 */
[----:B------:R-:W-:Y:S01]  /*1b760*/  STS.U16 [R190+UR7+0x3500], R163 ;  /* 0x003500a3be007988 */ /* 0x000fe20008000407 */
[----:B------:R-:W-:-:S03]  /*1b770*/  LOP3.LUT R0, R0, 0x7e, RZ, 0xc0, !PT ;  /* 0x0000007e00007812 */ /* 0x000fc600078ec0ff */
[----:B------:R-:W-:Y:S04]  /*1b780*/  STS.U16 [R190+UR7+0x3900], R164 ;  /* 0x003900a4be007988 */ /* 0x000fe80008000407 */
[----:B------:R-:W-:Y:S04]  /*1b790*/  STS.U16 [R190+UR7+0x3d00], R165 ;  /* 0x003d00a5be007988 */ /* 0x000fe80008000407 */
[----:B------:R-:W-:Y:S04]  /*1b7a0*/  STS.U16 [R190+UR7+0x4100], R166 ;  /* 0x004100a6be007988 */ /* 0x000fe80008000407 */
[----:B------:R-:W-:Y:S04]  /*1b7b0*/  STS.U16 [R190+UR7+0x4500], R167 ;  /* 0x004500a7be007988 */ /* 0x000fe80008000407 */
[----:B------:R-:W-:Y:S01]  /*1b7c0*/  STS.U16 [R190+UR7+0x4900], R168 ;  /* 0x004900a8be007988 */ /* 0x000fe20008000407 */
[----:B------:R-:W-:-:S03]  /*1b7d0*/  IMAD R0, R191, 0x200, R0 ;  /* 0x00000200bf007824 */ /* 0x000fc600078e0200 */
        /* <DEDUP_REMOVED lines=9> */
[----:B------:R-:W-:Y:S01]  /*1b870*/  STS.U16 [R190+UR7+0x6d00], R177 ;  /* 0x006d00b1be007988 */ /* 0x000fe20008000407 */
[----:B------:R-:W0:Y:S03]  /*1b880*/  S2R R191, SR_TID.X ;  /* 0x0000000000bf7919 */ /* 0x000e260000002100 */
        /* <DEDUP_REMOVED lines=28> */
[----:B0-----:R-:W-:-:S03]  /*1ba50*/  IMAD.SHL.U32 R8, R191, 0x2, RZ ;  /* 0x00000002bf087824 */ /* 0x001fc600078e00ff */
        /* <DEDUP_REMOVED lines=8> */
[----:B------:R0:W-:Y:S04]  /*1bae0*/  STS.U16 [R0+UR7+0x7d80], R238 ;  /* 0x007d80ee00007988 */ /* 0x0001e80008000407 */
[----:B--2---:R3:W2:Y:S01]  /*1baf0*/  @!P1 LDG.E.U16 R18, desc[UR18][R4.64] ;  /* 0x0000001204129981 */ /* 0x0046a2000c1e1500 */
[----:B0-----:R-:W-:-:S05]  /*1bb00*/  LOP3.LUT R0, R191, 0x40, RZ, 0xc0, !PT ;  /* 0x00000040bf007812 */ /* 0x001fca00078ec0ff */
[----:B------:R-:W-:Y:S02]  /*1bb10*/  IMAD R8, R0, 0x200, R8 ;  /* 0x0000020000087824 */ /* 0x000fe400078e0208 */
[----:B---3--:R-:W-:Y:S01]  /*1bb20*/  @!P1 IMAD.MOV.U32 R4, RZ, RZ, R16 ;  /* 0x000000ffff049224 */ /* 0x008fe200078e0010 */
[----:B------:R-:W3:Y:S02]  /*1bb30*/  LDL.LU R0, [R1+0x24] ;  /* 0x0000240001007983 */ /* 0x000ee40000300800 */
[----:B------:R-:W-:Y:S01]  /*1bb40*/  LOP3.LUT R8, R8, 0x40, RZ, 0x3c, !PT ;  /* 0x0000004008087812 */ /* 0x000fe200078e3cff */
[----:B----4-:R-:W-:Y:S01]  /*1bb50*/  @!P1 IMAD.MOV.U32 R5, RZ, RZ, R17 ;  /* 0x000000ffff059224 */ /* 0x010fe200078e0011 */
[----:B------:R-:W4:Y:S04]  /*1bb60*/  LDL R15, [R1+0x9c4] ;  /* 0x0009c400010f7983 */ /* 0x000f280000100800 */
[----:B------:R-:W-:Y:S04]  /*1bb70*/  STS.U16 [R8+UR7+0x200], R240 ;  /* 0x000200f008007988 */ /* 0x000fe80008000407 */
[----:B------:R-:W-:Y:S04]  /*1bb80*/  STS.U16 [R8+UR7+0x600], R242 ;  /* 0x000600f208007988 */ /* 0x000fe80008000407 */
[----:B------:R-:W-:Y:S04]  /*1bb90*/  STS.U16 [R8+UR7+0xa00], R244 ;  /* 0x000a00f408007988 */ /* 0x000fe80008000407 */
[----:B------:R-:W-:Y:S04]  /*1bba0*/  STS.U16 [R8+UR7+0xe00], R246 ;  /* 0x000e00f608007988 */ /* 0x000fe80008000407 */
[----:B------:R-:W-:Y:S04]  /*1bbb0*/  STS.U16 [R8+UR7+0x1200], R248 ;  /* 0x001200f808007988 */ /* 0x000fe80008000407 */
[----:B------:R-:W-:Y:S04]  /*1bbc0*/  STS.U16 [R8+UR7+0x1600], R250 ;  /* 0x001600fa08007988 */ /* 0x000fe80008000407 */
[----:B------:R0:W-:Y:S04]  /*1bbd0*/  STS.U16 [R8+UR7+0x1a00], R251 ;  /* 0x001a00fb08007988 */ /* 0x0001e80008000407 */
[----:B------:R-:W3:Y:S04]  /*1bbe0*/  LDL R14, [R1+0x9c8] ;  /* 0x0009c800010e7983 */ /* 0x000ee80000100800 */
[----:B------:R-:W3:Y:S01]  /*1bbf0*/  LDL R9, [R1+0x994] ;  /* 0x0009940001097983 */ /* 0x000ee20000100800 */
[----:B0-----:R-:W-:-:S03]  /*1bc00*/  PRMT R251, RZ, 0x7610, R251 ;  /* 0x00007610fffb7816 */ /* 0x001fc600000000fb */
[----:B------:R-:W3:Y:S04]  /*1bc10*/  LDL R8, [R1+0x998] ;  /* 0x0009980001087983 */ /* 0x000ee80000100800 */
[----:B------:R0:W2:Y:S04]  /*1bc20*/  @!P1 LDG.E.U16 R251, desc[UR18][R4.64] ;  /* 0x0000001204fb9981 */ /* 0x0000a8000c1e1500 */
[----:B------:R-:W3:Y:S04]  /*1bc30*/  LDL R17, [R1+0x98c] ;  /* 0x00098c0001117983 */ /* 0x000ee80000100800 */
[----:B------:R-:W3:Y:S01]  /*1bc40*/  LDL R16, [R1+0x990] ;  /* 0x0009900001107983 */ /* 0x000ee20000100800 */
[----:B0-----:R-:W-:-:S02]  /*1bc50*/  @!P1 IMAD.MOV.U32 R4, RZ, RZ, R10 ;  /* 0x000000ffff049224 */ /* 0x001fc400078e000a */
[----:B------:R-:W-:-:S05]  /*1bc60*/  @!P1 IMAD.MOV.U32 R5, RZ, RZ, R11 ;  /* 0x000000ffff059224 */ /* 0x000fca00078e000b */
[----:B------:R0:W3:Y:S01]  /*1bc70*/  @!P1 LDG.E.U16 R249, desc[UR18][R4.64] ;  /* 0x0000001204f99981 */ /* 0x0000e2000c1e1500 */
[----:B------:R-:W-:Y:S02]  /*1bc80*/  PRMT R247, RZ, 0x7610, R247 ;  /* 0x00007610fff77816 */ /* 0x000fe400000000f7 */
[----:B------:R-:W-:Y:S01]  /*1bc90*/  PRMT R245, RZ, 0x7610, R245 ;  /* 0x00007610fff57816 */ /* 0x000fe200000000f5 */
[----:B0-----:R-:W-:Y:S02]  /*1bca0*/  @!P1 IMAD.MOV.U32 R4, RZ, RZ, R12 ;  /* 0x000000ffff049224 */ /* 0x001fe400078e000c */
[----:B------:R-:W-:-:S05]  /*1bcb0*/  @!P1 IMAD.MOV.U32 R5, RZ, RZ, R13 ;  /* 0x000000ffff059224 */ /* 0x000fca00078e000d */
[----:B------:R0:W3:Y:S02]  /*1bcc0*/  @!P1 LDG.E.U16 R247, desc[UR18][R4.64] ;  /* 0x0000001204f79981 */ /* 0x0000e4000c1e1500 */
[----:B0-----:R-:W-:Y:S02]  /*1bcd0*/  @!P1 IMAD.MOV.U32 R4, RZ, RZ, R6 ;  /* 0x000000ffff049224 */ /* 0x001fe400078e0006 */
[----:B------:R-:W-:-:S05]  /*1bce0*/  @!P1 IMAD.MOV.U32 R5, RZ, RZ, R7 ;  /* 0x000000ffff059224 */ /* 0x000fca00078e0007 */
[----:B------:R4:W3:Y:S02]  /*1bcf0*/  @!P1 LDG.E.U16 R245, desc[UR18][R4.64] ;  /* 0x0000001204f59981 */ /* 0x0008e4000c1e1500 */
[----:B----4-:R-:W-:Y:S02]  /*1bd00*/  @!P1 IMAD.MOV.U32 R5, RZ, RZ, R15 ;  /* 0x000000ffff059224 */ /* 0x010fe400078e000f */
[----:B--2---:R-:W-:Y:S04]  /*1bd10*/  STL [R1+0xb44], R251 ;  /* 0x000b44fb01007387 */ /* 0x004fe80000100800 */
[----:B------:R-:W2:Y:S04]  /*1bd20*/  LDL R11, [R1+0x984] ;  /* 0x00098400010b7983 */ /* 0x000ea80000100800 */
[----:B------:R-:W4:Y:S04]  /*1bd30*/  LDL R10, [R1+0x988] ;  /* 0x00098800010a7983 */ /* 0x000f280000100800 */
[----:B------:R-:W4:Y:S04]  /*1bd40*/  LDL R19, [R1+0x954] ;  /* 0x0009540001137983 */ /* 0x000f280000100800 */
[----:B------:R0:W-:Y:S04]  /*1bd50*/  STL [R1], R18 ;  /* 0x0000001201007387 */ /* 0x0001e80000100800 */
[----:B0-----:R-:W4:Y:S04]  /*1bd60*/  LDL R18, [R1+0x958] ;  /* 0x0009580001127983 */ /* 0x001f280000100800 */
[----:B---3--:R0:W-:Y:S04]  /*1bd70*/  STL [R1+0xb48], R249 ;  /* 0x000b48f901007387 */ /* 0x0081e80000100800 */
[----:B------:R-:W3:Y:S04]  /*1bd80*/  LDL R13, [R1+0x94c] ;  /* 0x00094c00010d7983 */ /* 0x000ee80000100800 */
[----:B------:R-:W3:Y:S04]  /*1bd90*/  LDL R12, [R1+0x950] ;  /* 0x00095000010c7983 */ /* 0x000ee80000100800 */
[----:B------:R-:W3:Y:S04]  /*1bda0*/  LDL R7, [R1+0x944] ;  /* 0x0009440001077983 */ /* 0x000ee80000100800 */
[----:B------:R-:W3:Y:S01]  /*1bdb0*/  LDL R6, [R1+0x948] ;  /* 0x0009480001067983 */ /* 0x000ee20000100800 */
[----:B------:R-:W-:-:S03]  /*1bdc0*/  @!P1 IMAD.MOV.U32 R4, RZ, RZ, R14 ;  /* 0x000000ffff049224 */ /* 0x000fc600078e000e */
[----:B------:R-:W3:Y:S04]  /*1bdd0*/  LDL R15, [R1+0x914] ;  /* 0x00091400010f7983 */ /* 0x000ee80000100800 */
[----:B------:R-:W3:Y:S01]  /*1bde0*/  LDL R14, [R1+0x918] ;  /* 0x00091800010e7983 */ /* 0x000ee20000100800 */
[----:B------:R-:W-:Y:S02]  /*1bdf0*/  PRMT R243, RZ, 0x7610, R243 ;  /* 0x00007610fff37816 */ /* 0x000fe400000000f3 */
[----:B------:R-:W-:Y:S01]  /*1be00*/  PRMT R241, RZ, 0x7610, R241 ;  /* 0x00007610fff17816 */ /* 0x000fe200000000f1 */
[----:B------:R-:W3:Y:S04]  /*1be10*/  LDL R21, [R1+0x74c] ;  /* 0x00074c0001157983 */ /* 0x000ee80000100800 */
[----:B------:R1:W3:Y:S01]  /*1be20*/  @!P1 LDG.E.U16 R243, desc[UR18][R4.64] ;  /* 0x0000001204f39981 */ /* 0x0002e2000c1e1500 */
[----:B------:R-:W-:-:S02]  /*1be30*/  PRMT R239, RZ, 0x7610, R239 ;  /* 0x00007610ffef7816 */ /* 0x000fc400000000ef */
[----:B------:R-:W-:Y:S01]  /*1be40*/  PRMT R237, RZ, 0x7610, R237 ;  /* 0x00007610ffed7816 */ /* 0x000fe200000000ed */
[----:B------:R-:W3:Y:S01]  /*1be50*/  LDL R20, [R1+0x750] ;  /* 0x0007500001147983 */ /* 0x000ee20000100800 */
[----:B------:R-:W-:Y:S02]  /*1be60*/  PRMT R235, RZ, 0x7610, R235 ;  /* 0x00007610ffeb7816 */ /* 0x000fe400000000eb */
[----:B------:R-:W-:Y:S01]  /*1be70*/  PRMT R233, RZ, 0x7610, R233 ;  /* 0x00007610ffe97816 */ /* 0x000fe200000000e9 */
[----:B------:R-:W3:Y:S01]  /*1be80*/  LDL R23, [R1+0x71c] ;  /* 0x00071c0001177983 */ /* 0x000ee20000100800 */
[----:B-1----:R-:W-:Y:S02]  /*1be90*/  @!P1 IMAD.MOV.U32 R4, RZ, RZ, R8 ;  /* 0x000000ffff049224 */ /* 0x002fe400078e0008 */
[----:B------:R-:W-:Y:S01]  /*1bea0*/  @!P1 IMAD.MOV.U32 R5, RZ, RZ, R9 ;  /* 0x000000ffff059224 */ /* 0x000fe200078e0009 */
[----:B------:R-:W3:Y:S04]  /*1beb0*/  LDL R8, [R1+0x910] ;  /* 0x0009100001087983 */ /* 0x000ee80000100800 */
        /* <DEDUP_REMOVED lines=19> */
[----:B------:R-:W-:Y:S02]  /*1bff0*/  PRMT R215, RZ, 0x7610, R215 ;  /* 0x00007610ffd77816 */ /* 0x000fe400000000d7 */
[----:B------:R-:W-:Y:S01]  /*1c000*/  PRMT R213, RZ, 0x7610, R213 ;  /* 0x00007610ffd57816 */ /* 0x000fe200000000d5 */
[----:B------:R-:W3:Y:S01]  /*1c010*/  LDL R154, [R1+0x6e0] ;  /* 0x0006e000019a7983 */ /* 0x000ee20000100800 */
        /* <DEDUP_REMOVED lines=17> */
[----:B------:R-:W3:Y:S04]  /*1c130*/  LDL R160, [R1+0x690] ;  /* 0x0006900001a07983 */ /* 0x000ee80000100800 */
        /* <DEDUP_REMOVED lines=28> */
[----:B0-----:R-:W3:Y:S04]  /*1c300*/  LDL R249, [R1+0x268] ;  /* 0x0002680001f97983 */ /* 0x001ee80000100800 */
[----:B------:R-:W3:Y:S01]  /*1c310*/  LDL R251, [R1+0x200] ;  /* 0x0002000001fb7983 */ /* 0x000ee20000100800 */
[----:B--2---:R-:W-:-:S03]  /*1c320*/  @!P1 IMAD.MOV.U32 R5, RZ, RZ, R11 ;  /* 0x000000ffff059224 */ /* 0x004fc600078e000b */
[----:B------:R-:W2:Y:S01]  /*1c330*/  LDL R11, [R1+0x8d4] ;  /* 0x0008d400010b7983 */ /* 0x000ea20000100800 */
[----:B----4-:R-:W-:-:S03]  /*1c340*/  @!P1 IMAD.MOV.U32 R4, RZ, RZ, R10 ;  /* 0x000000ffff049224 */ /* 0x010fc600078e000a */
[----:B------:R-:W4:Y:S04]  /*1c350*/  LDL R10, [R1+0x8d8] ;  /* 0x0008d800010a7983 */ /* 0x000f280000100800 */
[----:B------:R0:W4:Y:S02]  /*1c360*/  @!P1 LDG.E.U16 R237, desc[UR18][R4.64] ;  /* 0x0000001204ed9981 */ /* 0x000124000c1e1500 */
[----:B0-----:R-:W-:Y:S02]  /*1c370*/  @!P1 IMAD.MOV.U32 R5, RZ, RZ, R19 ;  /* 0x000000ffff059224 */ /* 0x001fe400078e0013 */
[----:B------:R-:W-:Y:S01]  /*1c380*/  @!P1 IMAD.MOV.U32 R4, RZ, RZ, R18 ;  /* 0x000000ffff049224 */ /* 0x000fe200078e0012 */
[----:B------:R-:W4:Y:S04]  /*1c390*/  LDL R19, [R1+0x8cc] ;  /* 0x0008cc0001137983 */ /* 0x000f280000100800 */
[----:B------:R-:W4:Y:S04]  /*1c3a0*/  LDL R18, [R1+0x8d0] ;  /* 0x0008d00001127983 */ /* 0x000f280000100800 */
[----:B------:R3:W4:Y:S02]  /*1c3b0*/  @!P1 LDG.E.U16 R235, desc[UR18][R4.64] ;  /* 0x0000001204eb9981 */ /* 0x000724000c1e1500 */
[----:B---3--:R-:W-:-:S02]  /*1c3c0*/  @!P1 IMAD.MOV.U32 R4, RZ, RZ, R12 ;  /* 0x000000ffff049224 */ /* 0x008fc400078e000c */
[----:B------:R-:W-:Y:S01]  /*1c3d0*/  @!P1 IMAD.MOV.U32 R5, RZ, RZ, R13 ;  /* 0x000000ffff059224 */ /* 0x000fe200078e000d */
[----:B------:R-:W3:Y:S04]  /*1c3e0*/  LDL R12, [R1+0x8c8] ;  /* 0x0008c800010c7983 */ /* 0x000ee80000100800 */
[----:B------:R-:W3:Y:S04]  /*1c3f0*/  LDL R13, [R1+0x8c4] ;  /* 0x0008c400010d7983 */ /* 0x000ee80000100800 */
[----:B------:R0:W3:Y:S02]  /*1c400*/  @!P1 LDG.E.U16 R233, desc[UR18][R4.64] ;  /* 0x0000001204e99981 */ /* 0x0000e4000c1e1500 */
[----:B0-----:R-:W-:-:S02]  /*1c410*/  @!P1 IMAD.MOV.U32 R4, RZ, RZ, R6 ;  /* 0x000000ffff049224 */ /* 0x001fc400078e0006 */
        /* <DEDUP_REMOVED lines=19> */
[----:B--2---:R-:W-:-:S02]  /*1c550*/  @!P1 IMAD.MOV.U32 R5, RZ, RZ, R11 ;  /* 0x000000ffff059224 */ /* 0x004fc400078e000b */
[----:B------:R-:W2:Y:S01]  /*1c560*/  LDL R11, [R1+0x854] ;  /* 0x00085400010b7983 */ /* 0x000ea20000100800 */
[----:B----4-:R-:W-:-:S03]  /*1c570*/  @!P1 IMAD.MOV.U32 R4, RZ, RZ, R10 ;  /* 0x000000ffff049224 */ /* 0x010fc600078e000a */
[----:B------:R-:W4:Y:S04]  /*1c580*/  LDL R10, [R1+0x858] ;  /* 0x00085800010a7983 */ /* 0x000f280000100800 */
[----:B------:R0:W4:Y:S02]  /*1c590*/  @!P1 LDG.E.U16 R223, desc[UR18][R4.64] ;  /* 0x0000001204df9981 */ /* 0x000124000c1e1500 */
[----:B0-----:R-:W-:Y:S02]  /*1c5a0*/  @!P1 IMAD.MOV.U32 R5, RZ, RZ, R19 ;  /* 0x000000ffff059224 */ /* 0x001fe400078e0013 */
[----:B------:R-:W4:Y:S01]  /*1c5b0*/  LDL R19, [R1+0x84c] ;  /* 0x00084c0001137983 */ /* 0x000f220000100800 */
[----:B------:R-:W-:-:S03]  /*1c5c0*/  @!P1 IMAD.MOV.U32 R4, RZ, RZ, R18 ;  /* 0x000000ffff049224 */ /* 0x000fc600078e0012 */
[----:B------:R-:W4:Y:S04]  /*1c5d0*/  LDL R18, [R1+0x850] ;  /* 0x0008500001127983 */ /* 0x000f280000100800 */
[----:B------:R3:W4:Y:S02]  /*1c5e0*/  @!P1 LDG.E.U16 R221, desc[UR18][R4.64] ;  /* 0x0000001204dd9981 */ /* 0x000724000c1e1500 */
[----:B---3--:R-:W-:Y:S02]  /*1c5f0*/  @!P1 IMAD.MOV.U32 R4, RZ, RZ, R12 ;  /* 0x000000ffff049224 */ /* 0x008fe400078e000c */
[----:B------:R-:W3:Y:S01]  /*1c600*/  LDL R12, [R1+0x848] ;  /* 0x00084800010c7983 */ /* 0x000ee20000100800 */
[----:B------:R-:W-:-:S03]  /*1c610*/  @!P1 IMAD.MOV.U32 R5, RZ, RZ, R13 ;  /* 0x000000ffff059224 */ /* 0x000fc600078e000d */
[----:B------:R-:W3:Y:S04]  /*1c620*/  LDL R13, [R1+0x844] ;  /* 0x00084400010d7983 */ /* 0x000ee80000100800 */
[----:B------:R0:W3:Y:S02]  /*1c630*/  @!P1 LDG.E.U16 R219, desc[UR18][R4.64] ;  /* 0x0000001204db9981 */ /* 0x0000e4000c1e1500 */
[----:B0-----:R-:W-:Y:S02]  /*1c640*/  @!P1 IMAD.MOV.U32 R4, RZ, RZ, R6 ;  /* 0x000000ffff049224 */ /* 0x001fe400078e0006 */
        /* <DEDUP_REMOVED lines=19> */
[----:B--2---:R-:W-:Y:S02]  /*1c780*/  @!P1 IMAD.MOV.U32 R5, RZ, RZ, R11 ;  /* 0x000000ffff059224 */ /* 0x004fe400078e000b */
        /* <DEDUP_REMOVED lines=37> */
[----:B------:R-:W2:Y:S04]  /*1c9e0*/  LDL R10, [R1+0x788] ;  /* 0x00078800010a7983 */ /* 0x000ea80000100800 */
        /* <DEDUP_REMOVED lines=10> */
[----:B------:R-:W3:Y:S04]  /*1ca90*/  @!P1 LDG.E.U16 R189, desc[UR18][R4.64] ;  /* 0x0000001204bd9981 */ /* 0x000ee8000c1e1500 */
[----:B------:R0:W3:Y:S02]  /*1caa0*/  @!P1 LDG.E.U16 R3, desc[UR18][R6.64] ;  /* 0x0000001206039981 */ /* 0x0000e4000c1e1500 */
[----:B0-----:R-:W-:-:S02]  /*1cab0*/  @!P1 IMAD.MOV.U32 R6, RZ, RZ, R14 ;  /* 0x000000ffff069224 */ /* 0x001fc400078e000e */
[----:B------:R-:W3:Y:S01]  /*1cac0*/  LDL R14, [R1+0x748] ;  /* 0x00074800010e7983 */ /* 0x000ee20000100800 */
[----:B------:R-:W-:-:S03]  /*1cad0*/  @!P1 IMAD.MOV.U32 R7, RZ, RZ, R15 ;  /* 0x000000ffff079224 */ /* 0x000fc600078e000f */
[----:B------:R-:W3:Y:S01]  /*1cae0*/  LDL R15, [R1+0x744] ;  /* 0x00074400010f7983 */ /* 0x000ee20000100800 */
[----:B------:R-:W-:Y:S02]  /*1caf0*/  PRMT R4, RZ, 0x7610, R4 ;  /* 0x00007610ff047816 */ /* 0x000fe40000000004 */
[----:B------:R-:W-:-:S04]  /*1cb00*/  PRMT R5, RZ, 0x7610, R5 ;  /* 0x00007610ff057816 */ /* 0x000fc80000000005 */
[----:B------:R0:W3:Y:S02]  /*1cb10*/  @!P1 LDG.E.U16 R4, desc[UR18][R6.64] ;  /* 0x0000001206049981 */ /* 0x0000e4000c1e1500 */
[----:B0-----:R-:W-:Y:S02]  /*1cb20*/  PRMT R6, RZ, 0x7610, R6 ;  /* 0x00007610ff067816 */ /* 0x001fe40000000006 */
[----:B------:R0:W3:Y:S01]  /*1cb30*/  @!P1 LDG.E.U16 R5, desc[UR18][R8.64] ;  /* 0x0000001208059981 */ /* 0x0000e2000c1e1500 */
[----:B------:R-:W-:Y:S01]  /*1cb40*/  PRMT R7, RZ, 0x7610, R7 ;  /* 0x00007610ff077816 */ /* 0x000fe20000000007 */
[----:B0-----:R-:W-:Y:S02]  /*1cb50*/  @!P1 IMAD.MOV.U32 R8, RZ, RZ, R16 ;  /* 0x000000ffff089224 */ /* 0x001fe400078e0010 */
[----:B------:R-:W3:Y:S01]  /*1cb60*/  LDL R16, [R1+0x718] ;  /* 0x0007180001107983 */ /* 0x000ee20000100800 */
[----:B------:R-:W-:-:S03]  /*1cb70*/  @!P1 IMAD.MOV.U32 R9, RZ, RZ, R17 ;  /* 0x000000ffff099224 */ /* 0x000fc600078e0011 */
[----:B------:R-:W3:Y:S04]  /*1cb80*/  LDL R17, [R1+0x714] ;  /* 0x0007140001117983 */ /* 0x000ee80000100800 */
[----:B------:R0:W3:Y:S02]  /*1cb90*/  @!P1 LDG.E.U16 R6, desc[UR18][R8.64] ;  /* 0x0000001208069981 */ /* 0x0000e4000c1e1500 */
[----:B0-----:R-:W-:Y:S02]  /*1cba0*/  PRMT R8, RZ, 0x7610, R8 ;  /* 0x00007610ff087816 */ /* 0x001fe40000000008 */
[----:B------:R-:W-:Y:S01]  /*1cbb0*/  PRMT R9, RZ, 0x7610, R9 ;  /* 0x00007610ff097816 */ /* 0x000fe20000000009 */
[----:B--2---:R4:W2:Y:S02]  /*1cbc0*/  @!P1 LDG.E.U16 R7, desc[UR18][R10.64] ;  /* 0x000000120a079981 */ /* 0x0048a4000c1e1500 */
[----:B----4-:R-:W-:-:S02]  /*1cbd0*/  @!P1 IMAD.MOV.U32 R11, RZ, RZ, R19 ;  /* 0x000000ffff0b9224 */ /* 0x010fc400078e0013 */
[----:B------:R-:W4:Y:S01]  /*1cbe0*/  LDL R19, [R1+0x704] ;  /* 0x0007040001137983 */ /* 0x000f220000100800 */
[----:B------:R-:W-:-:S03]  /*1cbf0*/  @!P1 IMAD.MOV.U32 R10, RZ, RZ, R18 ;  /* 0x000000ffff0a9224 */ /* 0x000fc600078e0012 */
[----:B------:R-:W4:Y:S04]  /*1cc00*/  LDL R18, [R1+0x708] ;  /* 0x0007080001127983 */ /* 0x000f280000100800 */
[----:B------:R0:W2:Y:S02]  /*1cc10*/  @!P1 LDG.E.U16 R8, desc[UR18][R10.64] ;  /* 0x000000120a089981 */ /* 0x0000a4000c1e1500 */
[----:B0-----:R-:W-:Y:S02]  /*1cc20*/  PRMT R11, RZ, 0x7610, R11 ;  /* 0x00007610ff0b7816 */ /* 0x001fe4000000000b */
[----:B---3--:R0:W3:Y:S02]  /*1cc30*/  @!P1 LDG.E.U16 R9, desc[UR18][R12.64] ;  /* 0x000000120c099981 */ /* 0x0080e4000c1e1500 */
[----:B0-----:R-:W-:-:S02]  /*1cc40*/  @!P1 IMAD.MOV.U32 R12, RZ, RZ, R20 ;  /* 0x000000ffff0c9224 */ /* 0x001fc400078e0014 */
[----:B------:R-:W-:Y:S01]  /*1cc50*/  @!P1 IMAD.MOV.U32 R13, RZ, RZ, R21 ;  /* 0x000000ffff0d9224 */ /* 0x000fe200078e0015 */
[----:B------:R-:W2:Y:S04]  /*1cc60*/  LDL R20, [R1+0x6d8] ;  /* 0x0006d80001147983 */ /* 0x000ea80000100800 */
[----:B------:R-:W2:Y:S04]  /*1cc70*/  LDL R21, [R1+0x6d4] ;  /* 0x0006d40001157983 */ /* 0x000ea80000100800 */
[----:B------:R0:W3:Y:S02]  /*1cc80*/  @!P1 LDG.E.U16 R11, desc[UR18][R14.64] ;  /* 0x000000120e0b9981 */ /* 0x0000e4000c1e1500 */
[----:B0-----:R-:W-:-:S02]  /*1cc90*/  @!P1 IMAD.MOV.U32 R14, RZ, RZ, R22 ;  /* 0x000000ffff0e9224 */ /* 0x001fc400078e0016 */
[----:B------:R-:W-:Y:S01]  /*1cca0*/  @!P1 IMAD.MOV.U32 R15, RZ, RZ, R23 ;  /* 0x000000ffff0f9224 */ /* 0x000fe200078e0017 */
[----:B------:R-:W3:Y:S04]  /*1ccb0*/  LDL R22, [R1+0x6c8] ;  /* 0x0006c80001167983 */ /* 0x000ee80000100800 */
[----:B------:R-:W3:Y:S01]  /*1ccc0*/  LDL R23, [R1+0x6c4] ;  /* 0x0006c40001177983 */ /* 0x000ee20000100800 */
[----:B------:R-:W-:-:S06]  /*1ccd0*/  PRMT R10, RZ, 0x7610, R10 ;  /* 0x00007610ff0a7816 */ /* 0x000fcc000000000a */
[----:B------:R0:W3:Y:S02]  /*1cce0*/  @!P1 LDG.E.U16 R10, desc[UR18][R12.64] ;  /* 0x000000120c0a9981 */ /* 0x0000e4000c1e1500 */
[----:B0-----:R-:W-:Y:S02]  /*1ccf0*/  PRMT R12, RZ, 0x7610, R12 ;  /* 0x00007610ff0c7816 */ /* 0x001fe4000000000c */
[----:B------:R-:W-:-:S04]  /*1cd00*/  PRMT R13, RZ, 0x7610, R13 ;  /* 0x00007610ff0d7816 */ /* 0x000fc8000000000d */
[----:B------:R0:W3:Y:S04]  /*1cd10*/  @!P1 LDG.E.U16 R12, desc[UR18][R14.64] ;  /* 0x000000120e0c9981 */ /* 0x0000e8000c1e1500 */
[----:B------:R1:W3:Y:S01]  /*1cd20*/  @!P1 LDG.E.U16 R13, desc[UR18][R16.64] ;  /* 0x00000012100d9981 */ /* 0x0002e2000c1e1500 */
[----:B0-----:R-:W-:Y:S02]  /*1cd30*/  PRMT R14, RZ, 0x7610, R14 ;  /* 0x00007610ff0e7816 */ /* 0x001fe4000000000e */
[----:B------:R-:W-:Y:S01]  /*1cd40*/  PRMT R15, RZ, 0x7610, R15 ;  /* 0x00007610ff0f7816 */ /* 0x000fe2000000000f */
[----:B-1----:R-:W-:Y:S02]  /*1cd50*/  @!P1 IMAD.MOV.U32 R16, RZ, RZ, R152 ;  /* 0x000000ffff109224 */ /* 0x002fe400078e0098 */
[----:B------:R-:W-:Y:S01]  /*1cd60*/  @!P1 IMAD.MOV.U32 R17, RZ, RZ, R153 ;  /* 0x000000ffff119224 */ /* 0x000fe200078e0099 */
[----:B------:R-:W3:Y:S04]  /*1cd70*/  LDL R152, [R1+0x698] ;  /* 0x0006980001987983 */ /* 0x000ee80000100800 */
[----:B------:R-:W3:Y:S04]  /*1cd80*/  LDL R153, [R1+0x694] ;  /* 0x0006940001997983 */ /* 0x000ee80000100800 */
[----:B------:R0:W3:Y:S02]  /*1cd90*/  @!P1 LDG.E.U16 R14, desc[UR18][R16.64] ;  /* 0x00000012100e9981 */ /* 0x0000e4000c1e1500 */
[----:B0-----:R-:W-:-:S02]  /*1cda0*/  PRMT R16, RZ, 0x7610, R16 ;  /* 0x00007610ff107816 */ /* 0x001fc40000000010 */
[----:B------:R-:W-:Y:S01]  /*1cdb0*/  PRMT R17, RZ, 0x7610, R17 ;  /* 0x00007610ff117816 */ /* 0x000fe20000000011 */
[----:B----4-:R0:W4:Y:S02]  /*1cdc0*/  @!P1 LDG.E.U16 R15, desc[UR18][R18.64] ;  /* 0x00000012120f9981 */ /* 0x010124000c1e1500 */
[----:B0-----:R-:W-:Y:S02]  /*1cdd0*/  @!P1 IMAD.MOV.U32 R18, RZ, RZ, R154 ;  /* 0x000000ffff129224 */ /* 0x001fe400078e009a */
[----:B------:R-:W-:Y:S01]  /*1cde0*/  @!P1 IMAD.MOV.U32 R19, RZ, RZ, R155 ;  /* 0x000000ffff139224 */ /* 0x000fe200078e009b */
[----:B------:R-:W4:Y:S04]  /*1cdf0*/  LDL R154, [R1+0x688] ;  /* 0x00068800019a7983 */ /* 0x000f280000100800 */
[----:B------:R-:W4:Y:S04]  /*1ce00*/  LDL R155, [R1+0x684] ;  /* 0x00068400019b7983 */ /* 0x000f280000100800 */
[----:B------:R0:W4:Y:S02]  /*1ce10*/  @!P1 LDG.E.U16 R16, desc[UR18][R18.64] ;  /* 0x0000001212109981 */ /* 0x000124000c1e1500 */
[----:B0-----:R-:W-:-:S02]  /*1ce20*/  PRMT R19, RZ, 0x7610, R19 ;  /* 0x00007610ff137816 */ /* 0x001fc40000000013 */
[----:B--2---:R0:W2:Y:S02]  /*1ce30*/  @!P1 LDG.E.U16 R17, desc[UR18][R20.64] ;  /* 0x0000001214119981 */ /* 0x0040a4000c1e1500 */
[----:B0-----:R-:W-:Y:S02]  /*1ce40*/  @!P1 IMAD.MOV.U32 R20, RZ, RZ, R156 ;  /* 0x000000ffff149224 */ /* 0x001fe400078e009c */
[----:B------:R-:W-:Y:S01]  /*1ce50*/  @!P1 IMAD.MOV.U32 R21, RZ, RZ, R157 ;  /* 0x000000ffff159224 */ /* 0x000fe200078e009d */
[----:B------:R-:W2:Y:S04]  /*1ce60*/  LDL R156, [R1+0x658] ;  /* 0x00065800019c7983 */ /* 0x000ea80000100800 */
[----:B------:R-:W2:Y:S04]  /*1ce70*/  LDL R157, [R1+0x654] ;  /* 0x00065400019d7983 */ /* 0x000ea80000100800 */
[----:B---3--:R0:W3:Y:S02]  /*1ce80*/  @!P1 LDG.E.U16 R19, desc[UR18][R22.64] ;  /* 0x0000001216139981 */ /* 0x0080e4000c1e1500 */
        /* <DEDUP_REMOVED lines=15> */
[----:B------:R0:W3:Y:S04]  /*1cf80*/  @!P1 LDG.E.U16 R22, desc[UR18][R152.64] ;  /* 0x0000001298169981 */ /* 0x0000e8000c1e1500 */
[----:B------:R-:W3:Y:S01]  /*1cf90*/  LDL R161, [R1+0x3f4] ;  /* 0x0003f40001a17983 */ /* 0x000ee20000100800 */
[----:B0-----:R-:W-:-:S02]  /*1cfa0*/  PRMT R152, RZ, 0x7610, R152 ;  /* 0x00007610ff987816 */ /* 0x001fc40000000098 */
[----:B------:R-:W-:Y:S01]  /*1cfb0*/  PRMT R153, RZ, 0x7610, R153 ;  /* 0x00007610ff997816 */ /* 0x000fe20000000099 */
[----:B----4-:R0:W4:Y:S02]  /*1cfc0*/  @!P1 LDG.E.U16 R23, desc[UR18][R154.64] ;  /* 0x000000129a179981 */ /* 0x010124000c1e1500 */
[----:B0-----:R-:W-:Y:S02]  /*1cfd0*/  @!P1 IMAD.MOV.U32 R154, RZ, RZ, R162 ;  /* 0x000000ffff9a9224 */ /* 0x001fe400078e00a2 */
[----:B------:R-:W-:Y:S01]  /*1cfe0*/  @!P1 IMAD.MOV.U32 R155, RZ, RZ, R163 ;  /* 0x000000ffff9b9224 */ /* 0x000fe200078e00a3 */
[----:B------:R-:W4:Y:S04]  /*1cff0*/  LDL R162, [R1+0x3e8] ;  /* 0x0003e80001a27983 */ /* 0x000f280000100800 */
[----:B------:R0:W4:Y:S04]  /*1d000*/  @!P1 LDG.E.U16 R152, desc[UR18][R154.64] ;  /* 0x000000129a989981 */ /* 0x000128000c1e1500 */
[----:B------:R-:W4:Y:S01]  /*1d010*/  LDL R163, [R1+0x3e4] ;  /* 0x0003e40001a37983 */ /* 0x000f220000100800 */
[----:B0-----:R-:W-:-:S03]  /*1d020*/  PRMT R155, RZ, 0x7610, R155 ;  /* 0x00007610ff9b7816 */ /* 0x001fc6000000009b */
        /* <DEDUP_REMOVED lines=24> */
[----:B----4-:R2:W4:Y:S02]  /*1d1b0*/  @!P1 LDG.E.U16 R159, desc[UR18][R162.64] ;  /* 0x00000012a29f9981 */ /* 0x010524000c1e1500 */
[----:B--2---:R-:W-:Y:S02]  /*1d1c0*/  @!P1 IMAD.MOV.U32 R162, RZ, RZ, R168 ;  /* 0x000000ffffa29224 */ /* 0x004fe400078e00a8 */
[----:B------:R-:W2:Y:S01]  /*1d1d0*/  LDL R168, [R1+0x378] ;  /* 0x0003780001a87983 */ /* 0x000ea20000100800 */
[----:B------:R-:W-:-:S03]  /*1d1e0*/  @!P1 IMAD.MOV.U32 R163, RZ, RZ, R169 ;  /* 0x000000ffffa39224 */ /* 0x000fc600078e00a9 */
[----:B------:R-:W2:Y:S04]  /*1d1f0*/  LDL R169, [R1+0x374] ;  /* 0x0003740001a97983 */ /* 0x000ea80000100800 */
[----:B---3--:R0:W3:Y:S02]  /*1d200*/  @!P1 LDG.E.U16 R161, desc[UR18][R164.64] ;  /* 0x00000012a4a19981 */ /* 0x0080e4000c1e1500 */
[----:B0-----:R-:W-:Y:S02]  /*1d210*/  @!P1 IMAD.MOV.U32 R164, RZ, RZ, R172 ;  /* 0x000000ffffa49224 */ /* 0x001fe400078e00ac */
[----:B------:R-:W-:Y:S01]  /*1d220*/  @!P1 IMAD.MOV.U32 R165, RZ, RZ, R173 ;  /* 0x000000ffffa59224 */ /* 0x000fe200078e00ad */
[----:B------:R-:W4:Y:S04]  /*1d230*/  LDL R172, [R1+0x370] ;  /* 0x0003700001ac7983 */ /* 0x000f280000100800 */
[----:B------:R-:W3:Y:S01]  /*1d240*/  LDL R173, [R1+0x36c] ;  /* 0x00036c0001ad7983 */ /* 0x000ee20000100800 */
[----:B------:R-:W-:-:S06]  /*1d250*/  PRMT R160, RZ, 0x7610, R160 ;  /* 0x00007610ffa07816 */ /* 0x000fcc00000000a0 */
[----:B------:R0:W3:Y:S02]  /*1d260*/  @!P1 LDG.E.U16 R160, desc[UR18][R162.64] ;  /* 0x00000012a2a09981 */ /* 0x0000e4000c1e1500 */
[----:B0-----:R-:W-:Y:S02]  /*1d270*/  PRMT R163, RZ, 0x7610, R163 ;  /* 0x00007610ffa37816 */ /* 0x001fe400000000a3 */
[----:B------:R-:W-:-:S06]  /*1d280*/  PRMT R162, RZ, 0x7610, R162 ;  /* 0x00007610ffa27816 */ /* 0x000fcc00000000a2 */
[----:B------:R0:W3:Y:S04]  /*1d290*/  @!P1 LDG.E.U16 R162, desc[UR18][R164.64] ;  /* 0x00000012a4a29981 */ /* 0x0000e8000c1e1500 */
[----:B------:R1:W3:Y:S01]  /*1d2a0*/  @!P1 LDG.E.U16 R163, desc[UR18][R166.64] ;  /* 0x00000012a6a39981 */ /* 0x0002e2000c1e1500 */
[----:B0-----:R-:W-:Y:S01]  /*1d2b0*/  PRMT R165, RZ, 0x7610, R165 ;  /* 0x00007610ffa57816 */ /* 0x001fe200000000a5 */
[----:B-1----:R-:W-:Y:S02]  /*1d2c0*/  @!P1 IMAD.MOV.U32 R166, RZ, RZ, R170 ;  /* 0x000000ffffa69224 */ /* 0x002fe400078e00aa */
[----:B------:R-:W-:Y:S01]  /*1d2d0*/  @!P1 IMAD.MOV.U32 R167, RZ, RZ, R171 ;  /* 0x000000ffffa79224 */ /* 0x000fe200078e00ab */
[----:B------:R-:W3:Y:S04]  /*1d2e0*/  LDL R170, [R1+0x340] ;  /* 0x0003400001aa7983 */ /* 0x000ee80000100800 */
[----:B------:R-:W3:Y:S04]  /*1d2f0*/  LDL R171, [R1+0x33c] ;  /* 0x00033c0001ab7983 */ /* 0x000ee80000100800 */
[----:B--2---:R4:W2:Y:S02]  /*1d300*/  @!P1 LDG.E.U16 R165, desc[UR18][R168.64] ;  /* 0x00000012a8a59981 */ /* 0x0048a4000c1e1500 */
[----:B----4-:R-:W-:-:S02]  /*1d310*/  @!P1 IMAD.MOV.U32 R168, RZ, RZ, R172 ;  /* 0x000000ffffa89224 */ /* 0x010fc400078e00ac */
[----:B------:R-:W4:Y:S01]  /*1d320*/  LDL R172, [R1+0x330] ;  /* 0x0003300001ac7983 */ /* 0x000f220000100800 */
[----:B---3--:R-:W-:-:S03]  /*1d330*/  @!P1 IMAD.MOV.U32 R169, RZ, RZ, R173 ;  /* 0x000000ffffa99224 */ /* 0x008fc600078e00ad */
[----:B------:R-:W4:Y:S01]  /*1d340*/  LDL R173, [R1+0x32c] ;  /* 0x00032c0001ad7983 */ /* 0x000f220000100800 */
[----:B------:R-:W-:-:S06]  /*1d350*/  PRMT R164, RZ, 0x7610, R164 ;  /* 0x00007610ffa47816 */ /* 0x000fcc00000000a4 */
[----:B------:R0:W3:Y:S02]  /*1d360*/  @!P1 LDG.E.U16 R164, desc[UR18][R166.64] ;  /* 0x00000012a6a49981 */ /* 0x0000e4000c1e1500 */
[----:B0-----:R-:W-:Y:S02]  /*1d370*/  PRMT R166, RZ, 0x7610, R166 ;  /* 0x00007610ffa67816 */ /* 0x001fe400000000a6 */
[----:B------:R-:W-:-:S04]  /*1d380*/  PRMT R167, RZ, 0x7610, R167 ;  /* 0x00007610ffa77816 */ /* 0x000fc800000000a7 */
[----:B------:R0:W2:Y:S02]  /*1d390*/  @!P1 LDG.E.U16 R166, desc[UR18][R168.64] ;  /* 0x00000012a8a69981 */ /* 0x0000a4000c1e1500 */
[----:B0-----:R-:W-:Y:S02]  /*1d3a0*/  @!P1 IMAD.MOV.U32 R168, RZ, RZ, R174 ;  /* 0x000000ffffa89224 */ /* 0x001fe400078e00ae */
[----:B------:R-:W-:Y:S01]  /*1d3b0*/  @!P1 IMAD.MOV.U32 R169, RZ, RZ, R175 ;  /* 0x000000ffffa99224 */ /* 0x000fe200078e00af */
[----:B------:R-:W3:Y:S04]  /*1d3c0*/  LDL R174, [R1+0x300] ;  /* 0x0003000001ae7983 */ /* 0x000ee80000100800 */
[----:B------:R-:W3:Y:S04]  /*1d3d0*/  LDL R175, [R1+0x2fc] ;  /* 0x0002fc0001af7983 */ /* 0x000ee80000100800 */
[----:B------:R0:W2:Y:S02]  /*1d3e0*/  @!P1 LDG.E.U16 R167, desc[UR18][R168.64] ;  /* 0x00000012a8a79981 */ /* 0x0000a4000c1e1500 */
[----:B0-----:R-:W-:-:S02]  /*1d3f0*/  PRMT R168, RZ, 0x7610, R168 ;  /* 0x00007610ffa87816 */ /* 0x001fc400000000a8 */
[----:B------:R-:W-:-:S04]  /*1d400*/  PRMT R169, RZ, 0x7610, R169 ;  /* 0x00007610ffa97816 */ /* 0x000fc800000000a9 */
[----:B------:R0:W2:Y:S02]  /*1d410*/  @!P1 LDG.E.U16 R168, desc[UR18][R170.64] ;  /* 0x00000012aaa89981 */ /* 0x0000a4000c1e1500 */
[----:B0-----:R-:W-:Y:S02]  /*1d420*/  @!P1 IMAD.MOV.U32 R170, RZ, RZ, R176 ;  /* 0x000000ffffaa9224 */ /* 0x001fe400078e00b0 */
[----:B------:R-:W-:Y:S01]  /*1d430*/  @!P1 IMAD.MOV.U32 R171, RZ, RZ, R177 ;  /* 0x000000ffffab9224 */ /* 0x000fe200078e00b1 */
[----:B------:R-:W2:Y:S04]  /*1d440*/  LDL R176, [R1+0x2f0] ;  /* 0x0002f00001b07983 */ /* 0x000ea80000100800 */
[----:B------:R-:W2:Y:S04]  /*1d450*/  LDL R177, [R1+0x2ec] ;  /* 0x0002ec0001b17983 */ /* 0x000ea80000100800 */
[----:B------:R0:W2:Y:S02]  /*1d460*/  @!P1 LDG.E.U16 R169, desc[UR18][R170.64] ;  /* 0x00000012aaa99981 */ /* 0x0000a4000c1e1500 */
[----:B0-----:R-:W-:-:S06]  /*1d470*/  PRMT R170, RZ, 0x7610, R170 ;  /* 0x00007610ffaa7816 */ /* 0x001fcc00000000aa */
[----:B----4-:R0:W4:Y:S02]  /*1d480*/  @!P1 LDG.E.U16 R170, desc[UR18][R172.64] ;  /* 0x00000012acaa9981 */ /* 0x010124000c1e1500 */
[----:B0-----:R-:W-:Y:S02]  /*1d490*/  @!P1 IMAD.MOV.U32 R172, RZ, RZ, R178 ;  /* 0x000000ffffac9224 */ /* 0x001fe400078e00b2 */
[----:B------:R-:W-:Y:S01]  /*1d4a0*/  @!P1 IMAD.MOV.U32 R173, RZ, RZ, R179 ;  /* 0x000000ffffad9224 */ /* 0x000fe200078e00b3 */
[----:B------:R-:W4:Y:S04]  /*1d4b0*/  LDL R178, [R1+0x2c0] ;  /* 0x0002c00001b27983 */ /* 0x000f280000100800 */
[----:B------:R-:W4:Y:S01]  /*1d4c0*/  LDL R179, [R1+0x2bc] ;  /* 0x0002bc0001b37983 */ /* 0x000f220000100800 */
[----:B------:R-:W-:-:S06]  /*1d4d0*/  PRMT R171, RZ, 0x7610, R171 ;  /* 0x00007610ffab7816 */ /* 0x000fcc00000000ab */
[----:B------:R0:W4:Y:S02]  /*1d4e0*/  @!P1 LDG.E.U16 R171, desc[UR18][R172.64] ;  /* 0x00000012acab9981 */ /* 0x000124000c1e1500 */
[----:B0-----:R-:W-:Y:S02]  /*1d4f0*/  PRMT R172, RZ, 0x7610, R172 ;  /* 0x00007610ffac7816 */ /* 0x001fe400000000ac */
[----:B------:R-:W-:-:S04]  /*1d500*/  PRMT R173, RZ, 0x7610, R173 ;  /* 0x00007610ffad7816 */ /* 0x000fc800000000ad */
[----:B---3--:R0:W3:Y:S02]  /*1d510*/  @!P1 LDG.E.U16 R172, desc[UR18][R174.64] ;  /* 0x00000012aeac9981 */ /* 0x0080e4000c1e1500 */
[----:B0-----:R-:W-:Y:S02]  /*1d520*/  @!P1 IMAD.MOV.U32 R174, RZ, RZ, R180 ;  /* 0x000000ffffae9224 */ /* 0x001fe400078e00b4 */
[----:B------:R-:W-:Y:S01]  /*1d530*/  @!P1 IMAD.MOV.U32 R175, RZ, RZ, R181 ;  /* 0x000000ffffaf9224 */ /* 0x000fe200078e00b5 */
[----:B------:R-:W3:Y:S04]  /*1d540*/  LDL R180, [R1+0x2b0] ;  /* 0x0002b00001b47983 */ /* 0x000ee80000100800 */
[----:B------:R-:W3:Y:S04]  /*1d550*/  LDL R181, [R1+0x2ac] ;  /* 0x0002ac0001b57983 */ /* 0x000ee80000100800 */
[----:B------:R0:W3:Y:S02]  /*1d560*/  @!P1 LDG.E.U16 R173, desc[UR18][R174.64] ;  /* 0x00000012aead9981 */ /* 0x0000e4000c1e1500 */
[----:B0-----:R-:W-:-:S02]  /*1d570*/  PRMT R174, RZ, 0x7610, R174 ;  /* 0x00007610ffae7816 */ /* 0x001fc400000000ae */
[----:B------:R-:W-:-:S04]  /*1d580*/  PRMT R175, RZ, 0x7610, R175 ;  /* 0x00007610ffaf7816 */ /* 0x000fc800000000af */
[----:B--2---:R0:W2:Y:S02]  /*1d590*/  @!P1 LDG.E.U16 R174, desc[UR18][R176.64] ;  /* 0x00000012b0ae9981 */ /* 0x0040a4000c1e1500 */
        /* <DEDUP_REMOVED lines=19> */
[----:B------:R0:W3:Y:S04]  /*1d6d0*/  @!P1 LDG.E.U16 R179, desc[UR18][R180.64] ;  /* 0x00000012b4b39981 */ /* 0x0000e8000c1e1500 */
[----:B------:R-:W3:Y:S01]  /*1d6e0*/  LDL R187, [R1+0x23c] ;  /* 0x00023c0001bb7983 */ /* 0x000ee20000100800 */
[----:B0-----:R-:W-:-:S02]  /*1d6f0*/  PRMT R180, RZ, 0x7610, R180 ;  /* 0x00007610ffb47816 */ /* 0x001fc400000000b4 */
[----:B------:R-:W-:-:S04]  /*1d700*/  PRMT R181, RZ, 0x7610, R181 ;  /* 0x00007610ffb57816 */ /* 0x000fc800000000b5 */
[----:B--2---:R0:W2:Y:S02]  /*1d710*/  @!P1 LDG.E.U16 R180, desc[UR18][R182.64] ;  /* 0x00000012b6b49981 */ /* 0x0040a4000c1e1500 */
[----:B0-----:R-:W-:Y:S02]  /*1d720*/  @!P1 IMAD.MOV.U32 R182, RZ, RZ, R190 ;  /* 0x000000ffffb69224 */ /* 0x001fe400078e00be */
[----:B------:R-:W-:Y:S01]  /*1d730*/  @!P1 IMAD.MOV.U32 R183, RZ, RZ, R191 ;  /* 0x000000ffffb79224 */ /* 0x000fe200078e00bf */
[----:B------:R-:W2:Y:S04]  /*1d740*/  LDL R190, [R1+0x230] ;  /* 0x0002300001be7983 */ /* 0x000ea80000100800 */
[----:B------:R0:W2:Y:S04]  /*1d750*/  @!P1 LDG.E.U16 R181, desc[UR18][R182.64] ;  /* 0x00000012b6b59981 */ /* 0x0000a8000c1e1500 */
[----:B------:R-:W2:Y:S01]  /*1d760*/  LDL R191, [R1+0x22c] ;  /* 0x00022c0001bf7983 */ /* 0x000ea20000100800 */
[----:B0-----:R-:W-:-:S06]  /*1d770*/  PRMT R182, RZ, 0x7610, R182 ;  /* 0x00007610ffb67816 */ /* 0x001fcc00000000b6 */
[----:B----4-:R0:W4:Y:S04]  /*1d780*/  @!P1 LDG.E.U16 R182, desc[UR18][R184.64] ;  /* 0x00000012b8b69981 */ /* 0x010128000c1e1500 */
[----:B------:R-:W3:Y:S01]  /*1d790*/  LDL R185, [R1+0x264] ;  /* 0x0002640001b97983 */ /* 0x000ee20000100800 */
[----:B------:R-:W-:Y:S01]  /*1d7a0*/  PRMT R183, RZ, 0x7610, R183 ;  /* 0x00007610ffb77816 */ /* 0x000fe200000000b7 */
[----:B0-----:R-:W-:Y:S01]  /*1d7b0*/  @!P1 IMAD.MOV.U32 R184, RZ, RZ, R249 ;  /* 0x000000ffffb89224 */ /* 0x001fe200078e00f9 */
[----:B------:R-:W-:Y:S01]  /*1d7c0*/  PRMT R188, RZ, 0x7610, R188 ;  /* 0x00007610ffbc7816 */ /* 0x000fe200000000bc */
[----:B------:R-:W4:Y:S04]  /*1d7d0*/  LDL R249, [R1+0x1f8] ;  /* 0x0001f80001f97983 */ /* 0x000f280000100800 */
[----:B---3--:R0:W3:Y:S02]  /*1d7e0*/  @!P1 LDG.E.U16 R183, desc[UR18][R184.64] ;  /* 0x00000012b8b79981 */ /* 0x0080e4000c1e1500 */
[----:B0-----:R-:W-:-:S06]  /*1d7f0*/  PRMT R184, RZ, 0x7610, R184 ;  /* 0x00007610ffb87816 */ /* 0x001fcc00000000b8 */
[----:B------:R0:W3:Y:S04]  /*1d800*/  @!P1 LDG.E.U16 R184, desc[UR18][R186.64] ;  /* 0x00000012bab89981 */ /* 0x0000e8000c1e1500 */
[----:B------:R-:W0:Y:S04]  /*1d810*/  LDL R186, [R1+0x234] ;  /* 0x0002340001ba7983 */ /* 0x000e280000100800 */
[----:B------:R-:W0:Y:S01]  /*1d820*/  LDL R187, [R1+0x238] ;  /* 0x0002380001bb7983 */ /* 0x000e220000100800 */
[----:B------:R-:W-:Y:S02]  /*1d830*/  PRMT R185, RZ, 0x7610, R185 ;  /* 0x00007610ffb97816 */ /* 0x000fe400000000b9 */
[----:B0-----:R-:W-:-:S04]  /*1d840*/  @!P1 LOP3.LUT R187, R187, R186, RZ, 0x3c, !PT ;  /* 0x000000babbbb9212 */ /* 0x001fc800078e3cff */
[----:B------:R-:W-:-:S04]  /*1d850*/  @!P1 LOP3.LUT R186, R187, R186, RZ, 0x3c, !PT ;  /* 0x000000babbba9212 */ /* 0x000fc800078e3cff */
[----:B------:R-:W-:-:S05]  /*1d860*/  @!P1 LOP3.LUT R187, R187, R186, RZ, 0x3c, !PT ;  /* 0x000000babbbb9212 */ /* 0x000fca00078e3cff */
[----:B------:R0:W3:Y:S02]  /*1d870*/  @!P1 LDG.E.U16 R185, desc[UR18][R186.64] ;  /* 0x00000012bab99981 */ /* 0x0000e4000c1e1500 */
[----:B0-----:R-:W-:-:S06]  /*1d880*/  PRMT R186, RZ, 0x7610, R186 ;  /* 0x00007610ffba7816 */ /* 0x001fcc00000000ba */
[----:B--2---:R0:W2:Y:S04]  /*1d890*/  @!P1 LDG.E.U16 R186, desc[UR18][R190.64] ;  /* 0x00000012beba9981 */ /* 0x0040a8000c1e1500 */
[----:B------:R-:W0:Y:S04]  /*1d8a0*/  LDL R190, [R1+0x224] ;  /* 0x0002240001be7983 */ /* 0x000e280000100800 */
[----:B------:R-:W0:Y:S01]  /*1d8b0*/  LDL R191, [R1+0x228] ;  /* 0x0002280001bf7983 */ /* 0x000e220000100800 */
[----:B------:R-:W-:Y:S02]  /*1d8c0*/  PRMT R187, RZ, 0x7610, R187 ;  /* 0x00007610ffbb7816 */ /* 0x000fe400000000bb */
[----:B0-----:R-:W-:-:S04]  /*1d8d0*/  @!P1 LOP3.LUT R191, R191, R190, RZ, 0x3c, !PT ;  /* 0x000000bebfbf9212 */ /* 0x001fc800078e3cff */
[----:B------:R-:W-:-:S04]  /*1d8e0*/  @!P1 LOP3.LUT R190, R191, R190, RZ, 0x3c, !PT ;  /* 0x000000bebfbe9212 */ /* 0x000fc800078e3cff */
[----:B------:R-:W-:-:S05]  /*1d8f0*/  @!P1 LOP3.LUT R191, R191, R190, RZ, 0x3c, !PT ;  /* 0x000000bebfbf9212 */ /* 0x000fca00078e3cff */
[----:B------:R0:W2:Y:S04]  /*1d900*/  @!P1 LDG.E.U16 R187, desc[UR18][R190.64] ;  /* 0x00000012bebb9981 */ /* 0x0000a8000c1e1500 */
[----:B------:R-:W4:Y:S01]  /*1d910*/  LDL R191, [R1+0x1fc] ;  /* 0x0001fc0001bf7983 */ /* 0x000f220000100800 */
[----:B0-----:R-:W-:Y:S01]  /*1d920*/  @!P1 IMAD.MOV.U32 R190, RZ, RZ, R251 ;  /* 0x000000ffffbe9224 */ /* 0x001fe200078e00fb */
[----:B------:R-:W-:Y:S02]  /*1d930*/  PRMT R192, RZ, 0x7610, R192 ;  /* 0x00007610ffc07816 */ /* 0x000fe400000000c0 */
[----:B------:R-:W-:Y:S01]  /*1d940*/  PRMT R194, RZ, 0x7610, R194 ;  /* 0x00007610ffc27816 */ /* 0x000fe200000000c2 */
[----:B------:R-:W3:Y:S04]  /*1d950*/  LDL R251, [R1+0x1b0] ;  /* 0x0001b00001fb7983 */ /* 0x000ee80000100800 */
[----:B----4-:R0:W4:Y:S04]  /*1d960*/  @!P1 LDG.E.U16 R188, desc[UR18][R190.64] ;  /* 0x00000012bebc9981 */ /* 0x010128000c1e1500 */
[----:B------:R-:W2:Y:S01]  /*1d970*/  LDL R191, [R1+0x1f4] ;  /* 0x0001f40001bf7983 */ /* 0x000ea20000100800 */
[----:B0-----:R-:W-:Y:S01]  /*1d980*/  @!P1 IMAD.MOV.U32 R190, RZ, RZ, R249 ;  /* 0x000000ffffbe9224 */ /* 0x001fe200078e00f9 */
[----:B------:R-:W-:-:S02]  /*1d990*/  PRMT R196, RZ, 0x7610, R196 ;  /* 0x00007610ffc47816 */ /* 0x000fc400000000c4 */
[----:B------:R-:W-:Y:S01]  /*1d9a0*/  PRMT R198, RZ, 0x7610, R198 ;  /* 0x00007610ffc67816 */ /* 0x000fe200000000c6 */
[----:B------:R-:W4:Y:S04]  /*1d9b0*/  LDL R249, [R1+0x1a8] ;  /* 0x0001a80001f97983 */ /* 0x000f280000100800 */
[----:B--2---:R0:W2:Y:S04]  /*1d9c0*/  @!P1 LDG.E.U16 R192, desc[UR18][R190.64] ;  /* 0x00000012bec09981 */ /* 0x0040a8000c1e1500 */
[----:B------:R-:W0:Y:S04]  /*1d9d0*/  LDL R190, [R1+0x1ec] ;  /* 0x0001ec0001be7983 */ /* 0x000e280000100800 */
[----:B------:R-:W0:Y:S02]  /*1d9e0*/  LDL R191, [R1+0x1f0] ;  /* 0x0001f00001bf7983 */ /* 0x000e240000100800 */
[----:B0-----:R-:W-:-:S04]  /*1d9f0*/  @!P1 LOP3.LUT R191, R191, R190, RZ, 0x3c, !PT ;  /* 0x000000bebfbf9212 */ /* 0x001fc800078e3cff */
[----:B------:R-:W-:-:S04]  /*1da00*/  @!P1 LOP3.LUT R190, R191, R190, RZ, 0x3c, !PT ;  /* 0x000000bebfbe9212 */ /* 0x000fc800078e3cff */
[----:B------:R-:W-:-:S05]  /*1da10*/  @!P1 LOP3.LUT R191, R191, R190, RZ, 0x3c, !PT ;  /* 0x000000bebfbf9212 */ /* 0x000fca00078e3cff */
[----:B------:R0:W2:Y:S04]  /*1da20*/  @!P1 LDG.E.U16 R194, desc[UR18][R190.64] ;  /* 0x00000012bec29981 */ /* 0x0000a8000c1e1500 */
        /* <DEDUP_REMOVED lines=20> */
[----:B------:R-:W-:Y:S01]  /*1db70*/  PRMT R202, RZ, 0x7610, R202 ;  /* 0x00007610ffca7816 */ /* 0x000fe200000000ca */
[----:B---3--:R-:W-:Y:S01]  /*1db80*/  @!P1 IMAD.MOV.U32 R190, RZ, RZ, R251 ;  /* 0x000000ffffbe9224 */ /* 0x008fe200078e00fb */
        /* <DEDUP_REMOVED lines=116> */
[----:B----4-:R0:W4:Y:S02]  /*1e2d0*/  @!P1 LDG.E.U16 R238, desc[UR18][R190.64] ;  /* 0x00000012beee9981 */ /* 0x010124000c1e1500 */
[----:B0-----:R-:W-:-:S02]  /*1e2e0*/  @!P1 IMAD.MOV.U32 R190, RZ, RZ, R249 ;  /* 0x000000ffffbe9224 */ /* 0x001fc400078e00f9 */
[----:B------:R-:W-:Y:S01]  /*1e2f0*/  @!P1 IMAD.MOV.U32 R191, RZ, RZ, R2 ;  /* 0x000000ffffbf9224 */ /* 0x000fe200078e0002 */
[----:B------:R-:W2:Y:S04]  /*1e300*/  LDL R249, [R1+0x68] ;  /* 0x0000680001f97983 */ /* 0x000ea80000100800 */
[----:B------:R0:W-:Y:S04]  /*1e310*/  STL [R1+0xb40], R2 ;  /* 0x000b400201007387 */ /* 0x0001e80000100800 */
[----:B------:R1:W4:Y:S04]  /*1e320*/  @!P1 LDG.E.U16 R240, desc[UR18][R190.64] ;  /* 0x00000012bef09981 */ /* 0x000328000c1e1500 */
[----:B0-----:R-:W4:Y:S04]  /*1e330*/  LDL.LU R2, [R1+0x64] ;  /* 0x0000640001027983 */ /* 0x001f280000300800 */
[----:B------:R-:W1:Y:S04]  /*1e340*/  LDL R190, [R1+0x164] ;  /* 0x0001640001be7983 */ /* 0x000e680000100800 */
[----:B------:R-:W1:Y:S01]  /*1e350*/  LDL R191, [R1+0x168] ;  /* 0x0001680001bf7983 */ /* 0x000e620000100800 */
[----:B------:R-:W-:-:S02]  /*1e360*/  PRMT R242, RZ, 0x7610, R242 ;  /* 0x00007610fff27816 */ /* 0x000fc400000000f2 */
[----:B-1----:R-:W-:-:S04]  /*1e370*/  @!P1 LOP3.LUT R191, R191, R190, RZ, 0x3c, !PT ;  /* 0x000000bebfbf9212 */ /* 0x002fc800078e3cff */
        /* <DEDUP_REMOVED lines=21> */
[----:B------:R-:W0:Y:S03]  /*1e4d0*/  S2R R251, SR_TID.X ;  /* 0x0000000000fb7919 */ /* 0x000e260000002100 */
[----:B--2---:R1:W2:Y:S02]  /*1e4e0*/  @!P1 LDG.E.U16 R248, desc[UR18][R190.64] ;  /* 0x00000012bef89981 */ /* 0x0042a4000c1e1500 */
[----:B-1----:R-:W-:-:S02]  /*1e4f0*/  @!P1 IMAD.MOV.U32 R190, RZ, RZ, R249 ;  /* 0x000000ffffbe9224 */ /* 0x002fc400078e00f9 */
[----:B----4-:R-:W-:-:S05]  /*1e500*/  @!P1 IMAD.MOV.U32 R191, RZ, RZ, R2 ;  /* 0x000000ffffbf9224 */ /* 0x010fca00078e0002 */
[----:B------:R1:W3:Y:S04]  /*1e510*/  @!P1 LDG.E.U16 R250, desc[UR18][R190.64] ;  /* 0x00000012befa9981 */ /* 0x0002e8000c1e1500 */
[----:B------:R-:W1:Y:S01]  /*1e520*/  LDL R191, [R1+0x28] ;  /* 0x0000280001bf7983 */ /* 0x000e620000100800 */
[C---:B0-----:R-:W-:Y:S01]  /*1e530*/  LOP3.LUT R249, R251.reuse, 0x40, RZ, 0xc0, !PT ;  /* 0x00000040fbf97812 */ /* 0x041fe200078ec0ff */
[----:B------:R-:W-:-:S05]  /*1e540*/  IMAD.SHL.U32 R251, R251, 0x2, RZ ;  /* 0x00000002fbfb7824 */ /* 0x000fca00078e00ff */
[----:B------:R-:W-:-:S05]  /*1e550*/  LOP3.LUT R251, R251, 0x7e, RZ, 0xc0, !PT ;  /* 0x0000007efbfb7812 */ /* 0x000fca00078ec0ff */
[----:B------:R-:W-:Y:S01]  /*1e560*/  IMAD R251, R249, 0x200, R251 ;  /* 0x00000200f9fb7824 */ /* 0x000fe200078e02fb */
[----:B------:R-:W-:Y:S01]  /*1e570*/  PRMT R252, RZ, 0x7610, R252 ;  /* 0x00007610fffc7816 */ /* 0x000fe200000000fc */
[----:B------:R-:W4:Y:S03]  /*1e580*/  LDL.LU R249, [R1+0xb48] ;  /* 0x000b480001f97983 */ /* 0x000f260000300800 */
[----:B------:R-:W-:-:S05]  /*1e590*/  LOP3.LUT R251, R251, 0x40, RZ, 0x3c, !PT ;  /* 0x00000040fbfb7812 */ /* 0x000fca00078e3cff */
[----:B------:R0:W-:Y:S02]  /*1e5a0*/  STS.U16 [R251+UR7+0x1e00], R211 ;  /* 0x001e00d3fb007988 */ /* 0x0001e40008000407 */
[----:B0-----:R-:W0:Y:S02]  /*1e5b0*/  S2R R211, SR_TID.X ;  /* 0x0000000000d37919 */ /* 0x001e240000002100 */
[----:B------:R-:W2:Y:S01]  /*1e5c0*/  LDL.LU R251, [R1+0xb44] ;  /* 0x000b440001fb7983 */ /* 0x000ea20000300800 */
[----:B0-----:R-:W-:-:S05]  /*1e5d0*/  IMAD.SHL.U32 R211, R211, 0x2, RZ ;  /* 0x00000002d3d37824 */ /* 0x001fca00078e00ff */
[----:B------:R-:W-:Y:S01]  /*1e5e0*/  LOP3.LUT R211, R211, 0x7e, RZ, 0xc0, !PT ;  /* 0x0000007ed3d37812 */ /* 0x000fe200078ec0ff */
[----:B-1----:R-:W-:Y:S02]  /*1e5f0*/  @!P1 IMAD.MOV.U32 R190, RZ, RZ, R191 ;  /* 0x000000ffffbe9224 */ /* 0x002fe400078e00bf */
[----:B------:R-:W-:-:S05]  /*1e600*/  @!P1 IMAD.MOV.U32 R191, RZ, RZ, R0 ;  /* 0x000000ffffbf9224 */ /* 0x000fca00078e0000 */
[----:B------:R0:W3:Y:S02]  /*1e610*/  @!P1 LDG.E.U16 R252, desc[UR18][R190.64] ;  /* 0x00000012befc9981 */ /* 0x0000e4000c1e1500 */
[----:B0-----:R-:W0:Y:S02]  /*1e620*/  S2R R191, SR_TID.X ;  /* 0x0000000000bf7919 */ /* 0x001e240000002100 */
[----:B0-----:R-:W-:-:S05]  /*1e630*/  LOP3.LUT R191, R191, 0x40, RZ, 0xc0, !PT ;  /* 0x00000040bfbf7812 */ /* 0x001fca00078ec0ff */
[----:B------:R-:W-:-:S05]  /*1e640*/  IMAD R211, R191, 0x200, R211 ;  /* 0x00000200bfd37824 */ /* 0x000fca00078e02d3 */
[----:B------:R-:W-:-:S05]  /*1e650*/  LOP3.LUT R211, R211, 0x40, RZ, 0x3c, !PT ;  /* 0x00000040d3d37812 */ /* 0x000fca00078e3cff */
[----:B------:R0:W-:Y:S04]  /*1e660*/  STS.U16 [R211+UR7+0x2200], R203 ;  /* 0x002200cbd3007988 */ /* 0x0001e80008000407 */
[----:B0-----:R-:W4:Y:S01]  /*1e670*/  LDL.LU R203, [R1] ;  /* 0x0000000001cb7983 */ /* 0x001f220000300800 */
[----:B------:R-:W0:Y:S03]  /*1e680*/  S2R R190, SR_TID.X ;  /* 0x0000000000be7919 */ /* 0x000e260000002100 */
[----:B------:R1:W-:Y:S02]  /*1e690*/  STS.U16 [R211+UR7+0x2600], R195 ;  /* 0x002600c3d3007988 */ /* 0x0003e40008000407 */
[----:B-1----:R-:W1:Y:S01]  /*1e6a0*/  S2R R211, SR_TID.X ;  /* 0x0000000000d37919 */ /* 0x002e620000002100 */
[C---:B0-----:R-:W-:Y:S01]  /*1e6b0*/  IMAD.SHL.U32 R195, R190.reuse, 0x2, RZ ;  /* 0x00000002bec37824 */ /* 0x041fe200078e00ff */
[----:B------:R-:W-:-:S04]  /*1e6c0*/  LOP3.LUT R191, R190, 0x40, RZ, 0xc0, !PT ;  /* 0x00000040bebf7812 */ /* 0x000fc800078ec0ff */
[----:B------:R-:W-:-:S05]  /*1e6d0*/  LOP3.LUT R195, R195, 0x7e, RZ, 0xc0, !PT ;  /* 0x0000007ec3c37812 */ /* 0x000fca00078ec0ff */
[----:B------:R-:W-:-:S05]  /*1e6e0*/  IMAD R195, R191, 0x200, R195 ;  /* 0x00000200bfc37824 */ /* 0x000fca00078e02c3 */
[----:B------:R-:W-:Y:S01]  /*1e6f0*/  LOP3.LUT R195, R195, 0x40, RZ, 0x3c, !PT ;  /* 0x00000040c3c37812 */ /* 0x000fe200078e3cff */
[----:B-1----:R-:W-:-:S04]  /*1e700*/  IMAD.SHL.U32 R191, R211, 0x2, RZ ;  /* 0x00000002d3bf7824 */ /* 0x002fc800078e00ff */
[----:B------:R0:W-:Y:S04]  /*1e710*/  STS.U16 [R195+UR7+0x2a00], R4 ;  /* 0x002a0004c3007988 */ /* 0x0001e80008000407 */
[----:B------:R-:W-:Y:S04]  /*1e720*/  STS.U16 [R195+UR7+0x2e00], R8 ;  /* 0x002e0008c3007988 */ /* 0x000fe80008000407 */
[----:B------:R-:W-:Y:S04]  /*1e730*/  STS.U16 [R195+UR7+0x3200], R12 ;  /* 0x0032000cc3007988 */ /* 0x000fe80008000407 */
[----:B------:R-:W-:Y:S01]  /*1e740*/  STS.U16 [R195+UR7+0x3600], R16 ;  /* 0x00360010c3007988 */ /* 0x000fe20008000407 */
[----:B------:R-:W-:-:S03]  /*1e750*/  LOP3.LUT R190, R211, 0x40, RZ, 0xc0, !PT ;  /* 0x00000040d3be7812 */ /* 0x000fc600078ec0ff */
[----:B------:R-:W-:Y:S01]  /*1e760*/  STS.U16 [R195+UR7+0x3a00], R20 ;  /* 0x003a0014c3007988 */ /* 0x000fe20008000407 */
[----:B------:R-:W-:-:S03]  /*1e770*/  LOP3.LUT R191, R191, 0x7e, RZ, 0xc0, !PT ;  /* 0x0000007ebfbf7812 */ /* 0x000fc600078ec0ff */
        /* <DEDUP_REMOVED lines=31> */
[----:B0-----:R-:W4:Y:S04]  /*1e970*/  LDL R5, [R1+0xa40] ;  /* 0x000a400001057983 */ /* 0x001f280000100800 */
[----:B------:R-:W4:Y:S04]  /*1e980*/  LDL.LU R180, [R1+0x414] ;  /* 0x0004140001b47983 */ /* 0x000f280000300800 */
[----:B------:R-:W4:Y:S04]  /*1e990*/  LDL.LU R176, [R1+0x5fc] ;  /* 0x0005fc0001b07983 */ /* 0x000f280000300800 */
[----:B------:R-:W4:Y:S04]  /*1e9a0*/  LDL.LU R172, [R1+0x5f8] ;  /* 0x0005f80001ac7983 */ /* 0x000f280000300800 */
[----:B------:R-:W4:Y:S04]  /*1e9b0*/  LDL.LU R211, [R1+0x5f4] ;  /* 0x0005f40001d37983 */ /* 0x000f280000300800 */
        /* <DEDUP_REMOVED lines=24> */
[----:B--2---:R-:W-:Y:S01]  /*1eb40*/  STS.U16 [R4+UR7+0x300], R251 ;  /* 0x000300fb04007988 */ /* 0x004fe20008000407 */
        /* <DEDUP_REMOVED lines=31> */
[----:B------:R1:W-:Y:S01]  /*1ed40*/  STS.U16 [R4+UR7+0x7f00], R240 ;  /* 0x007f00f004007988 */ /* 0x0003e20008000407 */
[----:B0-----:R-:W-:-:S03]  /*1ed50*/  LOP3.LUT R191, R190, 0x40, RZ, 0xc0, !PT ;  /* 0x00000040bebf7812 */ /* 0x001fc600078ec0ff */
[----:B------:R-:W2:Y:S01]  /*1ed60*/  LDL.LU R195, [R1+0x5f0] ;  /* 0x0005f00001c37983 */ /* 0x000ea20000300800 */
[----:B-1----:R-:W-:-:S03]  /*1ed70*/  IMAD.SHL.U32 R4, R190, 0x2, RZ ;  /* 0x00000002be047824 */ /* 0x002fc600078e00ff */
[----:B------:R-:W2:Y:S02]  /*1ed80*/  LDL.LU R190, [R1+0x5e8] ;  /* 0x0005e80001be7983 */ /* 0x000ea40000300800 */
[----:B------:R-:W-:Y:S02]  /*1ed90*/  LOP3.LUT R4, R4, 0x7e, RZ, 0xc0, !PT ;  /* 0x0000007e04047812 */ /* 0x000fe400078ec0ff */
[----:B------:R-:W2:Y:S03]  /*1eda0*/  LDL.LU R168, [R1+0x408] ;  /* 0x0004080001a87983 */ /* 0x000ea60000300800 */
[----:B------:R-:W-:Y:S01]  /*1edb0*/  IMAD R4, R191, 0x200, R4 ;  /* 0x00000200bf047824 */ /* 0x000fe200078e0204 */
[----:B------:R-:W2:Y:S04]  /*1edc0*/  LDL.LU R164, [R1+0x5e0] ;  /* 0x0005e00001a47983 */ /* 0x000ea80000300800 */
[----:B------:R-:W-:Y:S01]  /*1edd0*/  LOP3.LUT R4, R4, 0x70, RZ, 0x3c, !PT ;  /* 0x0000007004047812 */ /* 0x000fe200078e3cff */
[----:B------:R-:W2:Y:S04]  /*1ede0*/  LDL.LU R160, [R1+0x410] ;  /* 0x0004100001a07983 */ /* 0x000ea80000300800 */
        /* <DEDUP_REMOVED lines=27> */
[----:B------:R-:W2:Y:S04]  /*1efa0*/  LDL.LU R156, [R1+0x5d8] ;  /* 0x0005d800019c7983 */ /* 0x000ea80000300800 */
[----:B------:R-:W-:Y:S04]  /*1efb0*/  STS.U16 [R4+UR7+0x6f80], R244 ;  /* 0x006f80f404007988 */ /* 0x000fe80008000407 */
[----:B------:R-:W2:Y:S04]  /*1efc0*/  LDL.LU R152, [R1+0x40c] ;  /* 0x00040c0001987983 */ /* 0x000ea80000300800 */
[----:B------:R-:W-:Y:S04]  /*1efd0*/  STS.U16 [R4+UR7+0x7380], R246 ;  /* 0x007380f604007988 */ /* 0x000fe80008000407 */
[----:B------:R-:W2:Y:S04]  /*1efe0*/  LDL.LU R20, [R1+0x5d0] ;  /* 0x0005d00001147983 */ /* 0x000ea80000300800 */
[----:B------:R-:W-:Y:S04]  /*1eff0*/  STS.U16 [R4+UR7+0x7780], R248 ;  /* 0x007780f804007988 */ /* 0x000fe80008000407 */
[----:B------:R-:W2:Y:S04]  /*1f000*/  LDL.LU R16, [R1+0x404] ;  /* 0x0004040001107983 */ /* 0x000ea80000300800 */
[----:B---3--:R-:W-:Y:S04]  /*1f010*/  STS.U16 [R4+UR7+0x7b80], R250 ;  /* 0x007b80fa04007988 */ /* 0x008fe80008000407 */
[----:B------:R-:W3:Y:S04]  /*1f020*/  LDL.LU R12, [R1+0x5c8] ;  /* 0x0005c800010c7983 */ /* 0x000ee80000300800 */
[----:B------:R0:W-:Y:S04]  /*1f030*/  STS.U16 [R4+UR7+0x7f80], R252 ;  /* 0x007f80fc04007988 */ /* 0x0001e80008000407 */
[----:B------:R-:W3:Y:S01]  /*1f040*/  LDL.LU R8, [R1+0x5ec] ;  /* 0x0005ec0001087983 */ /* 0x000ee20000300800 */
[----:B----4-:R-:W-:-:S02]  /*1f050*/  IADD3 R180, P2, R180, UR45, RZ ;  /* 0x0000002db4b47c10 */ /* 0x010fc4000ff5e0ff */
[----:B------:R-:W-:Y:S01]  /*1f060*/  IADD3 R211, P1, R211, UR45, RZ ;  /* 0x0000002dd3d37c10 */ /* 0x000fe2000ff3e0ff */
[----:B------:R1:W-:Y:S06]  /*1f070*/  MEMBAR.ALL.CTA ;  /* 0x0000000000007992 */ /* 0x0003ec0000008000 */
[----:B-1----:R-:W1:Y:S04]  /*1f080*/  FENCE.VIEW.ASYNC.S ;  /* 0x00000000000073c6 */ /* 0x002e680000000000 */
[----:B0-----:R-:W4:Y:S04]  /*1f090*/  LDL.LU R4, [R1+0x5c0] ;  /* 0x0005c00001047983 */ /* 0x001f280000300800 */
[----:B------:R-:W4:Y:S04]  /*1f0a0*/  LDL.LU R203, [R1+0x5e4] ;  /* 0x0005e40001cb7983 */ /* 0x000f280000300800 */
[----:B------:R-:W4:Y:S01]  /*1f0b0*/  LDL.LU R191, [R1+0x5b8] ;  /* 0x0005b80001bf7983 */ /* 0x000f220000300800 */
[----:B------:R-:W-:-:S03]  /*1f0c0*/  IADD3 R176, P6, R176, UR45, RZ ;  /* 0x0000002db0b07c10 */ /* 0x000fc6000ffde0ff */
[----:B------:R-:W-:Y:S04]  /*1f0d0*/  STL [R1+0x414], R180 ;  /* 0x000414b401007387 */ /* 0x000fe80000100800 */
[----:B------:R0:W-:Y:S04]  /*1f0e0*/  STL [R1+0x5f4], R211 ;  /* 0x0005f4d301007387 */ /* 0x0001e80000100800 */
[----:B------:R-:W-:Y:S01]  /*1f0f0*/  STL [R1+0x5fc], R176 ;  /* 0x0005fcb001007387 */ /* 0x000fe20000100800 */
[----:B------:R-:W-:Y:S01]  /*1f100*/  IADD3 R172, P5, R172, UR45, RZ ;  /* 0x0000002dacac7c10 */ /* 0x000fe2000ffbe0ff */
[----:B-1----:R-:W-:Y:S06]  /*1f110*/  BAR.SYNC.DEFER_BLOCKING 0x0 ;  /* 0x0000000000007b1d */ /* 0x002fec0000010000 */
[----:B0-----:R-:W4:Y:S04]  /*1f120*/  LDL.LU R211, [R1+0x5dc] ;  /* 0x0005dc0001d37983 */ /* 0x001f280000300800 */
[----:B------:R-:W-:Y:S01]  /*1f130*/  STL [R1+0x5f8], R172 ;  /* 0x0005f8ac01007387 */ /* 0x000fe20000100800 */
[----:B--2---:R-:W-:-:S05]  /*1f140*/  IADD3 R195, P4, R195, UR45, RZ ;  /* 0x0000002dc3c37c10 */ /* 0x004fca000ff9e0ff */
[----:B------:R0:W-:Y:S01]  /*1f150*/  STL [R1+0x5f0], R195 ;  /* 0x0005f0c301007387 */ /* 0x0001e20000100800 */
[----:B------:R-:W-:-:S03]  /*1f160*/  IADD3 R190, P3, R190, UR45, RZ ;  /* 0x0000002dbebe7c10 */ /* 0x000fc6000ff7e0ff */
[----:B0-----:R-:W2:Y:S01]  /*1f170*/  LDL.LU R195, [R1+0x5b0] ;  /* 0x0005b00001c37983 */ /* 0x001ea20000300800 */
[----:B------:R-:W-:-:S03]  /*1f180*/  IADD3.X R168, R168, UR17, RZ, P2, !PT ;  /* 0x00000011a8a87c10 */ /* 0x000fc600097fe4ff */
[----:B------:R0:W-:Y:S01]  /*1f190*/  STL [R1+0x5e8], R190 ;  /* 0x0005e8be01007387 */ /* 0x0001e20000100800 */
[----:B------:R-:W-:Y:S02]  /*1f1a0*/  IADD3 R164, P2, R164, UR45, RZ ;  /* 0x0000002da4a47c10 */ /* 0x000fe4000ff5e0ff */
[----:B------:R-:W-:Y:S01]  /*1f1b0*/  IADD3.X R160, R160, UR17, RZ, P6, !PT ;  /* 0x00000011a0a07c10 */ /* 0x000fe2000b7fe4ff */
[----:B0-----:R-:W2:Y:S04]  /*1f1c0*/  LDL.LU R190, [R1+0x5d4] ;  /* 0x0005d40001be7983 */ /* 0x001ea80000300800 */
[----:B------:R-:W-:Y:S04]  /*1f1d0*/  STL [R1+0x408], R168 ;  /* 0x000408a801007387 */ /* 0x000fe80000100800 */
[----:B------:R-:W-:Y:S04]  /*1f1e0*/  STL [R1+0x5e0], R164 ;  /* 0x0005e0a401007387 */ /* 0x000fe80000100800 */
[----:B------:R-:W-:Y:S01]  /*1f1f0*/  STL [R1+0x410], R160 ;  /* 0x000410a001007387 */ /* 0x000fe20000100800 */
[----:B------:R-:W-:-:S02]  /*1f200*/  IADD3 R156, P6, R156, UR45, RZ ;  /* 0x0000002d9c9c7c10 */ /* 0x000fc4000ffde0ff */
[----:B------:R-:W-:-:S03]  /*1f210*/  IADD3.X R152, R152, UR17, RZ, P5, !PT ;  /* 0x0000001198987c10 */ /* 0x000fc6000affe4ff */
[----:B------:R-:W-:Y:S01]  /*1f220*/  STL [R1+0x5d8], R156 ;  /* 0x0005d89c01007387 */ /* 0x000fe20000100800 */
[----:B------:R-:W-:-:S03]  /*1f230*/  IADD3 R20, P5, R20, UR45, RZ ;  /* 0x0000002d14147c10 */ /* 0x000fc6000ffbe0ff */
[----:B------:R-:W-:Y:S01]  /*1f240*/  STL [R1+0x40c], R152 ;  /* 0x00040c9801007387 */ /* 0x000fe20000100800 */
[----:B------:R-:W-:-:S03]  /*1f250*/  IADD3.X R16, R16, UR17, RZ, P1, !PT ;  /* 0x0000001110107c10 */ /* 0x000fc60008ffe4ff */
[----:B------:R-:W-:Y:S01]  /*1f260*/  STL [R1+0x5d0], R20 ;  /* 0x0005d01401007387 */ /* 0x000fe20000100800 */
[----:B---3--:R-:W-:-:S03]  /*1f270*/  IADD3 R12, P1, R12, UR45, RZ ;  /* 0x0000002d0c0c7c10 */ /* 0x008fc6000ff3e0ff */
[----:B------:R-:W-:Y:S04]  /*1f280*/  STL [R1+0x404], R16 ;  /* 0x0004041001007387 */ /* 0x000fe80000100800 */
[----:B------:R-:W-:Y:S01]  /*1f290*/  STL [R1+0x5c8], R12 ;  /* 0x0005c80c01007387 */ /* 0x000fe20000100800 */
[----:B------:R-:W-:Y:S02]  /*1f2a0*/  IADD3.X R8, R8, UR17, RZ, P4, !PT ;  /* 0x0000001108087c10 */ /* 0x000fe4000a7fe4ff */
[----:B----4-:R-:W-:Y:S02]  /*1f2b0*/  IADD3 R4, P4, R4, UR45, RZ ;  /* 0x0000002d04047c10 */ /* 0x010fe4000ff9e0ff */
[----:B------:R-:W-:-:S05]  /*1f2c0*/  IADD3.X R203, R203, UR17, RZ, P3, !PT ;  /* 0x00000011cbcb7c10 */ /* 0x000fca0009ffe4ff */
[----:B------:R0:W-:Y:S01]  /*1f2d0*/  STL [R1+0x5e4], R203 ;  /* 0x0005e4cb01007387 */ /* 0x0001e20000100800 */
[----:B------:R-:W-:-:S03]  /*1f2e0*/  IADD3 R191, P3, R191, UR45, RZ ;  /* 0x0000002dbfbf7c10 */ /* 0x000fc6000ff7e0ff */
[----:B------:R-:W-:Y:S04]  /*1f2f0*/  STL [R1+0x5ec], R8 ;  /* 0x0005ec0801007387 */ /* 0x000fe80000100800 */
[----:B0-----:R-:W3:Y:S04]  /*1f300*/  LDL.LU R203, [R1+0x5a8] ;  /* 0x0005a80001cb7983 */ /* 0x001ee80000300800 */
[----:B------:R-:W-:Y:S04]  /*1f310*/  STL [R1+0x5c0], R4 ;  /* 0x0005c00401007387 */ /* 0x000fe80000100800 */
[----:B------:R-:W4:Y:S04]  /*1f320*/  LDL.LU R220, [R1+0x5cc] ;  /* 0x0005cc0001dc7983 */ /* 0x000f280000300800 */
[----:B------:R-:W4:Y:S04]  /*1f330*/  LDL.LU R218, [R1+0x5a0] ;  /* 0x0005a00001da7983 */ /* 0x000f280000300800 */
[----:B------:R-:W4:Y:S04]  /*1f340*/  LDL.LU R216, [R1+0x5c4] ;  /* 0x0005c40001d87983 */ /* 0x000f280000300800 */
[----:B------:R0:W-:Y:S04]  /*1f350*/  STL [R1+0x5b8], R191 ;  /* 0x0005b8bf01007387 */ /* 0x0001e80000100800 */
[----:B------:R-:W4:Y:S04]  /*1f360*/  LDL.LU R214, [R1+0x598] ;  /* 0x0005980001d67983 */ /* 0x000f280000300800 */
[----:B------:R-:W4:Y:S04]  /*1f370*/  LDL.LU R212, [R1+0x5bc] ;  /* 0x0005bc0001d47983 */ /* 0x000f280000300800 */
[----:B------:R-:W4:Y:S04]  /*1f380*/  LDL.LU R206, [R1+0x590] ;  /* 0x0005900001ce7983 */ /* 0x000f280000300800 */
[----:B------:R-:W4:Y:S04]  /*1f390*/  LDL.LU R198, [R1+0x5b4] ;  /* 0x0005b40001c67983 */ /* 0x000f280000300800 */
[----:B------:R-:W4:Y:S04]  /*1f3a0*/  LDL.LU R188, [R1+0x588] ;  /* 0x0005880001bc7983 */ /* 0x000f280000300800 */
[----:B------:R-:W4:Y:S04]  /*1f3b0*/  LDL.LU R184, [R1+0x5ac] ;  /* 0x0005ac0001b87983 */ /* 0x000f280000300800 */
[----:B------:R-:W4:Y:S04]  /*1f3c0*/  LDL.LU R180, [R1+0x580] ;  /* 0x0005800001b47983 */ /* 0x000f280000300800 */
[----:B------:R-:W4:Y:S01]  /*1f3d0*/  LDL.LU R176, [R1+0x5a4] ;  /* 0x0005a40001b07983 */ /* 0x000f220000300800 */
[----:B------:R-:W-:-:S03]  /*1f3e0*/  IADD3.X R211, R211, UR17, RZ, P2, !PT ;  /* 0x00000011d3d37c10 */ /* 0x000fc600097fe4ff */
[----:B------:R-:W4:Y:S04]  /*1f3f0*/  LDL.LU R172, [R1+0x578] ;  /* 0x0005780001ac7983 */ /* 0x000f280000300800 */
[----:B0-----:R-:W4:Y:S04]  /*1f400*/  LDL.LU R191, [R1+0x59c] ;  /* 0x00059c0001bf7983 */ /* 0x001f280000300800 */
[----:B------:R0:W-:Y:S04]  /*1f410*/  STL [R1+0x5dc], R211 ;  /* 0x0005dcd301007387 */ /* 0x0001e80000100800 */
[----:B0-----:R-:W4:Y:S01]  /*1f420*/  LDL.LU R211, [R1+0x570] ;  /* 0x0005700001d37983 */ /* 0x001f220000300800 */
[----:B--2---:R-:W-:-:S05]  /*1f430*/  IADD3 R195, P2, R195, UR45, RZ ;  /* 0x0000002dc3c37c10 */ /* 0x004fca000ff5e0ff */
[----:B------:R0:W-:Y:S01]  /*1f440*/  STL [R1+0x5b0], R195 ;  /* 0x0005b0c301007387 */ /* 0x0001e20000100800 */
[----:B------:R-:W-:-:S03]  /*1f450*/  IADD3.X R190, R190, UR17, RZ, P6, !PT ;  /* 0x00000011bebe7c10 */ /* 0x000fc6000b7fe4ff */
[----:B0-----:R-:W2:Y:S04]  /*1f460*/  LDL.LU R195, [R1+0x594] ;  /* 0x0005940001c37983 */ /* 0x001ea80000300800 */
[----:B------:R-:W2:Y:S04]  /*1f470*/  LDL.LU R168, [R1+0x568] ;  /* 0x0005680001a87983 */ /* 0x000ea80000300800 */
[----:B------:R-:W2:Y:S04]  /*1f480*/  LDL.LU R164, [R1+0x58c] ;  /* 0x00058c0001a47983 */ /* 0x000ea80000300800 */
[----:B------:R-:W2:Y:S04]  /*1f490*/  LDL.LU R160, [R1+0x560] ;  /* 0x0005600001a07983 */ /* 0x000ea80000300800 */
[----:B------:R0:W-:Y:S04]  /*1f4a0*/  STL [R1+0x5d4], R190 ;  /* 0x0005d4be01007387 */ /* 0x0001e80000100800 */
[----:B------:R-:W2:Y:S04]  /*1f4b0*/  LDL.LU R156, [R1+0x584] ;  /* 0x00058400019c7983 */ /* 0x000ea80000300800 */
[----:B------:R-:W2:Y:S04]  /*1f4c0*/  LDL.LU R152, [R1+0x558] ;  /* 0x0005580001987983 */ /* 0x000ea80000300800 */
[----:B------:R-:W2:Y:S04]  /*1f4d0*/  LDL.LU R20, [R1+0x57c] ;  /* 0x00057c0001147983 */ /* 0x000ea80000300800 */
[----:B------:R-:W2:Y:S04]  /*1f4e0*/  LDL.LU R16, [R1+0x550] ;  /* 0x0005500001107983 */ /* 0x000ea80000300800 */
[----:B------:R-:W2:Y:S04]  /*1f4f0*/  LDL.LU R12, [R1+0x574] ;  /* 0x00057400010c7983 */ /* 0x000ea80000300800 */
[----:B------:R-:W2:Y:S04]  /*1f500*/  LDL.LU R8, [R1+0x548] ;  /* 0x0005480001087983 */ /* 0x000ea80000300800 */
[----:B------:R-:W2:Y:S04]  /*1f510*/  LDL.LU R4, [R1+0x56c] ;  /* 0x00056c0001047983 */ /* 0x000ea80000300800 */
[----:B0-----:R-:W2:Y:S01]  /*1f520*/  LDL.LU R190, [R1+0x540] ;  /* 0x0005400001be7983 */ /* 0x001ea20000300800 */
[----:B---3--:R-:W-:-:S05]  /*1f530*/  IADD3 R203, P6, R203, UR45, RZ ;  /* 0x0000002dcbcb7c10 */ /* 0x008fca000ffde0ff */
[----:B------:R0:W-:Y:S01]  /*1f540*/  STL [R1+0x5a8], R203 ;  /* 0x0005a8cb01007387 */ /* 0x0001e20000100800 */
[----:B----4-:R-:W-:Y:S02]  /*1f550*/  IADD3.X R220, R220, UR17, RZ, P5, !PT ;  /* 0x00000011dcdc7c10 */ /* 0x010fe4000affe4ff */
[----:B------:R-:W-:Y:S01]  /*1f560*/  IADD3 R218, P5, R218, UR45, RZ ;  /* 0x0000002ddada7c10 */ /* 0x000fe2000ffbe0ff */
[----:B0-----:R-:W3:Y:S01]  /*1f570*/  LDL.LU R203, [R1+0x564] ;  /* 0x0005640001cb7983 */ /* 0x001ee20000300800 */
[----:B------:R-:W-:-:S03]  /*1f580*/  IADD3.X R216, R216, UR17, RZ, P1, !PT ;  /* 0x00000011d8d87c10 */ /* 0x000fc60008ffe4ff */
[----:B------:R-:W-:Y:S01]  /*1f590*/  STL [R1+0x5cc], R220 ;  /* 0x0005ccdc01007387 */ /* 0x000fe20000100800 */
[----:B------:R-:W-:-:S03]  /*1f5a0*/  IADD3 R214, P1, R214, UR45, RZ ;  /* 0x0000002dd6d67c10 */ /* 0x000fc6000ff3e0ff */
[----:B------:R-:W-:Y:S01]  /*1f5b0*/  STL [R1+0x5a0], R218 ;  /* 0x0005a0da01007387 */ /* 0x000fe20000100800 */
        /* <DEDUP_REMOVED lines=14> */
[----:B------:R-:W-:-:S03]  /*1f6a0*/  IADD3.X R191, R191, UR17, RZ, P5, !PT ;  /* 0x00000011bfbf7c10 */ /* 0x000fc6000affe4ff */
[----:B------:R-:W-:Y:S01]  /*1f6b0*/  STL [R1+0x580], R180 ;  /* 0x000580b401007387 */ /* 0x000fe20000100800 */
[----:B------:R-:W-:-:S03]  /*1f6c0*/  IADD3 R172, P6, R172, UR45, RZ ;  /* 0x0000002dacac7c10 */ /* 0x000fc6000ffde0ff */
[----:B------:R0:W-:Y:S04]  /*1f6d0*/  STL [R1+0x59c], R191 ;  /* 0x00059cbf01007387 */ /* 0x0001e80000100800 */
[----:B------:R-:W-:Y:S01]  /*1f6e0*/  STL [R1+0x5a4], R176 ;  /* 0x0005a4b001007387 */ /* 0x000fe20000100800 */
[----:B------:R-:W-:-:S03]  /*1f6f0*/  IADD3 R211, P5, R211, UR45, RZ ;  /* 0x0000002dd3d37c10 */ /* 0x000fc6000ffbe0ff */
[----:B0-----:R-:W4:Y:S04]  /*1f700*/  LDL.LU R191, [R1+0x538] ;  /* 0x0005380001bf7983 */ /* 0x001f280000300800 */
[----:B------:R-:W-:Y:S04]  /*1f710*/  STL [R1+0x578], R172 ;  /* 0x000578ac01007387 */ /* 0x000fe80000100800 */
[----:B------:R0:W-:Y:S04]  /*1f720*/  STL [R1+0x570], R211 ;  /* 0x000570d301007387 */ /* 0x0001e80000100800 */
[----:B0-----:R-:W4:Y:S01]  /*1f730*/  LDL.LU R211, [R1+0x55c] ;  /* 0x00055c0001d37983 */ /* 0x001f220000300800 */
[----:B--2---:R-:W-:-:S02]  /*1f740*/  IADD3.X R195, R195, UR17, RZ, P1, !PT ;  /* 0x00000011c3c37c10 */ /* 0x004fc40008ffe4ff */
[----:B------:R-:W-:-:S03]  /*1f750*/  IADD3 R168, P1, R168, UR45, RZ ;  /* 0x0000002da8a87c10 */ /* 0x000fc6000ff3e0ff */
[----:B------:R0:W-:Y:S01]  /*1f760*/  STL [R1+0x594], R195 ;  /* 0x000594c301007387 */ /* 0x0001e20000100800 */
[----:B------:R-:W-:Y:S02]  /*1f770*/  IADD3.X R164, R164, UR17, RZ, P4, !PT ;  /* 0x00000011a4a47c10 */ /* 0x000fe4000a7fe4ff */
[----:B------:R-:W-:Y:S01]  /*1f780*/  IADD3 R160, P4, R160, UR45, RZ ;  /* 0x0000002da0a07c10 */ /* 0x000fe2000ff9e0ff */
[----:B0-----:R-:W2:Y:S01]  /*1f790*/  LDL.LU R195, [R1+0x530] ;  /* 0x0005300001c37983 */ /* 0x001ea20000300800 */
        /* <DEDUP_REMOVED lines=15> */
[----:B------:R-:W-:Y:S04]  /*1f890*/  STL [R1+0x574], R12 ;  /* 0x0005740c01007387 */ /* 0x000fe80000100800 */
[----:B------:R0:W-:Y:S04]  /*1f8a0*/  STL [R1+0x540], R190 ;  /* 0x000540be01007387 */ /* 0x0001e80000100800 */
[----:B------:R-:W-:Y:S04]  /*1f8b0*/  STL [R1+0x548], R8 ;  /* 0x0005480801007387 */ /* 0x000fe80000100800 */
[----:B0-----:R-:W2:Y:S04]  /*1f8c0*/  LDL.LU R190, [R1+0x554] ;  /* 0x0005540001be7983 */ /* 0x001ea80000300800 */
[----:B------:R-:W-:Y:S04]  /*1f8d0*/  STL [R1+0x56c], R4 ;  /* 0x00056c0401007387 */ /* 0x000fe80000100800 */
[----:B------:R-:W2:Y:S04]  /*1f8e0*/  LDL.LU R220, [R1+0x528] ;  /* 0x0005280001dc7983 */ /* 0x000ea80000300800 */
[----:B------:R-:W2:Y:S04]  /*1f8f0*/  LDL.LU R218, [R1+0x54c] ;  /* 0x00054c0001da7983 */ /* 0x000ea80000300800 */
[----:B------:R-:W2:Y:S01]  /*1f900*/  LDL.LU R216, [R1+0x520] ;  /* 0x0005200001d87983 */ /* 0x000ea20000300800 */
[----:B---3--:R-:W-:-:S05]  /*1f910*/  IADD3.X R203, R203, UR17, RZ, P1, !PT ;  /* 0x00000011cbcb7c10 */ /* 0x008fca0008ffe4ff */
[----:B------:R0:W-:Y:S04]  /*1f920*/  STL [R1+0x564], R203 ;  /* 0x000564cb01007387 */ /* 0x0001e80000100800 */
[----:B------:R-:W3:Y:S04]  /*1f930*/  LDL.LU R214, [R1+0x544] ;  /* 0x0005440001d67983 */ /* 0x000ee80000300800 */
        /* <DEDUP_REMOVED lines=8> */
[----:B0-----:R-:W3:Y:S01]  /*1f9c0*/  LDL.LU R203, [R1+0x4f8] ;  /* 0x0004f80001cb7983 */ /* 0x001ee20000300800 */
[----:B----4-:R-:W-:-:S05]  /*1f9d0*/  IADD3 R191, P1, R191, UR45, RZ ;  /* 0x0000002dbfbf7c10 */ /* 0x010fca000ff3e0ff */
[----:B------:R0:W-:Y:S04]  /*1f9e0*/  STL [R1+0x538], R191 ;  /* 0x000538bf01007387 */ /* 0x0001e80000100800 */
[----:B0-----:R-:W4:Y:S01]  /*1f9f0*/  LDL.LU R191, [R1+0x51c] ;  /* 0x00051c0001bf7983 */ /* 0x001f220000300800 */
[----:B------:R-:W-:-:S05]  /*1fa00*/  IADD3.X R211, R211, UR17, RZ, P4, !PT ;  /* 0x00000011d3d37c10 */ /* 0x000fca000a7fe4ff */
[----:B------:R0:W-:Y:S04]  /*1fa10*/  STL [R1+0x55c], R211 ;  /* 0x00055cd301007387 */ /* 0x0001e80000100800 */
[----:B0-----:R-:W4:Y:S04]  /*1fa20*/  LDL.LU R211, [R1+0x4f0] ;  /* 0x0004f00001d37983 */ /* 0x001f280000300800 */
[----:B------:R-:W4:Y:S04]  /*1fa30*/  LDL.LU R168, [R1+0x514] ;  /* 0x0005140001a87983 */ /* 0x000f280000300800 */
[----:B------:R-:W4:Y:S04]  /*1fa40*/  LDL.LU R164, [R1+0x4e8] ;  /* 0x0004e80001a47983 */ /* 0x000f280000300800 */
[----:B------:R-:W4:Y:S01]  /*1fa50*/  LDL.LU R160, [R1+0x50c] ;  /* 0x00050c0001a07983 */ /* 0x000f220000300800 */
[----:B--2---:R-:W-:-:S05]  /*1fa60*/  IADD3 R195, P4, R195, UR45, RZ ;  /* 0x0000002dc3c37c10 */ /* 0x004fca000ff9e0ff */
        /* <DEDUP_REMOVED lines=9> */
[----:B------:R-:W-:-:S05]  /*1fb00*/  IADD3.X R190, R190, UR17, RZ, P3, !PT ;  /* 0x00000011bebe7c10 */ /* 0x000fca0009ffe4ff */
[----:B------:R0:W-:Y:S01]  /*1fb10*/  STL [R1+0x554], R190 ;  /* 0x000554be01007387 */ /* 0x0001e20000100800 */
[----:B------:R-:W-:Y:S02]  /*1fb20*/  IADD3 R220, P3, R220, UR45, RZ ;  /* 0x0000002ddcdc7c10 */ /* 0x000fe4000ff7e0ff */
[----:B------:R-:W-:Y:S01]  /*1fb30*/  IADD3.X R218, R218, UR17, RZ, P2, !PT ;  /* 0x00000011dada7c10 */ /* 0x000fe200097fe4ff */
[----:B0-----:R-:W2:Y:S01]  /*1fb40*/  LDL.LU R190, [R1+0x4c0] ;  /* 0x0004c00001be7983 */ /* 0x001ea20000300800 */
[----:B------:R-:W-:-:S03]  /*1fb50*/  IADD3 R216, P2, R216, UR45, RZ ;  /* 0x0000002dd8d87c10 */ /* 0x000fc6000ff5e0ff */
[----:B------:R-:W-:Y:S04]  /*1fb60*/  STL [R1+0x528], R220 ;  /* 0x000528dc01007387 */ /* 0x000fe80000100800 */
[----:B------:R-:W-:Y:S04]  /*1fb70*/  STL [R1+0x54c], R218 ;  /* 0x00054cda01007387 */ /* 0x000fe80000100800 */
[----:B------:R-:W-:Y:S01]  /*1fb80*/  STL [R1+0x520], R216 ;  /* 0x000520d801007387 */ /* 0x000fe20000100800 */
[----:B---3--:R-:W-:Y:S02]  /*1fb90*/  IADD3.X R214, R214, UR17, RZ, P6, !PT ;  /* 0x00000011d6d67c10 */ /* 0x008fe4000b7fe4ff */
        /* <DEDUP_REMOVED lines=12> */
[----:B------:R-:W-:Y:S02]  /*1fc60*/  IADD3 R176, P4, R176, UR45, RZ ;  /* 0x0000002db0b07c10 */ /* 0x000fe4000ff9e0ff */
[----:B------:R-:W-:Y:S02]  /*1fc70*/  IADD3.X R172, R172, UR17, RZ, P3, !PT ;  /* 0x00000011acac7c10 */ /* 0x000fe40009ffe4ff */
[----:B------:R-:W-:Y:S01]  /*1fc80*/  IADD3 R203, P3, R203, UR45, RZ ;  /* 0x0000002dcbcb7c10 */ /* 0x000fe2000ff7e0ff */
[----:B------:R-:W-:Y:S04]  /*1fc90*/  STL [R1+0x52c], R180 ;  /* 0x00052cb401007387 */ /* 0x000fe80000100800 */
[----:B------:R0:W-:Y:S04]  /*1fca0*/  STL [R1+0x4f8], R203 ;  /* 0x0004f8cb01007387 */ /* 0x0001e80000100800 */
[----:B------:R-:W-:Y:S04]  /*1fcb0*/  STL [R1+0x500], R176 ;  /* 0x000500b001007387 */ /* 0x000fe80000100800 */
[----:B0-----:R-:W3:Y:S04]  /*1fcc0*/  LDL.LU R203, [R1+0x4e4] ;  /* 0x0004e40001cb7983 */ /* 0x001ee80000300800 */
[----:B------:R-:W-:Y:S01]  /*1fcd0*/  STL [R1+0x524], R172 ;  /* 0x000524ac01007387 */ /* 0x000fe20000100800 */
[----:B----4-:R-:W-:-:S05]  /*1fce0*/  IADD3.X R191, R191, UR17, RZ, P2, !PT ;  /* 0x00000011bfbf7c10 */ /* 0x010fca00097fe4ff */
[----:B------:R0:W-:Y:S04]  /*1fcf0*/  STL [R1+0x51c], R191 ;  /* 0x00051cbf01007387 */ /* 0x0001e80000100800 */
[----:B0-----:R-:W4:Y:S01]  /*1fd00*/  LDL.LU R191, [R1+0x4b8] ;  /* 0x0004b80001bf7983 */ /* 0x001f220000300800 */
[----:B------:R-:W-:-:S05]  /*1fd10*/  IADD3 R211, P2, R211, UR45, RZ ;  /* 0x0000002dd3d37c10 */ /* 0x000fca000ff5e0ff */
[----:B------:R0:W-:Y:S04]  /*1fd20*/  STL [R1+0x4f0], R211 ;  /* 0x0004f0d301007387 */ /* 0x0001e80000100800 */
[----:B0-----:R-:W4:Y:S01]  /*1fd30*/  LDL.LU R211, [R1+0x4dc] ;  /* 0x0004dc0001d37983 */ /* 0x001f220000300800 */
[----:B------:R-:W-:Y:S02]  /*1fd40*/  IADD3.X R168, R168, UR17, RZ, P6, !PT ;  /* 0x00000011a8a87c10 */ /* 0x000fe4000b7fe4ff */
[----:B------:R-:W-:Y:S02]  /*1fd50*/  IADD3 R164, P6, R164, UR45, RZ ;  /* 0x0000002da4a47c10 */ /* 0x000fe4000ffde0ff */
[----:B------:R-:W-:Y:S01]  /*1fd60*/  IADD3.X R160, R160, UR17, RZ, P5, !PT ;  /* 0x00000011a0a07c10 */ /* 0x000fe2000affe4ff */
[----:B------:R-:W-:Y:S04]  /*1fd70*/  STL [R1+0x514], R168 ;  /* 0x000514a801007387 */ /* 0x000fe80000100800 */
[----:B------:R-:W-:Y:S04]  /*1fd80*/  STL [R1+0x4e8], R164 ;  /* 0x0004e8a401007387 */ /* 0x000fe80000100800 */
[----:B------:R-:W-:Y:S01]  /*1fd90*/  STL [R1+0x50c], R160 ;  /* 0x00050ca001007387 */ /* 0x000fe20000100800 */
[----:B--2---:R-:W-:-:S02]  /*1fda0*/  IADD3 R156, P5, R156, UR45, RZ ;  /* 0x0000002d9c9c7c10 */ /* 0x004fc4000ffbe0ff */
        /* <DEDUP_REMOVED lines=11> */
[----:B------:R-:W-:-:S05]  /*1fe60*/  IADD3.X R195, R195, UR17, RZ, P2, !PT ;  /* 0x00000011c3c37c10 */ /* 0x000fca00097fe4ff */
[----:B------:R0:W-:Y:S04]  /*1fe70*/  STL [R1+0x4ec], R195 ;  /* 0x0004ecc301007387 */ /* 0x0001e80000100800 */
[----:B------:R-:W-:Y:S04]  /*1fe80*/  STL [R1+0x4f4], R8 ;  /* 0x0004f40801007387 */ /* 0x000fe80000100800 */
[----:B0-----:R-:W2:Y:S04]  /*1fe90*/  LDL.LU R195, [R1+0x4b0] ;  /* 0x0004b00001c37983 */ /* 0x001ea80000300800 */
[----:B------:R-:W-:Y:S04]  /*1fea0*/  STL [R1+0x4c8], R4 ;  /* 0x0004c80401007387 */ /* 0x000fe80000100800 */
[----:B------:R-:W2:Y:S01]  /*1feb0*/  LDL.LU R220, [R1+0x4d4] ;  /* 0x0004d40001dc7983 */ /* 0x000ea20000300800 */
[----:B------:R-:W-:-:S03]  /*1fec0*/  IADD3 R190, P2, R190, UR45, RZ ;  /* 0x0000002dbebe7c10 */ /* 0x000fc6000ff5e0ff */
        /* <DEDUP_REMOVED lines=13> */
[----:B---3--:R-:W-:-:S05]  /*1ffa0*/  IADD3.X R203, R203, UR17, RZ, P6, !PT ;  /* 0x00000011cbcb7c10 */ /* 0x008fca000b7fe4ff */
[----:B------:R0:W-:Y:S04]  /*1ffb0*/  STL [R1+0x4e4], R203 ;  /* 0x0004e4cb01007387 */ /* 0x0001e80000100800 */
[----:B0-----:R-:W3:Y:S01]  /*1ffc0*/  LDL.LU R203, [R1+0x478] ;  /* 0x0004780001cb7983 */ /* 0x001ee20000300800 */
[----:B----4-:R-:W-:-:S05]  /*1ffd0*/  IADD3 R191, P6, R191, UR45, RZ ;  /* 0x0000002dbfbf7c10 */ /* 0x010fca000ffde0ff */
[----:B------:R0:W-:Y:S04]  /*1ffe0*/  STL [R1+0x4b8], R191 ;  /* 0x0004b8bf01007387 */ /* 0x0001e80000100800 */
[----:B0-----:R-:W4:Y:S01]  /*1fff0*/  LDL.LU R191, [R1+0x49c] ;  /* 0x00049c0001bf7983 */ /* 0x001f220000300800 */
[----:B------:R-:W-:-:S03]  /*20000*/  IADD3.X R211, R211, UR17, RZ, P5, !PT ;  /* 0x00000011d3d37c10 */ /* 0x000fc6000affe4ff */
        /* <DEDUP_REMOVED lines=11> */
[----:B0-----:R-:W4:Y:S01]  /*200c0*/  LDL.LU R211, [R1+0x448] ;  /* 0x0004480001d37983 */ /* 0x001f220000300800 */
[----:B--2---:R-:W-:-:S05]  /*200d0*/  IADD3 R195, P5, R195, UR45, RZ ;  /* 0x0000002dc3c37c10 */ /* 0x004fca000ffbe0ff */
        /* <DEDUP_REMOVED lines=26> */
[----:B------:R-:W-:Y:S04]  /*20280*/  STL [R1+0x4ac], R176 ;  /* 0x0004acb001007387 */ /* 0x000fe80000100800 */
[----:B0-----:R-:W2:Y:S04]  /*20290*/  LDL.LU R190, [R1+0x440] ;  /* 0x0004400001be7983 */ /* 0x001ea80000300800 */
[----:B------:R-:W-:Y:S01]  /*202a0*/  STL [R1+0x480], R172 ;  /* 0x000480ac01007387 */ /* 0x000fe20000100800 */
[----:B---3--:R-:W-:-:S05]  /*202b0*/  IADD3 R203, P1, R203, UR45, RZ ;  /* 0x0000002dcbcb7c10 */ /* 0x008fca000ff3e0ff */
[----:B------:R0:W-:Y:S04]  /*202c0*/  STL [R1+0x478], R203 ;  /* 0x000478cb01007387 */ /* 0x0001e80000100800 */
[----:B0-----:R-:W3:Y:S01]  /*202d0*/  LDL.LU R203, [R1+0x464] ;  /* 0x0004640001cb7983 */ /* 0x001ee20000300800 */
[----:B----4-:R-:W-:Y:S02]  /*202e0*/  IADD3.X R191, R191, UR17, RZ, P4, !PT ;  /* 0x00000011bfbf7c10 */ /* 0x010fe4000a7fe4ff */
[----:B------:R-:W-:-:S03]  /*202f0*/  IADD3 R168, P4, R168, UR45, RZ ;  /* 0x0000002da8a87c10 */ /* 0x000fc6000ff9e0ff */
[----:B------:R0:W-:Y:S01]  /*20300*/  STL [R1+0x49c], R191 ;  /* 0x00049cbf01007387 */ /* 0x0001e20000100800 */
[----:B------:R-:W-:Y:S02]  /*20310*/  IADD3.X R164, R164, UR17, RZ, P3, !PT ;  /* 0x00000011a4a47c10 */ /* 0x000fe40009ffe4ff */
[----:B------:R-:W-:Y:S01]  /*20320*/  IADD3 R160, P3, R160, UR45, RZ ;  /* 0x0000002da0a07c10 */ /* 0x000fe2000ff7e0ff */
[----:B0-----:R-:W4:Y:S01]  /*20330*/  LDL.LU R191, [R1+0x438] ;  /* 0x0004380001bf7983 */ /* 0x001f220000300800 */
        /* <DEDUP_REMOVED lines=18> */
[----:B0-----:R-:W4:Y:S04]  /*20460*/  LDL.LU R211, [R1+0x45c] ;  /* 0x00045c0001d37983 */ /* 0x001f280000300800 */
[----:B------:R-:W-:Y:S04]  /*20470*/  STL [R1+0x474], R4 ;  /* 0x0004740401007387 */ /* 0x000fe80000100800 */
[----:B------:R-:W4:Y:S04]  /*20480*/  LDL.LU R220, [R1+0x430] ;  /* 0x0004300001dc7983 */ /* 0x000f280000300800 */
[----:B------:R-:W4:Y:S04]  /*20490*/  LDL.LU R218, [R1+0x454] ;  /* 0x0004540001da7983 */ /* 0x000f280000300800 */
[----:B------:R-:W4:Y:S01]  /*204a0*/  LDL.LU R216, [R1+0x428] ;  /* 0x0004280001d87983 */ /* 0x000f220000300800 */
[----:B--2---:R-:W-:-:S05]  /*204b0*/  IADD3.X R195, R195, UR17, RZ, P4, !PT ;  /* 0x00000011c3c37c10 */ /* 0x004fca000a7fe4ff */
[----:B------:R-:W-:Y:S04]  /*204c0*/  STL [R1+0x46c], R195 ;  /* 0x00046cc301007387 */ /* 0x000fe80000100800 */
        /* <DEDUP_REMOVED lines=9> */
[----:B------:R-:W2:Y:S01]  /*20560*/  LDL.LU R168, [R1+0xa14] ;  /* 0x000a140001a87983 */ /* 0x000ea20000300800 */
[----:B------:R-:W-:-:S05]  /*20570*/  IADD3 R190, P4, R190, UR45, RZ ;  /* 0x0000002dbebe7c10 */ /* 0x000fca000ff9e0ff */
[----:B------:R0:W-:Y:S04]  /*20580*/  STL [R1+0x440], R190 ;  /* 0x000440be01007387 */ /* 0x0001e80000100800 */
[----:B0-----:R-:W2:Y:S01]  /*20590*/  LDL.LU R190, [R1+0x424] ;  /* 0x0004240001be7983 */ /* 0x001ea20000300800 */
[----:B---3--:R-:W-:-:S05]  /*205a0*/  IADD3.X R203, R203, UR17, RZ, P3, !PT ;  /* 0x00000011cbcb7c10 */ /* 0x008fca0009ffe4ff */
[----:B------:R0:W-:Y:S04]  /*205b0*/  STL [R1+0x464], R203 ;  /* 0x000464cb01007387 */ /* 0x0001e80000100800 */
[----:B0-----:R-:W3:Y:S04]  /*205c0*/  LDL.LU R203, [R1+0xa10] ;  /* 0x000a100001cb7983 */ /* 0x001ee80000300800 */
[----:B------:R-:W3:Y:S04]  /*205d0*/  LDL.LU R164, [R1+0x41c] ;  /* 0x00041c0001a47983 */ /* 0x000ee80000300800 */
[----:B------:R-:W3:Y:S04]  /*205e0*/  LDL.LU R160, [R1+0xa0c] ;  /* 0x000a0c0001a07983 */ /* 0x000ee80000300800 */
[----:B------:R-:W3:Y:S01]  /*205f0*/  LDL.LU R156, [R1+0xa1c] ;  /* 0x000a1c00019c7983 */ /* 0x000ee20000300800 */
[----:B----4-:R-:W-:-:S05]  /*20600*/  IADD3 R191, P3, R191, UR45, RZ ;  /* 0x0000002dbfbf7c10 */ /* 0x010fca000ff7e0ff */
        /* <DEDUP_REMOVED lines=9> */
[----:B------:R-:W-:-:S05]  /*206a0*/  IADD3.X R211, R211, UR17, RZ, P2, !PT ;  /* 0x00000011d3d37c10 */ /* 0x000fca00097fe4ff */
[----:B------:R0:W-:Y:S04]  /*206b0*/  STL [R1+0x45c], R211 ;  /* 0x00045cd301007387 */ /* 0x0001e80000100800 */
[----:B0-----:R-:W4:Y:S01]  /*206c0*/  LDL.LU R211, [R1+0x9f0] ;  /* 0x0009f00001d37983 */ /* 0x001f220000300800 */
[----:B------:R-:W-:Y:S02]  /*206d0*/  IADD3 R220, P2, R220, UR45, RZ ;  /* 0x0000002ddcdc7c10 */ /* 0x000fe4000ff5e0ff */
[----:B------:R-:W-:Y:S02]  /*206e0*/  IADD3.X R218, R218, UR17, RZ, P6, !PT ;  /* 0x00000011dada7c10 */ /* 0x000fe4000b7fe4ff */
[----:B------:R-:W-:Y:S01]  /*206f0*/  IADD3 R216, P6, R216, UR45, RZ ;  /* 0x0000002dd8d87c10 */ /* 0x000fe2000ffde0ff */
[----:B------:R-:W-:Y:S04]  /*20700*/  STL [R1+0x430], R220 ;  /* 0x000430dc01007387 */ /* 0x000fe80000100800 */
[----:B------:R-:W-:Y:S04]  /*20710*/  STL [R1+0x454], R218 ;  /* 0x000454da01007387 */ /* 0x000fe80000100800 */
[----:B------:R-:W-:Y:S01]  /*20720*/  STL [R1+0x428], R216 ;  /* 0x000428d801007387 */ /* 0x000fe20000100800 */
[----:B--2---:R-:W-:-:S02]  /*20730*/  IADD3.X R214, R214, UR17, RZ, P5, !PT ;  /* 0x00000011d6d67c10 */ /* 0x004fc4000affe4ff */
        /* <DEDUP_REMOVED lines=18> */
[----:B------:R-:W-:-:S05]  /*20860*/  IADD3.X R190, R190, UR17, RZ, P6, !PT ;  /* 0x00000011bebe7c10 */ /* 0x000fca000b7fe4ff */
[----:B------:R0:W-:Y:S04]  /*20870*/  STL [R1+0x424], R190 ;  /* 0x000424be01007387 */ /* 0x0001e80000100800 */
[----:B------:R-:W-:Y:S04]  /*20880*/  STL [R1+0xa14], R168 ;  /* 0x000a14a801007387 */ /* 0x000fe80000100800 */
[----:B0-----:R-:W2:Y:S01]  /*20890*/  LDL.LU R190, [R1+0x610] ;  /* 0x0006100001be7983 */ /* 0x001ea20000300800 */
[----:B---3--:R-:W-:Y:S02]  /*208a0*/  IADD3 R203, P6, R203, UR44, RZ ;  /* 0x0000002ccbcb7c10 */ /* 0x008fe4000ffde0ff */
[----:B------:R-:W-:-:S03]  /*208b0*/  IADD3.X R164, R164, UR17, RZ, P5, !PT ;  /* 0x00000011a4a47c10 */ /* 0x000fc6000affe4ff */
[----:B------:R0:W-:Y:S01]  /*208c0*/  STL [R1+0xa10], R203 ;  /* 0x000a10cb01007387 */ /* 0x0001e20000100800 */
[----:B------:R-:W-:Y:S02]  /*208d0*/  IADD3 R160, P5, R160, UR44, RZ ;  /* 0x0000002ca0a07c10 */ /* 0x000fe4000ffbe0ff */
[----:B------:R-:W-:Y:S01]  /*208e0*/  IADD3.X R156, R156, UR6, RZ, P1, !PT ;  /* 0x000000069c9c7c10 */ /* 0x000fe20008ffe4ff */
[----:B0-----:R-:W3:Y:S04]  /*208f0*/  LDL.LU R203, [R1+0x9e8] ;  /* 0x0009e80001cb7983 */ /* 0x001ee80000300800 */
[----:B------:R-:W-:Y:S01]  /*20900*/  STL [R1+0x41c], R164 ;  /* 0x00041ca401007387 */ /* 0x000fe20000100800 */
[----:B----4-:R-:W-:-:S03]  /*20910*/  IADD3 R152, P1, R152, UR44, RZ ;  /* 0x0000002c98987c10 */ /* 0x010fc6000ff3e0ff */
        /* <DEDUP_REMOVED lines=12> */
[----:B------:R-:W-:Y:S01]  /*209e0*/  IADD3.X R191, R191, UR6, RZ, P6, !PT ;  /* 0x00000006bfbf7c10 */ /* 0x000fe2000b7fe4ff */
[----:B------:R-:W-:Y:S04]  /*209f0*/  STL [R1+0xa00], R8 ;  /* 0x000a000801007387 */ /* 0x000fe80000100800 */
[----:B------:R0:W-:Y:S04]  /*20a00*/  STL [R1+0x614], R191 ;  /* 0x000614bf01007387 */ /* 0x0001e80000100800 */
[----:B------:R-:W-:Y:S04]  /*20a10*/  STL [R1+0x618], R4 ;  /* 0x0006180401007387 */ /* 0x000fe80000100800 */
[----:B0-----:R-:W4:Y:S04]  /*20a20*/  LDL.LU R191, [R1+0x60c] ;  /* 0x00060c0001bf7983 */ /* 0x001f280000300800 */
[----:B------:R-:W-:Y:S04]  /*20a30*/  STL [R1+0x9f8], R195 ;  /* 0x0009f8c301007387 */ /* 0x000fe80000100800 */
[----:B------:R-:W4:Y:S01]  /*20a40*/  LDL.LU R247, [R1+0x9e0] ;  /* 0x0009e00001f77983 */ /* 0x000f220000300800 */
[----:B------:R-:W-:-:S03]  /*20a50*/  IADD3 R211, P6, R211, UR44, RZ ;  /* 0x0000002cd3d37c10 */ /* 0x000fc6000ffde0ff */
        /* <DEDUP_REMOVED lines=15> */
[----:B--2---:R-:W-:-:S05]  /*20b50*/  IADD3.X R190, R190, UR6, RZ, P5, !PT ;  /* 0x00000006bebe7c10 */ /* 0x004fca000affe4ff */
[----:B------:R0:W-:Y:S04]  /*20b60*/  STL [R1+0x610], R190 ;  /* 0x000610be01007387 */ /* 0x0001e80000100800 */
[----:B0-----:R-:W2:Y:S04]  /*20b70*/  LDL.LU R190, [R1+0x9cc] ;  /* 0x0009cc0001be7983 */ /* 0x001ea80000300800 */
[----:B------:R-:W2:Y:S04]  /*20b80*/  LDL.LU R164, [R1+0x9a0] ;  /* 0x0009a00001a47983 */ /* 0x000ea80000300800 */
[----:B------:R-:W2:Y:S04]  /*20b90*/  LDL.LU R160, [R1+0x9c4] ;  /* 0x0009c40001a07983 */ /* 0x000ea80000300800 */
[----:B------:R-:W2:Y:S01]  /*20ba0*/  LDL.LU R156, [R1+0x998] ;  /* 0x00099800019c7983 */ /* 0x000ea20000300800 */
[----:B---3--:R-:W-:-:S05]  /*20bb0*/  IADD3 R203, P5, R203, UR44, RZ ;  /* 0x0000002ccbcb7c10 */ /* 0x008fca000ffbe0ff */
        /* <DEDUP_REMOVED lines=9> */
[----:B----4-:R-:W-:-:S05]  /*20c50*/  IADD3.X R191, R191, UR6, RZ, P1, !PT ;  /* 0x00000006bfbf7c10 */ /* 0x010fca0008ffe4ff */
[----:B------:R0:W-:Y:S01]  /*20c60*/  STL [R1+0x60c], R191 ;  /* 0x00060cbf01007387 */ /* 0x0001e20000100800 */
[----:B------:R-:W-:Y:S02]  /*20c70*/  IADD3 R247, P1, R247, UR44, RZ ;  /* 0x0000002cf7f77c10 */ /* 0x000fe4000ff3e0ff */
[----:B------:R-:W-:Y:S01]  /*20c80*/  IADD3.X R220, R220, UR6, RZ, P4, !PT ;  /* 0x00000006dcdc7c10 */ /* 0x000fe2000a7fe4ff */
[----:B0-----:R-:W4:Y:S01]  /*20c90*/  LDL.LU R191, [R1+0x99c] ;  /* 0x00099c0001bf7983 */ /* 0x001f220000300800 */
        /* <DEDUP_REMOVED lines=22> */
[----:B------:R-:W-:Y:S01]  /*20e00*/  STL [R1+0x9b8], R180 ;  /* 0x0009b8b401007387 */ /* 0x000fe20000100800 */
[----:B------:R-:W-:-:S03]  /*20e10*/  IADD3 R211, P4, R211, UR44, RZ ;  /* 0x0000002cd3d37c10 */ /* 0x000fc6000ff9e0ff */
[----:B------:R-:W-:Y:S04]  /*20e20*/  STL [R1+0x9dc], R176 ;  /* 0x0009dcb001007387 */ /* 0x000fe80000100800 */
[----:B------:R0:W-:Y:S04]  /*20e30*/  STL [R1+0x9a8], R211 ;  /* 0x0009a8d301007387 */ /* 0x0001e80000100800 */
[----:B------:R-:W-:Y:S04]  /*20e40*/  STL [R1+0x9b0], R172 ;  /* 0x0009b0ac01007387 */ /* 0x000fe80000100800 */
[----:B0-----:R-:W4:Y:S04]  /*20e50*/  LDL.LU R211, [R1+0x970] ;  /* 0x0009700001d37983 */ /* 0x001f280000300800 */
[----:B------:R-:W-:Y:S01]  /*20e60*/  STL [R1+0x9d4], R168 ;  /* 0x0009d4a801007387 */ /* 0x000fe20000100800 */
[----:B--2---:R-:W-:-:S02]  /*20e70*/  IADD3.X R190, R190, UR6, RZ, P3, !PT ;  /* 0x00000006bebe7c10 */ /* 0x004fc40009ffe4ff */
[----:B------:R-:W-:-:S03]  /*20e80*/  IADD3 R164, P3, R164, UR44, RZ ;  /* 0x0000002ca4a47c10 */ /* 0x000fc6000ff7e0ff */
[----:B------:R0:W-:Y:S01]  /*20e90*/  STL [R1+0x9cc], R190 ;  /* 0x0009ccbe01007387 */ /* 0x0001e20000100800 */
[----:B------:R-:W-:Y:S02]  /*20ea0*/  IADD3.X R160, R160, UR6, RZ, P2, !PT ;  /* 0x00000006a0a07c10 */ /* 0x000fe400097fe4ff */
[----:B------:R-:W-:Y:S01]  /*20eb0*/  IADD3 R156, P2, R156, UR44, RZ ;  /* 0x0000002c9c9c7c10 */ /* 0x000fe2000ff5e0ff */
[----:B0-----:R-:W2:Y:S04]  /*20ec0*/  LDL.LU R190, [R1+0x994] ;  /* 0x0009940001be7983 */ /* 0x001ea80000300800 */
[----:B------:R-:W-:Y:S04]  /*20ed0*/  STL [R1+0x9a0], R164 ;  /* 0x0009a0a401007387 */ /* 0x000fe80000100800 */
[----:B------:R-:W-:Y:S04]  /*20ee0*/  STL [R1+0x9c4], R160 ;  /* 0x0009c4a001007387 */ /* 0x000fe80000100800 */
[----:B------:R-:W-:Y:S01]  /*20ef0*/  STL [R1+0x998], R156 ;  /* 0x0009989c01007387 */ /* 0x000fe20000100800 */
[----:B---3--:R-:W-:-:S02]  /*20f00*/  IADD3.X R152, R152, UR6, RZ, P6, !PT ;  /* 0x0000000698987c10 */ /* 0x008fc4000b7fe4ff */
        /* <DEDUP_REMOVED lines=15> */
[----:B------:R-:W-:Y:S04]  /*21000*/  STL [R1+0x9a4], R195 ;  /* 0x0009a4c301007387 */ /* 0x000fe80000100800 */
[----:B------:R-:W3:Y:S04]  /*21010*/  LDL.LU R247, [R1+0x98c] ;  /* 0x00098c0001f77983 */ /* 0x000ee80000300800 */
[----:B------:R-:W3:Y:S01]  /*21020*/  LDL.LU R220, [R1+0x960] ;  /* 0x0009600001dc7983 */ /* 0x000ee20000300800 */
[----:B----4-:R-:W-:-:S03]  /*21030*/  IADD3.X R191, R191, UR6, RZ, P3, !PT ;  /* 0x00000006bfbf7c10 */ /* 0x010fc60009ffe4ff */
        /* <DEDUP_REMOVED lines=14> */
[----:B------:R-:W-:-:S05]  /*21120*/  IADD3 R211, P3, R211, UR44, RZ ;  /* 0x0000002cd3d37c10 */ /* 0x000fca000ff7e0ff */
[----:B------:R0:W-:Y:S04]  /*21130*/  STL [R1+0x970], R211 ;  /* 0x000970d301007387 */ /* 0x0001e80000100800 */
[----:B0-----:R-:W4:Y:S04]  /*21140*/  LDL.LU R211, [R1+0x928] ;  /* 0x0009280001d37983 */ /* 0x001f280000300800 */
[----:B------:R-:W4:Y:S04]  /*21150*/  LDL.LU R164, [R1+0x94c] ;  /* 0x00094c0001a47983 */ /* 0x000f280000300800 */
[----:B------:R-:W4:Y:S04]  /*21160*/  LDL.LU R160, [R1+0x920] ;  /* 0x0009200001a07983 */ /* 0x000f280000300800 */
[----:B------:R-:W4:Y:S01]  /*21170*/  LDL.LU R156, [R1+0x944] ;  /* 0x00094400019c7983 */ /* 0x000f220000300800 */
[----:B--2---:R-:W-:-:S05]  /*21180*/  IADD3.X R190, R190, UR6, RZ, P2, !PT ;  /* 0x00000006bebe7c10 */ /* 0x004fca00097fe4ff */
        /* <DEDUP_REMOVED lines=11> */
[----:B------:R-:W-:Y:S02]  /*21240*/  IADD3.X R247, R247, UR6, RZ, P6, !PT ;  /* 0x00000006f7f77c10 */ /* 0x000fe4000b7fe4ff */
[----:B------:R-:W-:Y:S01]  /*21250*/  IADD3 R220, P6, R220, UR44, RZ ;  /* 0x0000002cdcdc7c10 */ /* 0x000fe2000ffde0ff */
[----:B0-----:R-:W3:Y:S01]  /*21260*/  LDL.LU R203, [R1+0x8f8] ;  /* 0x0008f80001cb7983 */ /* 0x001ee20000300800 */
[----:B----4-:R-:W-:-:S03]  /*21270*/  IADD3.X R218, R218, UR6, RZ, P5, !PT ;  /* 0x00000006dada7c10 */ /* 0x010fc6000affe4ff */
        /* <DEDUP_REMOVED lines=26> */
[----:B0-----:R-:W4:Y:S04]  /*21420*/  LDL.LU R191, [R1+0x91c] ;  /* 0x00091c0001bf7983 */ /* 0x001f280000300800 */
[----:B------:R-:W-:Y:S01]  /*21430*/  STL [R1+0x930], R168 ;  /* 0x000930a801007387 */ /* 0x000fe20000100800 */
        /* <DEDUP_REMOVED lines=44> */
[----:B------:R0:W-:Y:S04]  /*21700*/  STL [R1+0x91c], R191 ;  /* 0x00091cbf01007387 */ /* 0x0001e80000100800 */
[----:B0-----:R-:W4:Y:S04]  /*21710*/  LDL.LU R191, [R1+0x8d4] ;  /* 0x0008d40001bf7983 */ /* 0x001f280000300800 */
[----:B------:R-:W4:Y:S04]  /*21720*/  LDL.LU R164, [R1+0x8a8] ;  /* 0x0008a80001a47983 */ /* 0x000f280000300800 */
[----:B------:R-:W4:Y:S04]  /*21730*/  LDL.LU R160, [R1+0x8cc] ;  /* 0x0008cc0001a07983 */ /* 0x000f280000300800 */
[----:B------:R-:W4:Y:S01]  /*21740*/  LDL.LU R156, [R1+0x8a0] ;  /* 0x0008a000019c7983 */ /* 0x000f220000300800 */
[----:B------:R-:W-:-:S05]  /*21750*/  IADD3 R211, P1, R211, UR44, RZ ;  /* 0x0000002cd3d37c10 */ /* 0x000fca000ff3e0ff */
        /* <DEDUP_REMOVED lines=43> */
[----:B----4-:R-:W-:-:S02]  /*21a10*/  IADD3.X R191, R191, UR6, RZ, P2, !PT ;  /* 0x00000006bfbf7c10 */ /* 0x010fc400097fe4ff */
[----:B------:R-:W-:-:S03]  /*21a20*/  IADD3 R164, P2, R164, UR44, RZ ;  /* 0x0000002ca4a47c10 */ /* 0x000fc6000ff5e0ff */
[----:B------:R0:W-:Y:S01]  /*21a30*/  STL [R1+0x8d4], R191 ;  /* 0x0008d4bf01007387 */ /* 0x0001e20000100800 */
[----:B------:R-:W-:Y:S02]  /*21a40*/  IADD3.X R160, R160, UR6, RZ, P6, !PT ;  /* 0x00000006a0a07c10 */ /* 0x000fe4000b7fe4ff */
[----:B------:R-:W-:Y:S01]  /*21a50*/  IADD3 R156, P6, R156, UR44, RZ ;  /* 0x0000002c9c9c7c10 */ /* 0x000fe2000ffde0ff */
[----:B0-----:R-:W4:Y:S04]  /*21a60*/  LDL.LU R191, [R1+0x89c] ;  /* 0x00089c0001bf7983 */ /* 0x001f280000300800 */
        /* <DEDUP_REMOVED lines=38> */
[----:B------:R0:W-:Y:S04]  /*21cd0*/  STL [R1+0x878], R203 ;  /* 0x000878cb01007387 */ /* 0x0001e80000100800 */
[----:B0-----:R-:W3:Y:S04]  /*21ce0*/  LDL.LU R203, [R1+0x830] ;  /* 0x0008300001cb7983 */ /* 0x001ee80000300800 */
[----:B------:R-:W3:Y:S04]  /*21cf0*/  LDL.LU R164, [R1+0x854] ;  /* 0x0008540001a47983 */ /* 0x000ee80000300800 */
[----:B------:R-:W3:Y:S04]  /*21d00*/  LDL.LU R160, [R1+0x828] ;  /* 0x0008280001a07983 */ /* 0x000ee80000300800 */
[----:B------:R-:W3:Y:S01]  /*21d10*/  LDL.LU R156, [R1+0x84c] ;  /* 0x00084c00019c7983 */ /* 0x000ee20000300800 */
[----:B----4-:R-:W-:-:S05]  /*21d20*/  IADD3.X R191, R191, UR6, RZ, P6, !PT ;  /* 0x00000006bfbf7c10 */ /* 0x010fca000b7fe4ff */
        /* <DEDUP_REMOVED lines=37> */
[----:B------:R-:W-:Y:S02]  /*21f80*/  IADD3.X R190, R190, UR6, RZ, P1, !PT ;  /* 0x00000006bebe7c10 */ /* 0x000fe40008ffe4ff */
[----:B------:R-:W-:-:S03]  /*21f90*/  IADD3 R168, P5, R168, UR44, RZ ;  /* 0x0000002ca8a87c10 */ /* 0x000fc6000ffbe0ff */
[----:B------:R0:W-:Y:S04]  /*21fa0*/  STL [R1+0x85c], R190 ;  /* 0x00085cbe01007387 */ /* 0x0001e80000100800 */
[----:B------:R-:W-:Y:S04]  /*21fb0*/  STL [R1+0x864], R172 ;  /* 0x000864ac01007387 */ /* 0x000fe80000100800 */
[----:B0-----:R-:W2:Y:S04]  /*21fc0*/  LDL.LU R190, [R1+0x824] ;  /* 0x0008240001be7983 */ /* 0x001ea80000300800 */
[----:B------:R-:W-:Y:S01]  /*21fd0*/  STL [R1+0x838], R168 ;  /* 0x000838a801007387 */ /* 0x000fe20000100800 */
[----:B---3--:R-:W-:-:S02]  /*21fe0*/  IADD3 R203, P1, R203, UR44, RZ ;  /* 0x0000002ccbcb7c10 */ /* 0x008fc4000ff3e0ff */
        /* <DEDUP_REMOVED lines=25> */
[----:B------:R-:W4:Y:S04]  /*22180*/  LDL.LU R247, [R1+0x7f0] ;  /* 0x0007f00001f77983 */ /* 0x000f280000300800 */
[----:B------:R-:W4:Y:S01]  /*22190*/  LDL.LU R220, [R1+0x814] ;  /* 0x0008140001dc7983 */ /* 0x000f220000300800 */
[----:B------:R-:W-:-:S03]  /*221a0*/  IADD3 R211, P1, R211, UR44, RZ ;  /* 0x0000002cd3d37c10 */ /* 0x000fc6000ff3e0ff */
        /* <DEDUP_REMOVED lines=175> */
[----:B------:R-:W2:Y:S01]  /*22ca0*/  LDL.LU R247, [R1+0x700] ;  /* 0x0007000001f77983 */ /* 0x000ea20000300800 */
[----:B------:R-:W-:-:S03]  /*22cb0*/  IADD3 R190, P1, R190, UR44, RZ ;  /* 0x0000002cbebe7c10 */ /* 0x000fc6000ff3e0ff */
[----:B------:R-:W-:Y:S04]  /*22cc0*/  STL [R1+0x718], R4 ;  /* 0x0007180401007387 */ /* 0x000fe80000100800 */
[----:B------:R0:W-:Y:S04]  /*22cd0*/  STL [R1+0x710], R190 ;  /* 0x000710be01007387 */ /* 0x0001e80000100800 */
[----:B------:R-:W-:Y:S04]  /*22ce0*/  STL [R1+0x73c], R195 ;  /* 0x00073cc301007387 */ /* 0x000fe80000100800 */
[----:B0-----:R-:W2:Y:S04]  /*22cf0*/  LDL.LU R190, [R1+0x724] ;  /* 0x0007240001be7983 */ /* 0x001ea80000300800 */
        /* <DEDUP_REMOVED lines=19> */
[----:B0-----:R-:W4:Y:S04]  /*22e30*/  LDL.LU R191, [R1+0x6e4] ;  /* 0x0006e40001bf7983 */ /* 0x001f280000300800 */
[----:B------:R-:W4:Y:S04]  /*22e40*/  LDL.LU R160, [R1+0x6b8] ;  /* 0x0006b80001a07983 */ /* 0x000f280000300800 */
[----:B------:R-:W4:Y:S04]  /*22e50*/  LDL.LU R156, [R1+0x6dc] ;  /* 0x0006dc00019c7983 */ /* 0x000f280000300800 */
[----:B------:R-:W4:Y:S01]  /*22e60*/  LDL.LU R152, [R1+0x6b0] ;  /* 0x0006b00001987983 */ /* 0x000f220000300800 */
[----:B------:R-:W-:-:S05]  /*22e70*/  IADD3.X R211, R211, UR6, RZ, P3, !PT ;  /* 0x00000006d3d37c10 */ /* 0x000fca0009ffe4ff */
[----:B------:R0:W-:Y:S04]  /*22e80*/  STL [R1+0x72c], R211 ;  /* 0x00072cd301007387 */ /* 0x0001e80000100800 */
[----:B------:R-:W4:Y:S04]  /*22e90*/  LDL.LU R20, [R1+0x6d4] ;  /* 0x0006d40001147983 */ /* 0x000f280000300800 */
[----:B------:R-:W4:Y:S04]  /*22ea0*/  LDL.LU R16, [R1+0x6a8] ;  /* 0x0006a80001107983 */ /* 0x000f280000300800 */
[----:B------:R-:W4:Y:S04]  /*22eb0*/  LDL.LU R12, [R1+0x6cc] ;  /* 0x0006cc00010c7983 */ /* 0x000f280000300800 */
[----:B------:R-:W4:Y:S04]  /*22ec0*/  LDL.LU R8, [R1+0x6a0] ;  /* 0x0006a00001087983 */ /* 0x000f280000300800 */
[----:B------:R-:W4:Y:S04]  /*22ed0*/  LDL.LU R4, [R1+0x6c4] ;  /* 0x0006c40001047983 */ /* 0x000f280000300800 */
[----:B------:R-:W4:Y:S04]  /*22ee0*/  LDL.LU R195, [R1+0x698] ;  /* 0x0006980001c37983 */ /* 0x000f280000300800 */
[----:B0-----:R-:W4:Y:S01]  /*22ef0*/  LDL.LU R211, [R1+0x6bc] ;  /* 0x0006bc0001d37983 */ /* 0x001f220000300800 */
[----:B--2---:R-:W-:-:S02]  /*22f00*/  IADD3 R247, P3, R247, UR44, RZ ;  /* 0x0000002cf7f77c10 */ /* 0x004fc4000ff7e0ff */
[----:B------:R-:W-:Y:S02]  /*22f10*/  IADD3.X R190, R190, UR6, RZ, P2, !PT ;  /* 0x00000006bebe7c10 */ /* 0x000fe400097fe4ff */
[----:B------:R-:W-:-:S03]  /*22f20*/  IADD3 R220, P2, R220, UR44, RZ ;  /* 0x0000002cdcdc7c10 */ /* 0x000fc6000ff5e0ff */
[----:B------:R0:W-:Y:S01]  /*22f30*/  STL [R1+0x724], R190 ;  /* 0x000724be01007387 */ /* 0x0001e20000100800 */
[----:B------:R-:W-:Y:S02]  /*22f40*/  IADD3.X R218, R218, UR6, RZ, P6, !PT ;  /* 0x00000006dada7c10 */ /* 0x000fe4000b7fe4ff */
[----:B------:R-:W-:Y:S01]  /*22f50*/  IADD3 R216, P6, R216, UR44, RZ ;  /* 0x0000002cd8d87c10 */ /* 0x000fe2000ffde0ff */
[----:B0-----:R-:W2:Y:S04]  /*22f60*/  LDL.LU R190, [R1+0x690] ;  /* 0x0006900001be7983 */ /* 0x001ea80000300800 */
[----:B------:R-:W-:Y:S04]  /*22f70*/  STL [R1+0x700], R247 ;  /* 0x000700f701007387 */ /* 0x000fe80000100800 */
        /* <DEDUP_REMOVED lines=48> */
[----:B------:R-:W4:Y:S04]  /*23280*/  LDL.LU R247, [R1+0x6ac] ;  /* 0x0006ac0001f77983 */ /* 0x000f280000300800 */
[----:B------:R-:W-:Y:S04]  /*23290*/  STL [R1+0x6c4], R4 ;  /* 0x0006c40401007387 */ /* 0x000fe80000100800 */
[----:B------:R0:W-:Y:S04]  /*232a0*/  STL [R1+0x6bc], R211 ;  /* 0x0006bcd301007387 */ /* 0x0001e80000100800 */
[----:B------:R-:W-:Y:S04]  /*232b0*/  STL [R1+0x698], R195 ;  /* 0x000698c301007387 */ /* 0x000fe80000100800 */
        /* <DEDUP_REMOVED lines=33> */
[----:B------:R-:W-:-:S02]  /*234d0*/  IADD3.X R247, R247, UR6, RZ, P1, !PT ;  /* 0x00000006f7f77c10 */ /* 0x000fc40008ffe4ff */
        /* <DEDUP_REMOVED lines=78> */
[----:B------:R0:W-:Y:S04]  /*239c0*/  STL [R1+0x3f0], R190 ;  /* 0x0003f0be01007387 */ /* 0x0001e80000100800 */
        /* <DEDUP_REMOVED lines=12> */
[----:B0-----:R-:W3:Y:S01]  /*23a90*/  LDL.LU R203, [R1+0x3a4] ;  /* 0x0003a40001cb7983 */ /* 0x001ee20000300800 */
[----:B----4-:R-:W-:-:S02]  /*23aa0*/  IADD3 R247, P2, R247, UR44, RZ ;  /* 0x0000002cf7f77c10 */ /* 0x010fc4000ff5e0ff */
[----:B------:R-:W-:Y:S02]  /*23ab0*/  IADD3.X R191, R191, UR6, RZ, P6, !PT ;  /* 0x00000006bfbf7c10 */ /* 0x000fe4000b7fe4ff */
        /* <DEDUP_REMOVED lines=53> */
[----:B------:R-:W3:Y:S01]  /*23e10*/  LDL.LU R247, [R1+0x394] ;  /* 0x0003940001f77983 */ /* 0x000ee20000300800 */
[----:B------:R-:W-:-:S03]  /*23e20*/  IADD3.X R203, R203, UR6, RZ, P5, !PT ;  /* 0x00000006cbcb7c10 */ /* 0x000fc6000affe4ff */
[----:B------:R-:W-:Y:S04]  /*23e30*/  STL [R1+0x3ac], R4 ;  /* 0x0003ac0401007387 */ /* 0x000fe80000100800 */
[----:B------:R0:W-:Y:S04]  /*23e40*/  STL [R1+0x3a4], R203 ;  /* 0x0003a4cb01007387 */ /* 0x0001e80000100800 */
[----:B------:R-:W-:Y:S04]  /*23e50*/  STL [R1+0x380], R195 ;  /* 0x000380c301007387 */ /* 0x000fe80000100800 */
        /* <DEDUP_REMOVED lines=33> */
[----:B---3--:R-:W-:-:S02]  /*24070*/  IADD3.X R247, R247, UR6, RZ, P4, !PT ;  /* 0x00000006f7f77c10 */ /* 0x008fc4000a7fe4ff */
[----:B------:R-:W-:Y:S02]  /*24080*/  IADD3 R203, P4, R203, UR44, RZ ;  /* 0x0000002ccbcb7c10 */ /* 0x000fe4000ff9e0ff */
[----:B------:R-:W-:-:S03]  /*24090*/  IADD3.X R220, R220, UR6, RZ, P3, !PT ;  /* 0x00000006dcdc7c10 */ /* 0x000fc60009ffe4ff */
[----:B------:R0:W-:Y:S01]  /*240a0*/  STL [R1+0x368], R203 ;  /* 0x000368cb01007387 */ /* 0x0001e20000100800 */
[----:B------:R-:W-:Y:S02]  /*240b0*/  IADD3 R218, P3, R218, UR44, RZ ;  /* 0x0000002cdada7c10 */ /* 0x000fe4000ff7e0ff */
[----:B------:R-:W-:Y:S01]  /*240c0*/  IADD3.X R216, R216, UR6, RZ, P2, !PT ;  /* 0x00000006d8d87c10 */ /* 0x000fe200097fe4ff */
[----:B0-----:R-:W3:Y:S04]  /*240d0*/  LDL.LU R203, [R1+0x324] ;  /* 0x0003240001cb7983 */ /* 0x001ee80000300800 */
[----:B------:R-:W-:Y:S04]  /*240e0*/  STL [R1+0x394], R247 ;  /* 0x000394f701007387 */ /* 0x000fe80000100800 */
        /* <DEDUP_REMOVED lines=57> */
[----:B------:R-:W-:Y:S04]  /*24480*/  STL [R1+0x324], R203 ;  /* 0x000324cb01007387 */ /* 0x000fe80000100800 */
        /* <DEDUP_REMOVED lines=11> */
[----:B------:R-:W3:Y:S01]  /*24540*/  LDL.LU R160, [R1+0x2b0] ;  /* 0x0002b00001a07983 */ /* 0x000ee20000300800 */
        /* <DEDUP_REMOVED lines=49> */
[----:B----4-:R-:W-:Y:S02]  /*24860*/  IADD3.X R191, R191, UR6, RZ, P4, !PT ;  /* 0x00000006bfbf7c10 */ /* 0x010fe4000a7fe4ff */
[----:B------:R-:W-:-:S03]  /*24870*/  IADD3 R156, P4, R156, UR44, RZ ;  /* 0x0000002c9c9c7c10 */ /* 0x000fc6000ff9e0ff */
[----:B------:R0:W-:Y:S01]  /*24880*/  STL [R1+0x2d4], R191 ;  /* 0x0002d4bf01007387 */ /* 0x0001e20000100800 */
[----:B------:R-:W-:-:S03]  /*24890*/  IADD3.X R152, R152, UR6, RZ, P3, !PT ;  /* 0x0000000698987c10 */ /* 0x000fc60009ffe4ff */
[----:B------:R-:W-:Y:S01]  /*248a0*/  STL [R1+0x2b0], R160 ;  /* 0x0002b0a001007387 */ /* 0x000fe20000100800 */
[----:B------:R-:W-:-:S03]  /*248b0*/  IADD3 R20, P3, R20, UR44, RZ ;  /* 0x0000002c14147c10 */ /* 0x000fc6000ff7e0ff */
[----:B0-----:R-:W3:Y:S04]  /*248c0*/  LDL.LU R191, [R1+0x2a4] ;  /* 0x0002a40001bf7983 */ /* 0x001ee80000300800 */
        /* <DEDUP_REMOVED lines=52> */
[----:B0-----:R-:W4:Y:S01]  /*24c10*/  LDL.LU R211, [R1+0x22c] ;  /* 0x00022c0001d37983 */ /* 0x001f220000300800 */
[----:B------:R-:W-:Y:S02]  /*24c20*/  IADD3 R241, P4, R241, UR44, RZ ;  /* 0x0000002cf1f17c10 */ /* 0x000fe4000ff9e0ff */
[----:B------:R-:W-:Y:S02]  /*24c30*/  IADD3 R247, P3, R247, UR44, RZ ;  /* 0x0000002cf7f77c10 */ /* 0x000fe4000ff7e0ff */
[----:B------:R-:W-:Y:S02]  /*24c40*/  IADD3.X R220, R220, UR6, RZ, P2, !PT ;  /* 0x00000006dcdc7c10 */ /* 0x000fe400097fe4ff */
[----:B------:R-:W-:Y:S01]  /*24c50*/  IADD3 R218, P2, R218, UR44, RZ ;  /* 0x0000002cdada7c10 */ /* 0x000fe2000ff5e0ff */
[----:B------:R-:W-:Y:S04]  /*24c60*/  STL [R1+0x278], R241 ;  /* 0x000278f101007387 */ /* 0x000fe80000100800 */
        /* <DEDUP_REMOVED lines=27> */
[----:B------:R-:W-:Y:S01]  /*24e20*/  STL [R1+0x264], R168 ;  /* 0x000264a801007387 */ /* 0x000fe20000100800 */
[----:B------:R-:W-:-:S03]  /*24e30*/  IADD3.X R156, R156, UR6, RZ, P5, !PT ;  /* 0x000000069c9c7c10 */ /* 0x000fc6000affe4ff */
[----:B------:R0:W-:Y:S01]  /*24e40*/  STL [R1+0x230], R190 ;  /* 0x000230be01007387 */ /* 0x0001e20000100800 */
[----:B------:R-:W-:-:S03]  /*24e50*/  IADD3 R152, P5, R152, UR44, RZ ;  /* 0x0000002c98987c10 */ /* 0x000fc6000ffbe0ff */
[----:B------:R-:W-:Y:S01]  /*24e60*/  STL [R1+0x238], R164 ;  /* 0x000238a401007387 */ /* 0x000fe20000100800 */
[----:B------:R-:W-:-:S03]  /*24e70*/  IADD3.X R20, R20, UR6, RZ, P1, !PT ;  /* 0x0000000614147c10 */ /* 0x000fc60008ffe4ff */
[----:B0-----:R-:W2:Y:S04]  /*24e80*/  LDL.LU R190, [R1+0x200] ;  /* 0x0002000001be7983 */ /* 0x001ea80000300800 */
[----:B------:R-:W-:Y:S04]  /*24e90*/  STL [R1+0x25c], R160 ;  /* 0x00025ca001007387 */ /* 0x000fe80000100800 */
[----:B------:R-:W-:Y:S04]  /*24ea0*/  STL [R1+0x254], R156 ;  /* 0x0002549c01007387 */ /* 0x000fe80000100800 */
[----:B------:R-:W-:Y:S04]  /*24eb0*/  STL [R1+0x228], R152 ;  /* 0x0002289801007387 */ /* 0x000fe80000100800 */
[----:B------:R-:W-:Y:S01]  /*24ec0*/  STL [R1+0x24c], R20 ;  /* 0x00024c1401007387 */ /* 0x000fe20000100800 */
[----:B---3--:R-:W-:-:S02]  /*24ed0*/  IADD3 R16, P1, R16, UR44, RZ ;  /* 0x0000002c10107c10 */ /* 0x008fc4000ff3e0ff */
        /* <DEDUP_REMOVED lines=9> */
[----:B------:R-:W3:Y:S01]  /*24f70*/  LDL.LU R241, [R1+0x224] ;  /* 0x0002240001f17983 */ /* 0x000ee20000300800 */
[----:B------:R-:W-:-:S03]  /*24f80*/  IADD3 R191, P2, R191, UR44, RZ ;  /* 0x0000002cbfbf7c10 */ /* 0x000fc6000ff5e0ff */
[----:B------:R-:W-:Y:S04]  /*24f90*/  STL [R1+0x210], R195 ;  /* 0x000210c301007387 */ /* 0x000fe80000100800 */
[----:B------:R0:W-:Y:S04]  /*24fa0*/  STL [R1+0x208], R191 ;  /* 0x000208bf01007387 */ /* 0x0001e80000100800 */
[----:B------:R-:W-:Y:S04]  /*24fb0*/  STL [R1+0x234], R203 ;  /* 0x000234cb01007387 */ /* 0x000fe80000100800 */
        /* <DEDUP_REMOVED lines=66> */
[----:B------:R-:W-:Y:S04]  /*253e0*/  STL [R1+0x1c0], R168 ;  /* 0x0001c0a801007387 */ /* 0x000fe80000100800 */
[----:B------:R0:W-:Y:S04]  /*253f0*/  STL [R1+0x1dc], R211 ;  /* 0x0001dcd301007387 */ /* 0x0001e80000100800 */
[----:B------:R-:W-:Y:S04]  /*25400*/  STL [R1+0x1e4], R164 ;  /* 0x0001e4a401007387 */ /* 0x000fe80000100800 */
[----:B0-----:R-:W4:Y:S01]  /*25410*/  LDL.LU R211, [R1+0x1ac] ;  /* 0x0001ac0001d37983 */ /* 0x001f220000300800 */
[----:B------:R-:W-:-:S02]  /*25420*/  IADD3 R160, P4, R160, UR44, RZ ;  /* 0x0000002ca0a07c10 */ /* 0x000fc4000ff9e0ff */
        /* <DEDUP_REMOVED lines=17> */
[----:B------:R-:W2:Y:S01]  /*25540*/  LDL.LU R241, [R1+0x180] ;  /* 0x0001800001f17983 */ /* 0x000ea20000300800 */
[----:B------:R-:W-:-:S03]  /*25550*/  IADD3.X R190, R190, UR6, RZ, P4, !PT ;  /* 0x00000006bebe7c10 */ /* 0x000fc6000a7fe4ff */
[----:B------:R-:W-:Y:S04]  /*25560*/  STL [R1+0x1bc], R195 ;  /* 0x0001bcc301007387 */ /* 0x000fe80000100800 */
[----:B------:R0:W-:Y:S04]  /*25570*/  STL [R1+0x1b4], R190 ;  /* 0x0001b4be01007387 */ /* 0x0001e80000100800 */
[----:B------:R-:W-:Y:S04]  /*25580*/  STL [R1+0x190], R203 ;  /* 0x000190cb01007387 */ /* 0x000fe80000100800 */
        /* <DEDUP_REMOVED lines=32> */
[----:B------:R-:W-:Y:S01]  /*25790*/  WARPGROUP.ARRIVE ;  /* 0x00000000000079c5 */ /* 0x000fe20000000000 */
[----:B------:R-:W-:Y:S01]  /*257a0*/  UMOV UR13, 0x40000040 ;  /* 0x40000040000d7882 */ /* 0x000fe20000000000 */
[----:B------:R-:W-:-:S04]  /*257b0*/  UMOV UR15, 0x40000040 ;  /* 0x40000040000f7882 */ /* 0x000fc80000000000 */
[----:B------:R-:W-:Y:S01]  /*257c0*/  HGMMA.64x256x16.F32 R24, gdesc[UR12].tnspA, R24 ;  /* 0x23e000000c1879f0 */ /* 0x000fe20008700818 */
[----:B--2---:R-:W-:Y:S02]  /*257d0*/  IADD3 R241, P3, R241, UR44, RZ ;  /* 0x0000002cf1f17c10 */ /* 0x004fe4000ff7e0ff */
        /* <DEDUP_REMOVED lines=10> */
[----:B------:R-:W-:Y:S01]  /*25880*/  HGMMA.64x256x16.F32 R24, gdesc[UR8].tnspA, R24 ;  /* 0x23e00000081879f0 */ /* 0x000fe20008700818 */
        /* <DEDUP_REMOVED lines=54> */
[----:B------:R-:W-:Y:S01]  /*25bf0*/  HGMMA.64x256x16.F32 R24, gdesc[UR20].tnspA, R24 ;  /* 0x23e00000141879f0 */ /* 0x000fe20008700818 */
        /* <DEDUP_REMOVED lines=19> */
[----:B------:R-:W-:Y:S01]  /*25d30*/  HGMMA.64x256x16.F32 R24, gdesc[UR24].tnspA, R24 ;  /* 0x23e00000181879f0 */ /* 0x000fe20008700818 */
        /* <DEDUP_REMOVED lines=9> */
[----:B----4-:R-:W-:-:S02]  /*25dd0*/  IADD3.X R241, R241, UR6, RZ, P1, !PT ;  /* 0x00000006f1f17c10 */ /* 0x010fc40008ffe4ff */
        /* <DEDUP_REMOVED lines=19> */
[----:B------:R-:W-:Y:S01]  /*25f10*/  IADD3.X R188, R188, UR6, RZ, P5, !PT ;  /* 0x00000006bcbc7c10 */ /* 0x000fe2000affe4ff */
[----:B------:R-:W-:Y:S01]  /*25f20*/  HGMMA.64x256x16.F32 R24, gdesc[UR28].tnspA, R24 ;  /* 0x23e000001c1879f0 */ /* 0x000fe20008700818 */
[----:B------:R-:W-:Y:S02]  /*25f30*/  IADD3 R184, P5, R184, UR44, RZ ;  /* 0x0000002cb8b87c10 */ /* 0x000fe4000ffbe0ff */
[----:B------:R-:W-:Y:S01]  /*25f40*/  IADD3.X R180, R180, UR6, RZ, P1, !PT ;  /* 0x00000006b4b47c10 */ /* 0x000fe20008ffe4ff */
[----:B------:R-:W-:Y:S01]  /*25f50*/  STL [R1+0xe0], R198 ;  /* 0x0000e0c601007387 */ /* 0x000fe20000100800 */
[----:B------:R-:W-:Y:S02]  /*25f60*/  IADD3 R176, P1, R176, UR44, RZ ;  /* 0x0000002cb0b07c10 */ /* 0x000fe4000ff3e0ff */
[----:B------:R-:W-:Y:S01]  /*25f70*/  IADD3.X R172, R172, UR6, RZ, P4, !PT ;  /* 0x00000006acac7c10 */ /* 0x000fe2000a7fe4ff */
[----:B------:R-:W-:Y:S01]  /*25f80*/  STL [R1+0x104], R188 ;  /* 0x000104bc01007387 */ /* 0x000fe20000100800 */
[----:B------:R-:W-:-:S02]  /*25f90*/  IADD3 R168, P4, R168, UR44, RZ ;  /* 0x0000002ca8a87c10 */ /* 0x000fc4000ff9e0ff */
[----:B------:R-:W-:Y:S01]  /*25fa0*/  IADD3.X R164, R164, UR6, RZ, P3, !PT ;  /* 0x00000006a4a47c10 */ /* 0x000fe20009ffe4ff */
[----:B------:R-:W-:Y:S04]  /*25fb0*/  STL [R1+0xd8], R184 ;  /* 0x0000d8b801007387 */ /* 0x000fe80000100800 */
[----:B------:R-:W-:Y:S01]  /*25fc0*/  STL [R1+0xfc], R180 ;  /* 0x0000fcb401007387 */ /* 0x000fe20000100800 */
[----:B------:R-:W-:-:S03]  /*25fd0*/  IADD3.X R190, R190, UR6, RZ, P2, !PT ;  /* 0x00000006bebe7c10 */ /* 0x000fc600097fe4ff */
[----:B------:R-:W-:Y:S01]  /*25fe0*/  STL [R1+0xd0], R176 ;  /* 0x0000d0b001007387 */ /* 0x000fe20000100800 */
[----:B------:R-:W-:Y:S02]  /*25ff0*/  IADD3 R160, P3, R160, UR44, RZ ;  /* 0x0000002ca0a07c10 */ /* 0x000fe4000ff7e0ff */
[----:B------:R-:W-:Y:S01]  /*26000*/  IADD3 R156, P2, R156, UR44, RZ ;  /* 0x0000002c9c9c7c10 */ /* 0x000fe2000ff5e0ff */
[----:B------:R-:W-:Y:S01]  /*26010*/  STL [R1+0xf4], R172 ;  /* 0x0000f4ac01007387 */ /* 0x000fe20000100800 */
[----:B------:R-:W-:-:S03]  /*26020*/  IADD3.X R152, R152, UR6, RZ, P6, !PT ;  /* 0x0000000698987c10 */ /* 0x000fc6000b7fe4ff */
[----:B------:R-:W-:Y:S01]  /*26030*/  STL [R1+0xc8], R168 ;  /* 0x0000c8a801007387 */ /* 0x000fe20000100800 */
[----:B------:R-:W-:-:S03]  /*26040*/  IADD3 R20, P6, R20, UR44, RZ ;  /* 0x0000002c14147c10 */ /* 0x000fc6000ffde0ff */
[----:B------:R0:W-:Y:S04]  /*26050*/  STL [R1+0xe4], R190 ;  /* 0x0000e4be01007387 */ /* 0x0001e80000100800 */
[----:B------:R-:W-:Y:S04]  /*26060*/  STL [R1+0xec], R164 ;  /* 0x0000eca401007387 */ /* 0x000fe80000100800 */
        /* <DEDUP_REMOVED lines=44> */
[----:B--2---:R-:W-:Y:S01]  /*26330*/  IADD3.X R190, R190, UR6, RZ, P2, !PT ;  /* 0x00000006bebe7c10 */ /* 0x004fe200097fe4ff */
[----:B------:R-:W-:Y:S04]  /*26340*/  HGMMA.64x256x16.F32 R24, gdesc[UR36].tnspA, R24 ;  /* 0x23e00000241879f0 */ /* 0x000fe80008700818 */
[----:B------:R2:W-:Y:S04]  /*26350*/  STL [R1+0xb4], R190 ;  /* 0x0000b4be01007387 */ /* 0x0005e80000100800 */
[----:B------:R-:W4:Y:S04]  /*26360*/  LDL.LU R12, [R1+0x54] ;  /* 0x00005400010c7983 */ /* 0x000f280000300800 */
[----:B------:R-:W4:Y:S04]  /*26370*/  LDL.LU R8, [R1+0x28] ;  /* 0x0000280001087983 */ /* 0x000f280000300800 */
[----:B------:R-:W4:Y:S04]  /*26380*/  LDL.LU R4, [R1+0x4c] ;  /* 0x00004c0001047983 */ /* 0x000f280000300800 */
[----:B------:R-:W4:Y:S04]  /*26390*/  LDL.LU R195, [R1+0x604] ;  /* 0x0006040001c37983 */ /* 0x000f280000300800 */
[----:B-1----:R-:W4:Y:S04]  /*263a0*/  LDL.LU R203, [R1+0x44] ;  /* 0x0000440001cb7983 */ /* 0x002f280000300800 */
[----:B0-----:R-:W4:Y:S04]  /*263b0*/  LDL.LU R211, [R1+0x3c] ;  /* 0x00003c0001d37983 */ /* 0x001f280000300800 */
[----:B--2---:R-:W2:Y:S01]  /*263c0*/  LDL.LU R190, [R1+0x34] ;  /* 0x0000340001be7983 */ /* 0x004ea20000300800 */
[----:B---3--:R-:W-:-:S02]  /*263d0*/  IADD3 R241, P2, R241, UR44, RZ ;  /* 0x0000002cf1f17c10 */ /* 0x008fc4000ff5e0ff */
[----:B------:R-:W-:Y:S01]  /*263e0*/  IADD3.X R191, R191, UR6, RZ, P6, !PT ;  /* 0x00000006bfbf7c10 */ /* 0x000fe2000b7fe4ff */
[----:B------:R-:W-:Y:S01]  /*263f0*/  HGMMA.64x256x16.F32 R24, gdesc[UR40].tnspA, R24, gsb0 ;  /* 0x23e00000281879f0 */ /* 0x000fe20008000818 */
[----:B------:R-:W-:-:S03]  /*26400*/  IADD3 R247, P6, R247, UR44, RZ ;  /* 0x0000002cf7f77c10 */ /* 0x000fc6000ffde0ff */
[----:B------:R0:W-:Y:S01]  /*26410*/  STL [R1+0xac], R191 ;  /* 0x0000acbf01007387 */ /* 0x0001e20000100800 */
[----:B------:R-:W-:Y:S02]  /*26420*/  IADD3.X R220, R220, UR6, RZ, P5, !PT ;  /* 0x00000006dcdc7c10 */ /* 0x000fe4000affe4ff */
[----:B------:R-:W-:Y:S01]  /*26430*/  IADD3 R218, P5, R218, UR44, RZ ;  /* 0x0000002cdada7c10 */ /* 0x000fe2000ffbe0ff */
[----:B0-----:R-:W3:Y:S04]  /*26440*/  LDL.LU R191, [R1+0x600] ;  /* 0x0006000001bf7983 */ /* 0x001ee80000300800 */
[----:B------:R-:W-:Y:S04]  /*26450*/  STL [R1+0x88], R241 ;  /* 0x000088f101007387 */ /* 0x000fe80000100800 */
[----:B------:R-:W-:Y:S04]  /*26460*/  STL [R1+0x80], R247 ;  /* 0x000080f701007387 */ /* 0x000fe80000100800 */
[----:B------:R-:W-:Y:S01]  /*26470*/  STL [R1+0xa4], R220 ;  /* 0x0000a4dc01007387 */ /* 0x000fe20000100800 */
        /* <DEDUP_REMOVED lines=20> */
[----:B------:R-:W-:Y:S02]  /*265c0*/  IADD3.X R2, R2, UR6, RZ, P4, !PT ;  /* 0x0000000602027c10 */ /* 0x000fe4000a7fe4ff */
[----:B------:R-:W-:Y:S01]  /*265d0*/  IADD3.X R168, R168, UR6, RZ, P5, !PT ;  /* 0x00000006a8a87c10 */ /* 0x000fe2000affe4ff */
[----:B------:R-:W-:Y:S01]  /*265e0*/  STL [R1+0x50], R172 ;  /* 0x000050ac01007387 */ /* 0x000fe20000100800 */
[----:B------:R-:W-:-:S03]  /*265f0*/  IADD3 R164, P5, R164, UR44, RZ ;  /* 0x0000002ca4a47c10 */ /* 0x000fc6000ffbe0ff */
        /* <DEDUP_REMOVED lines=14> */
[----:B------:R-:W-:Y:S01]  /*266e0*/  UIADD3 UR4, UR4, 0x1, URZ ;  /* 0x0000000104047890 */ /* 0x000fe2000fffe03f */
[----:B------:R-:W-:-:S02]  /*266f0*/  IADD3.X R12, R12, UR6, RZ, P2, !PT ;  /* 0x000000060c0c7c10 */ /* 0x000fc400097fe4ff */
        /* <DEDUP_REMOVED lines=10> */
[----:B------:R-:W-:Y:S02]  /*267a0*/  IADD3.X R0, R0, UR6, RZ, P2, !PT ;  /* 0x0000000600007c10 */ /* 0x000fe400097fe4ff */
[----:B--2---:R-:W-:Y:S02]  /*267b0*/  IADD3.X R190, R190, UR6, RZ, P4, !PT ;  /* 0x00000006bebe7c10 */ /* 0x004fe4000a7fe4ff */
[----:B------:R-:W-:Y:S01]  /*267c0*/  ISETP.NE.U32.AND P0, PT, R5, UR4, PT ;  /* 0x0000000405007c0c */ /* 0x000fe2000bf05070 */
[----:B------:R-:W-:Y:S02]  /*267d0*/  WARPGROUP.DEPBAR.LE gsb0, 0x0 ;  /* 0x00008000000079c5 */ /* 0x000fe40000010000 */
[----:B---3--:R-:W-:Y:S02]  /*267e0*/  IADD3.X R191, R191, UR17, RZ, P6, !PT ;  /* 0x00000011bfbf7c10 */ /* 0x008fe4000b7fe4ff */
[----:B----4-:R-:W-:-:S05]  /*267f0*/  IADD3.X R2, R2, UR6, RZ, P3, !PT ;  /* 0x0000000602027c10 */ /* 0x010fca0009ffe4ff */
[----:B------:R0:W-:Y:S04]  /*26800*/  STL [R1+0x2c], R2 ;  /* 0x00002c0201007387 */ /* 0x0001e80000100800 */
[----:B------:R-:W-:Y:S04]  /*26810*/  STL [R1+0x3c], R211 ;  /* 0x00003cd301007387 */ /* 0x000fe80000100800 */
[----:B0-----:R0:W5:Y:S04]  /*26820*/  LDL.LU R2, [R1+0xb3c] ;  /* 0x000b3c0001027983 */ /* 0x0011680000300800 */
[----:B------:R-:W-:Y:S04]  /*26830*/  STL [R1+0x34], R190 ;  /* 0x000034be01007387 */ /* 0x000fe80000100800 */
[----:B------:R1:W-:Y:S04]  /*26840*/  STL [R1+0x24], R0 ;  /* 0x0000240001007387 */ /* 0x0003e80000100800 */
[----:B-1----:R0:W5:Y:S04]  /*26850*/  LDL.LU R0, [R1+0xb38] ;  /* 0x000b380001007983 */ /* 0x0021680000300800 */
[----:B------:R0:W-:Y:S01]  /*26860*/  STL [R1+0x600], R191 ;  /* 0x000600bf01007387 */ /* 0x0001e20000100800 */
[----:B------:R-:W-:Y:S05]  /*26870*/  @P0 BRA `(.L_x_1) ;  /* 0xfffffee000a40947 */ /* 0x000fea000383ffff */
[----:B------:R-:W-:Y:S02]  /*26880*/  F2FP.F16.F32.PACK_AB R147, R151, R147 ;  /* 0x000000939793723e */ /* 0x000fe400000000ff */
[----:B------:R-:W-:Y:S02]  /*26890*/  F2FP.F16.F32.PACK_AB R146, R150, R146 ;  /* 0x000000929692723e */ /* 0x000fe400000000ff */
[----:B------:R-:W-:Y:S02]  /*268a0*/  F2FP.F16.F32.PACK_AB R145, R149, R145 ;  /* 0x000000919591723e */ /* 0x000fe400000000ff */
[----:B------:R-:W-:Y:S02]  /*268b0*/  F2FP.F16.F32.PACK_AB R144, R148, R144 ;  /* 0x000000909490723e */ /* 0x000fe400000000ff */
[----:B------:R-:W-:Y:S02]  /*268c0*/  F2FP.F16.F32.PACK_AB R139, R143, R139 ;  /* 0x0000008b8f8b723e */ /* 0x000fe400000000ff */
[----:B------:R-:W-:-:S02]  /*268d0*/  F2FP.F16.F32.PACK_AB R138, R142, R138 ;  /* 0x0000008a8e8a723e */ /* 0x000fc400000000ff */
        /* <DEDUP_REMOVED lines=57> */
[----:B------:R-:W-:-:S07]  /*26c70*/  F2FP.F16.F32.PACK_AB R24, R28, R24 ;  /* 0x000000181c18723e */ /* 0x000fce00000000ff */
.L_x_0:
[----:B------:R-:W2:Y:S01]  /*26c80*/  LDL.LU R6, [R1+0xb34] ;  /* 0x000b340001067983 */ /* 0x000ea20000300800 */
[----:B------:R-:W1:Y:S01]  /*26c90*/  S2R R4, SR_TID.X ;  /* 0x0000000000047919 */ /* 0x000e620000002100 */
[----:B------:R-:W-:Y:S01]  /*26ca0*/  USHF.L.U32 UR16, UR16, 0x8, URZ ;  /* 0x0000000810107899 */ /* 0x000fe2000800063f */
[----:B------:R-:W-:Y:S01]  /*26cb0*/  ULDC.64 UR4, c[0x0][0x228] ;  /* 0x00008a0000047ab9 */ /* 0x000fe20000000a00 */
[----:B------:R-:W3:Y:S02]  /*26cc0*/  LDL.LU R152, [R1+0xb2c] ;  /* 0x000b2c0001987983 */ /* 0x000ee40000300800 */
[----:B------:R-:W-:Y:S01]  /*26cd0*/  ULOP3.LUT UR16, UR16, 0x100, URZ, 0xc0, !UPT ;  /* 0x0000010010107892 */ /* 0x000fe2000f8ec03f */
[----:B------:R-:W-:Y:S01]  /*26ce0*/  ULDC UR6, c[0x0][0x22c] ;  /* 0x00008b0000067ab9 */ /* 0x000fe20000000800 */
[C---:B-1---5:R-:W-:Y:S01]  /*26cf0*/  IMAD.SHL.U32 R0, R4.reuse, 0x10, RZ ;  /* 0x0000001004007824 */ /* 0x062fe200078e00ff */
[----:B------:R-:W-:Y:S01]  /*26d00*/  SHF.R.U32.HI R5, RZ, 0x6, R4 ;  /* 0x00000006ff057819 */ /* 0x000fe20000011604 */
[----:B------:R-:W-:-:S03]  /*26d10*/  IMAD.SHL.U32 R2, R4, 0x80, RZ ;  /* 0x0000008004027824 */ /* 0x000fc600078e00ff */
[----:B------:R-:W-:Y:S02]  /*26d20*/  LOP3.LUT R0, R0, 0x70, RZ, 0xc0, !PT ;  /* 0x0000007000007812 */ /* 0x000fe400078ec0ff */
[----:B------:R-:W-:Y:S01]  /*26d30*/  LOP3.LUT R3, R2, 0x400, RZ, 0xc0, !PT ;  /* 0x0000040002037812 */ /* 0x000fe200078ec0ff */
[----:B------:R-:W-:-:S03]  /*26d40*/  IMAD.SHL.U32 R2, R4, 0x8, RZ ;  /* 0x0000000804027824 */ /* 0x000fc600078e00ff */
[----:B------:R-:W-:Y:S02]  /*26d50*/  IADD3 R3, R3, UR7, R0 ;  /* 0x0000000703037c10 */ /* 0x000fe4000fffe000 */
[----:B------:R-:W-:Y:S02]  /*26d60*/  SGXT.U32 R0, R5, 0x1 ;  /* 0x000000010500781a */ /* 0x000fe40000000000 */
[----:B------:R-:W-:-:S05]  /*26d70*/  LOP3.LUT R2, R2, 0x380, RZ, 0xc0, !PT ;  /* 0x0000038002027812 */ /* 0x000fca00078ec0ff */
[----:B------:R-:W-:Y:S01]  /*26d80*/  IMAD.IADD R68, R2, 0x1, R3 ;  /* 0x0000000102447824 */ /* 0x000fe200078e0203 */
[----:B------:R-:W-:Y:S06]  /*26d90*/  BAR.SYNC.DEFER_BLOCKING 0x0 ;  /* 0x0000000000007b1d */ /* 0x000fec0000010000 */
[----:B------:R-:W-:Y:S02]  /*26da0*/  STSM.16.M88.4 [R68], R24 ;  /* 0x0000001844007844 */ /* 0x000fe40000000200 */
[----:B------:R-:W-:Y:S01]  /*26db0*/  BAR.SYNC.DEFER_BLOCKING 0x0 ;  /* 0x0000000000007b1d */ /* 0x000fe20000010000 */
[----:B--2---:R-:W-:-:S05]  /*26dc0*/  LOP3.LUT R0, R6, UR16, R0, 0xfe, !PT ;  /* 0x0000001006007c12 */ /* 0x004fca000f8efe00 */
[----:B------:R-:W1:Y:S01]  /*26dd0*/  S2R R6, SR_TID.X ;  /* 0x0000000000067919 */ /* 0x000e620000002100 */
[C---:B------:R-:W-:Y:S02]  /*26de0*/  LOP3.LUT R2, R0.reuse, 0x2, RZ, 0xfc, !PT ;  /* 0x0000000200027812 */ /* 0x040fe400078efcff */
[----:B------:R-:W-:Y:S02]  /*26df0*/  LOP3.LUT R4, R0, 0x4, RZ, 0xfc, !PT ;  /* 0x0000000400047812 */ /* 0x000fe400078efcff */
[----:B---3--:R-:W-:Y:S01]  /*26e00*/  ISETP.GE.AND P0, PT, R152, UR4, PT ;  /* 0x0000000498007c0c */ /* 0x008fe2000bf06270 */
[----:B------:R-:W-:Y:S01]  /*26e10*/  ULDC UR4, c[0x0][0x22c] ;  /* 0x00008b0000047ab9 */ /* 0x000fe20000000800 */
[----:B------:R-:W-:Y:S02]  /*26e20*/  LOP3.LUT R3, R0, 0xfe, RZ, 0xfc, !PT ;  /* 0x000000fe00037812 */ /* 0x000fe400078efcff */
[----:B------:R-:W-:Y:S01]  /*26e30*/  ISETP.LT.AND P2, PT, R2, UR4, !P0 ;  /* 0x0000000402007c0c */ /* 0x000fe2000c741270 */
[----:B------:R-:W-:Y:S01]  /*26e40*/  ULDC UR4, c[0x0][0x22c] ;  /* 0x00008b0000047ab9 */ /* 0x000fe20000000800 */
[----:B------:R-:W-:Y:S01]  /*26e50*/  ISETP.LT.AND P1, PT, R3, UR6, !P0 ;  /* 0x0000000603007c0c */ /* 0x000fe2000c721270 */
[----:B------:R-:W-:Y:S01]  /*26e60*/  ULDC UR6, c[0x0][0x22c] ;  /* 0x00008b0000067ab9 */ /* 0x000fe20000000800 */
[----:B------:R-:W-:Y:S01]  /*26e70*/  ISETP.LT.AND P3, PT, R4, UR4, !P0 ;  /* 0x0000000404007c0c */ /* 0x000fe2000c761270 */
[----:B------:R-:W-:Y:S01]  /*26e80*/  ULDC UR4, c[0x0][0x244] ;  /* 0x0000910000047ab9 */ /* 0x000fe20000000800 */
[----:B------:R-:W-:-:S02]  /*26e90*/  LOP3.LUT R3, R0, 0x6, RZ, 0xfc, !PT ;  /* 0x0000000600037812 */ /* 0x000fc400078efcff */
[C---:B------:R-:W-:Y:S01]  /*26ea0*/  ISETP.LT.AND P5, PT, R0.reuse, UR5, !P0 ;  /* 0x0000000500007c0c */ /* 0x040fe2000c7a1270 */
[----:B------:R-:W-:Y:S01]  /*26eb0*/  ULDC UR5, c[0x0][0x22c] ;  /* 0x00008b0000057ab9 */ /* 0x000fe20000000800 */
[----:B------:R-:W-:Y:S02]  /*26ec0*/  ISETP.LT.AND P4, PT, R3, UR6, !P0 ;  /* 0x0000000603007c0c */ /* 0x000fe4000c781270 */
[----:B------:R-:W2:Y:S01]  /*26ed0*/  LDC R3, c[0x0][0x248] ;  /* 0x00009200ff037b82 */ /* 0x000ea20000000800 */
[----:B------:R-:W-:Y:S02]  /*26ee0*/  LOP3.LUT R69, R0, 0x18, RZ, 0xfc, !PT ;  /* 0x0000001800457812 */ /* 0x000fe400078efcff */
[----:B-1----:R-:W-:-:S04]  /*26ef0*/  LOP3.LUT R6, R6, 0x7f, RZ, 0xc0, !PT ;  /* 0x0000007f06067812 */ /* 0x002fc800078ec0ff */
[----:B------:R-:W-:Y:S01]  /*26f00*/  LEA R2, R6, UR7, 0x4 ;  /* 0x0000000706027c11 */ /* 0x000fe2000f8e20ff */
[----:B------:R-:W-:-:S04]  /*26f10*/  ULDC.64 UR6, c[0x0][0x220] ;  /* 0x0000880000067ab9 */ /* 0x000fc80000000a00 */
[----:B------:R-:W1:Y:S01]  /*26f20*/  LDS.128 R76, [R2] ;  /* 0x00000000024c7984 */ /* 0x000e620000000c00 */
[----:B------:R-:W-:Y:S06]  /*26f30*/  BAR.SYNC.DEFER_BLOCKING 0x0 ;  /* 0x0000000000007b1d */ /* 0x000fec0000010000 */
[----:B------:R-:W-:Y:S02]  /*26f40*/  STSM.16.M88.4 [R68], R32 ;  /* 0x0000002044007844 */ /* 0x000fe40000000200 */
[----:B------:R-:W-:Y:S06]  /*26f50*/  BAR.SYNC.DEFER_BLOCKING 0x0 ;  /* 0x0000000000007b1d */ /* 0x000fec0000010000 */
[----:B------:R-:W3:Y:S02]  /*26f60*/  LDS.128 R60, [R2] ;  /* 0x00000000023c7984 */ /* 0x000ee40000000c00 */
[----:B------:R-:W-:Y:S06]  /*26f70*/  BAR.SYNC.DEFER_BLOCKING 0x0 ;  /* 0x0000000000007b1d */ /* 0x000fec0000010000 */
[----:B------:R-:W-:Y:S02]  /*26f80*/  STSM.16.M88.4 [R68], R40 ;  /* 0x0000002844007844 */ /* 0x000fe40000000200 */
[----:B------:R-:W-:Y:S06]  /*26f90*/  BAR.SYNC.DEFER_BLOCKING 0x0 ;  /* 0x0000000000007b1d */ /* 0x000fec0000010000 */
[----:B------:R-:W4:Y:S02]  /*26fa0*/  LDS.128 R56, [R2] ;  /* 0x0000000002387984 */ /* 0x000f240000000c00 */
[----:B------:R-:W-:Y:S06]  /*26fb0*/  BAR.SYNC.DEFER_BLOCKING 0x0 ;  /* 0x0000000000007b1d */ /* 0x000fec0000010000 */
[----:B------:R0:W-:Y:S02]  /*26fc0*/  STSM.16.M88.4 [R68], R48 ;  /* 0x0000003044007844 */ /* 0x0001e40000000200 */
[----:B------:R-:W-:Y:S01]  /*26fd0*/  BAR.SYNC.DEFER_BLOCKING 0x0 ;  /* 0x0000000000007b1d */ /* 0x000fe20000010000 */
[----:B0-----:R-:W-:-:S05]  /*26fe0*/  IMAD R49, R152, UR4, RZ ;  /* 0x0000000498317c24 */ /* 0x001fca000f8e02ff */
[----:B------:R-:W-:Y:S01]  /*26ff0*/  ULDC UR4, c[0x0][0x22c] ;  /* 0x00008b0000047ab9 */ /* 0x000fe20000000800 */
[----:B------:R-:W-:-:S04]  /*27000*/  LEA R48, P6, R49, UR6, 0x1 ;  /* 0x0000000631307c11 */ /* 0x000fc8000f8c08ff */
[----:B------:R-:W-:Y:S01]  /*27010*/  LEA.HI.X.SX32 R49, R49, UR7, 0x1, P6 ;  /* 0x0000000731317c11 */ /* 0x000fe2000b0f0eff */
[----:B------:R-:W0:Y:S01]  /*27020*/  LDS.128 R52, [R2] ;  /* 0x0000000002347984 */ /* 0x000e220000000c00 */
[----:B------:R-:W-:Y:S06]  /*27030*/  BAR.SYNC.DEFER_BLOCKING 0x0 ;  /* 0x0000000000007b1d */ /* 0x000fec0000010000 */
[----:B------:R-:W-:Y:S02]  /*27040*/  STSM.16.M88.4 [R68], R16 ;  /* 0x0000001044007844 */ /* 0x000fe40000000200 */
[----:B------:R-:W-:Y:S06]  /*27050*/  BAR.SYNC.DEFER_BLOCKING 0x0 ;  /* 0x0000000000007b1d */ /* 0x000fec0000010000 */
[----:B------:R-:W0:Y:S02]  /*27060*/  LDS.128 R12, [R2] ;  /* 0x00000000020c7984 */ /* 0x000e240000000c00 */
[----:B------:R-:W-:Y:S06]  /*27070*/  BAR.SYNC.DEFER_BLOCKING 0x0 ;  /* 0x0000000000007b1d */ /* 0x000fec0000010000 */
[----:B------:R2:W-:Y:S02]  /*27080*/  STSM.16.M88.4 [R68], R64 ;  /* 0x0000004044007844 */ /* 0x0005e40000000200 */
[----:B------:R-:W-:Y:S01]  /*27090*/  BAR.SYNC.DEFER_BLOCKING 0x0 ;  /* 0x0000000000007b1d */ /* 0x000fe20000010000 */
[C---:B--2---:R-:W-:Y:S01]  /*270a0*/  IMAD R64, R0.reuse, R3, RZ ;  /* 0x0000000300407224 */ /* 0x044fe200078e02ff */
[----:B------:R-:W-:-:S03]  /*270b0*/  LOP3.LUT R67, R0, 0x8, RZ, 0xfc, !PT ;  /* 0x0000000800437812 */ /* 0x000fc600078efcff */
[----:B------:R-:W-:Y:S01]  /*270c0*/  IMAD R66, R3, 0x2, R64 ;  /* 0x0000000203427824 */ /* 0x000fe200078e0240 */
[----:B------:R-:W-:-:S03]  /*270d0*/  LEA R50, P6, R64, R48, 0x1 ;  /* 0x0000003040327211 */ /* 0x000fc600078c08ff */
[----:B------:R-:W-:Y:S01]  /*270e0*/  IMAD R70, R3, 0x2, R66 ;  /* 0x0000000203467824 */ /* 0x000fe200078e0242 */
[----:B------:R-:W-:Y:S01]  /*270f0*/  LEA.HI.X.SX32 R51, R64, R49, 0x1, P6 ;  /* 0x0000003140337211 */ /* 0x000fe200030f0eff */
[----:B------:R-:W2:Y:S01]  /*27100*/  LDS.128 R8, [R2] ;  /* 0x0000000002087984 */ /* 0x000ea20000000c00 */
[----:B------:R-:W-:Y:S06]  /*27110*/  BAR.SYNC.DEFER_BLOCKING 0x0 ;  /* 0x0000000000007b1d */ /* 0x000fec0000010000 */
[----:B------:R-:W-:Y:S02]  /*27120*/  STSM.16.M88.4 [R68], R72 ;  /* 0x0000004844007844 */ /* 0x000fe40000000200 */
[----:B------:R-:W-:Y:S06]  /*27130*/  BAR.SYNC.DEFER_BLOCKING 0x0 ;  /* 0x0000000000007b1d */ /* 0x000fec0000010000 */
[----:B------:R-:W2:Y:S02]  /*27140*/  LDS.128 R4, [R2] ;  /* 0x0000000002047984 */ /* 0x000ea40000000c00 */
        /* <DEDUP_REMOVED lines=33> */
[----:B------:R1:W-:Y:S02]  /*27360*/  STSM.16.M88.4 [R68], R144 ;  /* 0x0000009044007844 */ /* 0x0003e40000000200 */
[----:B------:R-:W-:Y:S01]  /*27370*/  BAR.SYNC.DEFER_BLOCKING 0x0 ;  /* 0x0000000000007b1d */ /* 0x000fe20000010000 */
[----:B-1----:R-:W-:-:S05]  /*27380*/  LOP3.LUT R68, R0, 0xa, RZ, 0xfc, !PT ;  /* 0x0000000a00447812 */ /* 0x002fca00078efcff */
[----:B------:R1:W-:Y:S01]  /*27390*/  @P5 STG.E.U16 desc[UR18][R50.64], R76 ;  /* 0x0000004c32005986 */ /* 0x0003e2000c101512 */
[----:B------:R-:W-:-:S04]  /*273a0*/  LEA R64, P5, R66, R48, 0x1 ;  /* 0x0000003042407211 */ /* 0x000fc800078a08ff */
[-C--:B------:R-:W-:Y:S02]  /*273b0*/  LEA.HI.X.SX32 R65, R66, R49.reuse, 0x1, P5 ;  /* 0x0000003142417211 */ /* 0x080fe400028f0eff */
[CC--:B------:R-:W-:Y:S02]  /*273c0*/  LEA R66, P6, R70.reuse, R48.reuse, 0x1 ;  /* 0x0000003046427211 */ /* 0x0c0fe400078c08ff */
[----:B------:R-:W-:Y:S01]  /*273d0*/  ISETP.LT.AND P5, PT, R67, UR4, !P0 ;  /* 0x0000000443007c0c */ /* 0x000fe2000c7a1270 */
[----:B------:R-:W-:Y:S01]  /*273e0*/  ULDC UR4, c[0x0][0x22c] ;  /* 0x00008b0000047ab9 */ /* 0x000fe20000000800 */
[-C--:B------:R-:W-:Y:S01]  /*273f0*/  LEA.HI.X.SX32 R67, R70, R49.reuse, 0x1, P6 ;  /* 0x0000003146437211 */ /* 0x080fe200030f0eff */
[C---:B------:R-:W-:Y:S01]  /*27400*/  IMAD R70, R3.reuse, 0x2, R70 ;  /* 0x0000000203467824 */ /* 0x040fe200078e0246 */
[----:B------:R3:W-:Y:S01]  /*27410*/  @P2 STG.E.U16 desc[UR18][R64.64], R77 ;  /* 0x0000004d40002986 */ /* 0x0007e2000c101512 */
[----:B-1----:R-:W-:Y:S02]  /*27420*/  LOP3.LUT R51, R0, 0xc, RZ, 0xfc, !PT ;  /* 0x0000000c00337812 */ /* 0x002fe400078efcff */
[----:B------:R-:W-:Y:S01]  /*27430*/  ISETP.LT.AND P2, PT, R68, UR4, !P0 ;  /* 0x0000000444007c0c */ /* 0x000fe2000c741270 */
[----:B------:R-:W-:Y:S01]  /*27440*/  IMAD R72, R3, 0x2, R70 ;  /* 0x0000000203487824 */ /* 0x000fe200078e0246 */
[CC--:B------:R-:W-:Y:S01]  /*27450*/  LEA R50, P6, R70.reuse, R48.reuse, 0x1 ;  /* 0x0000003046327211 */ /* 0x0c0fe200078c08ff */
[----:B------:R-:W-:Y:S01]  /*27460*/  ULDC UR4, c[0x0][0x22c] ;  /* 0x00008b0000047ab9 */ /* 0x000fe20000000800 */
[----:B------:R1:W-:Y:S01]  /*27470*/  @P3 STG.E.U16 desc[UR18][R66.64], R78 ;  /* 0x0000004e42003986 */ /* 0x0003e2000c101512 */
[----:B------:R-:W-:Y:S01]  /*27480*/  ISETP.LT.AND P3, PT, R51, UR4, !P0 ;  /* 0x0000000433007c0c */ /* 0x000fe2000c761270 */
[----:B------:R-:W-:Y:S01]  /*27490*/  ULDC UR4, c[0x0][0x22c] ;  /* 0x00008b0000047ab9 */ /* 0x000fe20000000800 */
[----:B------:R-:W-:Y:S01]  /*274a0*/  LEA.HI.X.SX32 R51, R70, R49, 0x1, P6 ;  /* 0x0000003146337211 */ /* 0x000fe200030f0eff */
[----:B------:R-:W-:Y:S01]  /*274b0*/  IMAD R70, R3, 0x2, R72 ;  /* 0x0000000203467824 */ /* 0x000fe200078e0248 */
[----:B---3--:R-:W-:-:S02]  /*274c0*/  LEA R64, P6, R72, R48, 0x1 ;  /* 0x0000003048407211 */ /* 0x008fc400078c08ff */
[----:B------:R-:W-:Y:S01]  /*274d0*/  PRMT R76, R76, 0x7632, R76 ;  /* 0x000076324c4c7816 */ /* 0x000fe2000000004c */
[----:B------:R3:W-:Y:S01]  /*274e0*/  @P4 STG.E.U16 desc[UR18][R50.64], R79 ;  /* 0x0000004f32004986 */ /* 0x0007e2000c101512 */
[-C--:B------:R-:W-:Y:S02]  /*274f0*/  LEA.HI.X.SX32 R65, R72, R49.reuse, 0x1, P6 ;  /* 0x0000003148417211 */ /* 0x080fe400030f0eff */
[----:B------:R-:W-:Y:S02]  /*27500*/  PRMT R77, R77, 0x7632, R77 ;  /* 0x000076324d4d7816 */ /* 0x000fe4000000004d */
[-C--:B-1----:R-:W-:Y:S01]  /*27510*/  LEA R66, P6, R70, R48.reuse, 0x1 ;  /* 0x0000003046427211 */ /* 0x082fe200078c08ff */
[----:B------:R1:W-:Y:S01]  /*27520*/  @P5 STG.E.U16 desc[UR18][R64.64], R76 ;  /* 0x0000004c40005986 */ /* 0x0003e2000c101512 */
[----:B------:R-:W-:Y:S02]  /*27530*/  LOP3.LUT R68, R0, 0xe, RZ, 0xfc, !PT ;  /* 0x0000000e00447812 */ /* 0x000fe400078efcff */
[-C--:B------:R-:W-:Y:S01]  /*27540*/  LEA.HI.X.SX32 R67, R70, R49.reuse, 0x1, P6 ;  /* 0x0000003146437211 */ /* 0x080fe200030f0eff */
[C---:B------:R-:W-:Y:S01]  /*27550*/  IMAD R70, R3.reuse, 0x2, R70 ;  /* 0x0000000203467824 */ /* 0x040fe200078e0246 */
[----:B------:R-:W-:Y:S01]  /*27560*/  ISETP.LT.AND P4, PT, R68, UR4, !P0 ;  /* 0x0000000444007c0c */ /* 0x000fe2000c781270 */
[----:B------:R-:W-:Y:S01]  /*27570*/  ULDC UR4, c[0x0][0x22c] ;  /* 0x00008b0000047ab9 */ /* 0x000fe20000000800 */
[----:B------:R-:W-:Y:S01]  /*27580*/  LOP3.LUT R68, R0, 0x10, RZ, 0xfc, !PT ;  /* 0x0000001000447812 */ /* 0x000fe200078efcff */
[----:B------:R4:W-:Y:S01]  /*27590*/  @P2 STG.E.U16 desc[UR18][R66.64], R77 ;  /* 0x0000004d42002986 */ /* 0x0009e2000c101512 */
[-C--:B---3--:R-:W-:Y:S01]  /*275a0*/  LEA R50, P2, R70, R48.reuse, 0x1 ;  /* 0x0000003046327211 */ /* 0x088fe200078408ff */
[C---:B------:R-:W-:Y:S01]  /*275b0*/  IMAD R72, R3.reuse, 0x2, R70 ;  /* 0x0000000203487824 */ /* 0x040fe200078e0246 */
[----:B------:R-:W-:Y:S01]  /*275c0*/  ISETP.LT.AND P5, PT, R68, UR4, !P0 ;  /* 0x0000000444007c0c */ /* 0x000fe2000c7a1270 */
[----:B------:R-:W-:Y:S01]  /*275d0*/  ULDC UR4, c[0x0][0x22c] ;  /* 0x00008b0000047ab9 */ /* 0x000fe20000000800 */
[----:B------:R-:W-:Y:S01]  /*275e0*/  LEA.HI.X.SX32 R51, R70, R49, 0x1, P2 ;  /* 0x0000003146337211 */ /* 0x000fe200010f0eff */
[----:B------:R-:W-:Y:S01]  /*275f0*/  IMAD R70, R3, 0x2, R72 ;  /* 0x0000000203467824 */ /* 0x000fe200078e0248 */
[----:B-1----:R-:W-:-:S02]  /*27600*/  LEA R64, P6, R72, R48, 0x1 ;  /* 0x0000003048407211 */ /* 0x002fc400078c08ff */
[----:B------:R-:W-:Y:S02]  /*27610*/  LOP3.LUT R68, R0, 0x12, RZ, 0xfc, !PT ;  /* 0x0000001200447812 */ /* 0x000fe400078efcff */
[----:B------:R-:W-:Y:S02]  /*27620*/  PRMT R78, R78, 0x7632, R78 ;  /* 0x000076324e4e7816 */ /* 0x000fe4000000004e */
[----:B----4-:R-:W-:Y:S02]  /*27630*/  LOP3.LUT R67, R0, 0x14, RZ, 0xfc, !PT ;  /* 0x0000001400437812 */ /* 0x010fe400078efcff */
[----:B------:R-:W-:Y:S01]  /*27640*/  LEA.HI.X.SX32 R65, R72, R49, 0x1, P6 ;  /* 0x0000003148417211 */ /* 0x000fe200030f0eff */
[----:B------:R1:W-:Y:S01]  /*27650*/  @P3 STG.E.U16 desc[UR18][R50.64], R78 ;  /* 0x0000004e32003986 */ /* 0x0003e2000c101512 */
[----:B------:R-:W-:Y:S01]  /*27660*/  ISETP.LT.AND P2, PT, R68, UR4, !P0 ;  /* 0x0000000444007c0c */ /* 0x000fe2000c741270 */
[----:B------:R-:W-:Y:S01]  /*27670*/  ULDC UR4, c[0x0][0x22c] ;  /* 0x00008b0000047ab9 */ /* 0x000fe20000000800 */
[----:B------:R-:W-:-:S02]  /*27680*/  LEA R66, P6, R70, R48, 0x1 ;  /* 0x0000003046427211 */ /* 0x000fc400078c08ff */
[----:B------:R-:W-:Y:S01]  /*27690*/  ISETP.LT.AND P3, PT, R67, UR4, !P0 ;  /* 0x0000000443007c0c */ /* 0x000fe2000c761270 */
[----:B------:R-:W-:Y:S01]  /*276a0*/  ULDC UR4, c[0x0][0x22c] ;  /* 0x00008b0000047ab9 */ /* 0x000fe20000000800 */
[----:B------:R-:W-:Y:S01]  /*276b0*/  LEA.HI.X.SX32 R67, R70, R49, 0x1, P6 ;  /* 0x0000003146437211 */ /* 0x000fe200030f0eff */
[----:B------:R-:W-:Y:S01]  /*276c0*/  IMAD R70, R3, 0x2, R70 ;  /* 0x0000000203467824 */ /* 0x000fe200078e0246 */
[----:B------:R-:W-:Y:S02]  /*276d0*/  PRMT R79, R79, 0x7632, R79 ;  /* 0x000076324f4f7816 */ /* 0x000fe4000000004f */
[----:B------:R-:W-:Y:S01]  /*276e0*/  LOP3.LUT R68, R0, 0x16, RZ, 0xfc, !PT ;  /* 0x0000001600447812 */ /* 0x000fe200078efcff */
[----:B------:R-:W-:Y:S02]  /*276f0*/  IMAD R72, R3, 0x2, R70 ;  /* 0x0000000203487824 */ /* 0x000fe400078e0246 */
[----:B------:R3:W-:Y:S01]  /*27700*/  @P4 STG.E.U16 desc[UR18][R64.64], R79 ;  /* 0x0000004f40004986 */ /* 0x0007e2000c101512 */
[----:B------:R-:W-:Y:S01]  /*27710*/  ISETP.LT.AND P4, PT, R68, UR4, !P0 ;  /* 0x0000000444007c0c */ /* 0x000fe2000c781270 */
[----:B------:R-:W-:Y:S01]  /*27720*/  ULDC UR4, c[0x0][0x22c] ;  /* 0x00008b0000047ab9 */ /* 0x000fe20000000800 */
[-C--:B------:R-:W-:Y:S01]  /*27730*/  LEA R68, P6, R72, R48.reuse, 0x1 ;  /* 0x0000003048447211 */ /* 0x080fe200078c08ff */
[----:B------:R4:W-:Y:S01]  /*27740*/  @P5 STG.E.U16 desc[UR18][R66.64], R60 ;  /* 0x0000003c42005986 */ /* 0x0009e2000c101512 */
[----:B-1----:R-:W-:-:S04]  /*27750*/  LEA R50, P5, R70, R48, 0x1 ;  /* 0x0000003046327211 */ /* 0x002fc800078a08ff */
[-C--:B------:R-:W-:Y:S02]  /*27760*/  LEA.HI.X.SX32 R51, R70, R49.reuse, 0x1, P5 ;  /* 0x0000003146337211 */ /* 0x080fe400028f0eff */
[----:B------:R-:W-:Y:S01]  /*27770*/  ISETP.LT.AND P5, PT, R69, UR4, !P0 ;  /* 0x0000000445007c0c */ /* 0x000fe2000c7a1270 */
[----:B------:R-:W-:Y:S01]  /*27780*/  ULDC UR4, c[0x0][0x22c] ;  /* 0x00008b0000047ab9 */ /* 0x000fe20000000800 */
[-C--:B------:R-:W-:Y:S01]  /*27790*/  LEA.HI.X.SX32 R69, R72, R49.reuse, 0x1, P6 ;  /* 0x0000003148457211 */ /* 0x080fe200030f0eff */
[C---:B------:R-:W-:Y:S01]  /*277a0*/  IMAD R72, R3.reuse, 0x2, R72 ;  /* 0x0000000203487824 */ /* 0x040fe200078e0248 */
[C---:B---3--:R-:W-:Y:S01]  /*277b0*/  LOP3.LUT R64, R0.reuse, 0x1a, RZ, 0xfc, !PT ;  /* 0x0000001a00407812 */ /* 0x048fe200078efcff */
[----:B------:R1:W-:Y:S01]  /*277c0*/  @P2 STG.E.U16 desc[UR18][R50.64], R61 ;  /* 0x0000003d32002986 */ /* 0x0003e2000c101512 */
[----:B------:R-:W-:Y:S01]  /*277d0*/  LOP3.LUT R65, R0, 0x1c, RZ, 0xfc, !PT ;  /* 0x0000001c00417812 */ /* 0x000fe200078efcff */
[----:B----4-:R-:W-:Y:S01]  /*277e0*/  IMAD R66, R3, 0x2, R72 ;  /* 0x0000000203427824 */ /* 0x010fe200078e0248 */
[----:B------:R-:W-:Y:S01]  /*277f0*/  ISETP.LT.AND P2, PT, R64, UR4, !P0 ;  /* 0x0000000440007c0c */ /* 0x000fe2000c741270 */
[----:B------:R-:W-:Y:S01]  /*27800*/  ULDC UR4, c[0x0][0x22c] ;  /* 0x00008b0000047ab9 */ /* 0x000fe20000000800 */
[C---:B------:R-:W-:Y:S01]  /*27810*/  LEA R64, P6, R72.reuse, R48, 0x1 ;  /* 0x0000003048407211 */ /* 0x040fe200078c08ff */
[----:B------:R3:W-:Y:S01]  /*27820*/  @P3 STG.E.U16 desc[UR18][R68.64], R62 ;  /* 0x0000003e44003986 */ /* 0x0007e2000c101512 */
[----:B------:R-:W-:Y:S01]  /*27830*/  ISETP.LT.AND P3, PT, R65, UR4, !P0 ;  /* 0x0000000441007c0c */ /* 0x000fe2000c761270 */
[----:B------:R-:W-:Y:S01]  /*27840*/  ULDC UR4, c[0x0][0x22c] ;  /* 0x00008b0000047ab9 */ /* 0x000fe20000000800 */
[----:B------:R-:W-:-:S02]  /*27850*/  LEA.HI.X.SX32 R65, R72, R49, 0x1, P6 ;  /* 0x0000003148417211 */ /* 0x000fc400030f0eff */
[----:B------:R-:W-:Y:S02]  /*27860*/  PRMT R67, R60, 0x7632, R67 ;  /* 0x000076323c437816 */ /* 0x000fe40000000043 */
[-C--:B-1----:R-:W-:Y:S01]  /*27870*/  LEA R50, P6, R66, R48.reuse, 0x1 ;  /* 0x0000003042327211 */ /* 0x082fe200078c08ff */
[----:B------:R1:W-:Y:S01]  /*27880*/  @P4 STG.E.U16 desc[UR18][R64.64], R63 ;  /* 0x0000003f40004986 */ /* 0x0003e2000c101512 */
[----:B------:R-:W-:Y:S02]  /*27890*/  LOP3.LUT R60, R0, 0x1e, RZ, 0xfc, !PT ;  /* 0x0000001e003c7812 */ /* 0x000fe400078efcff */
[----:B------:R-:W-:Y:S01]  /*278a0*/  LEA.HI.X.SX32 R51, R66, R49, 0x1, P6 ;  /* 0x0000003142337211 */ /* 0x000fe200030f0eff */
[----:B---3--:R-:W-:Y:S01]  /*278b0*/  IMAD R68, R3, 0x2, R66 ;  /* 0x0000000203447824 */ /* 0x008fe200078e0242 */
[----:B------:R-:W-:Y:S01]  /*278c0*/  ISETP.LT.AND P4, PT, R60, UR4, !P0 ;  /* 0x000000043c007c0c */ /* 0x000fe2000c781270 */
[----:B------:R-:W-:Y:S01]  /*278d0*/  ULDC UR4, c[0x0][0x22c] ;  /* 0x00008b0000047ab9 */ /* 0x000fe20000000800 */
[----:B------:R-:W-:Y:S01]  /*278e0*/  PRMT R61, R61, 0x7632, R61 ;  /* 0x000076323d3d7816 */ /* 0x000fe2000000003d */
[----:B------:R3:W-:Y:S01]  /*278f0*/  @P5 STG.E.U16 desc[UR18][R50.64], R67 ;  /* 0x0000004332005986 */ /* 0x0007e2000c101512 */
[----:B------:R-:W-:-:S02]  /*27900*/  LEA R66, P6, R68, R48, 0x1 ;  /* 0x0000003044427211 */ /* 0x000fc400078c08ff */
[C---:B------:R-:W-:Y:S02]  /*27910*/  LOP3.LUT R60, R0.reuse, 0x20, RZ, 0xfc, !PT ;  /* 0x00000020003c7812 */ /* 0x040fe400078efcff */
[----:B-1----:R-:W-:Y:S02]  /*27920*/  LOP3.LUT R64, R0, 0x22, RZ, 0xfc, !PT ;  /* 0x0000002200407812 */ /* 0x002fe400078efcff */
[----:B------:R-:W-:Y:S01]  /*27930*/  ISETP.LT.AND P5, PT, R60, UR4, !P0 ;  /* 0x000000043c007c0c */ /* 0x000fe2000c7a1270 */
[----:B------:R-:W-:Y:S01]  /*27940*/  ULDC UR4, c[0x0][0x22c] ;  /* 0x00008b0000047ab9 */ /* 0x000fe20000000800 */
[----:B------:R-:W-:Y:S02]  /*27950*/  LOP3.LUT R65, R0, 0x28, RZ, 0xfc, !PT ;  /* 0x0000002800417812 */ /* 0x000fe400078efcff */
[----:B---3--:R-:W-:Y:S01]  /*27960*/  LEA.HI.X.SX32 R67, R68, R49, 0x1, P6 ;  /* 0x0000003144437211 */ /* 0x008fe200030f0eff */
[----:B------:R-:W-:Y:S01]  /*27970*/  IMAD R68, R3, 0x2, R68 ;  /* 0x0000000203447824 */ /* 0x000fe200078e0244 */
[----:B------:R-:W-:-:S03]  /*27980*/  PRMT R51, R62, 0x7632, R51 ;  /* 0x000076323e337816 */ /* 0x000fc60000000033 */
[----:B------:R1:W-:Y:S01]  /*27990*/  @P2 STG.E.U16 desc[UR18][R66.64], R61 ;  /* 0x0000003d42002986 */ /* 0x0003e2000c101512 */
[----:B------:R-:W-:Y:S01]  /*279a0*/  LEA R60, P2, R68, R48, 0x1 ;  /* 0x00000030443c7211 */ /* 0x000fe200078408ff */
[----:B------:R-:W-:-:S05]  /*279b0*/  IMAD R70, R3, 0x2, R68 ;  /* 0x0000000203467824 */ /* 0x000fca00078e0244 */
[----:B------:R-:W-:Y:S02]  /*279c0*/  LEA R50, P6, R70, R48, 0x1 ;  /* 0x0000003046327211 */ /* 0x000fe400078c08ff */
[----:B-1----:R-:W-:Y:S01]  /*279d0*/  LEA.HI.X.SX32 R61, R68, R49, 0x1, P2 ;  /* 0x00000031443d7211 */ /* 0x002fe200010f0eff */
[----:B------:R-:W-:Y:S01]  /*279e0*/  IMAD R66, R3, 0x2, R70 ;  /* 0x0000000203427824 */ /* 0x000fe200078e0246 */
[----:B------:R-:W-:Y:S02]  /*279f0*/  PRMT R67, R63, 0x7632, R67 ;  /* 0x000076323f437816 */ /* 0x000fe40000000043 */
[----:B------:R-:W-:Y:S01]  /*27a00*/  LOP3.LUT R63, R0, 0x24, RZ, 0xfc, !PT ;  /* 0x00000024003f7812 */ /* 0x000fe200078efcff */
[----:B------:R1:W-:Y:S01]  /*27a10*/  @P3 STG.E.U16 desc[UR18][R60.64], R51 ;  /* 0x000000333c003986 */ /* 0x0003e2000c101512 */
[----:B------:R-:W-:Y:S01]  /*27a20*/  ISETP.LT.AND P2, PT, R64, UR4, !P0 ;  /* 0x0000000440007c0c */ /* 0x000fe2000c741270 */
[----:B------:R-:W-:Y:S01]  /*27a30*/  ULDC UR4, c[0x0][0x22c] ;  /* 0x00008b0000047ab9 */ /* 0x000fe20000000800 */
[----:B------:R-:W-:-:S02]  /*27a40*/  LOP3.LUT R64, R0, 0x26, RZ, 0xfc, !PT ;  /* 0x0000002600407812 */ /* 0x000fc400078efcff */
[----:B------:R-:W-:Y:S01]  /*27a50*/  ISETP.LT.AND P3, PT, R63, UR4, !P0 ;  /* 0x000000043f007c0c */ /* 0x000fe2000c761270 */
[----:B------:R-:W-:Y:S01]  /*27a60*/  ULDC UR4, c[0x0][0x22c] ;  /* 0x00008b0000047ab9 */ /* 0x000fe20000000800 */
[----:B-1----:R-:W-:Y:S02]  /*27a70*/  LEA.HI.X.SX32 R51, R70, R49, 0x1, P6 ;  /* 0x0000003146337211 */ /* 0x002fe400030f0eff */
[----:B------:R-:W-:-:S03]  /*27a80*/  LEA R62, P6, R66, R48, 0x1 ;  /* 0x00000030423e7211 */ /* 0x000fc600078c08ff */
[----:B------:R1:W-:Y:S01]  /*27a90*/  @P4 STG.E.U16 desc[UR18][R50.64], R67 ;  /* 0x0000004332004986 */ /* 0x0003e2000c101512 */
[----:B------:R-:W-:Y:S01]  /*27aa0*/  LEA.HI.X.SX32 R63, R66, R49, 0x1, P6 ;  /* 0x00000031423f7211 */ /* 0x000fe200030f0eff */
[C---:B------:R-:W-:Y:S01]  /*27ab0*/  IMAD R66, R3.reuse, 0x2, R66 ;  /* 0x0000000203427824 */ /* 0x040fe200078e0242 */
[----:B------:R-:W-:Y:S01]  /*27ac0*/  ISETP.LT.AND P4, PT, R64, UR4, !P0 ;  /* 0x0000000440007c0c */ /* 0x000fe2000c781270 */
[----:B------:R-:W-:Y:S02]  /*27ad0*/  ULDC UR4, c[0x0][0x22c] ;  /* 0x00008b0000047ab9 */ /* 0x000fe40000000800 */
[----:B------:R-:W-:Y:S01]  /*27ae0*/  IMAD R68, R3, 0x2, R66 ;  /* 0x0000000203447824 */ /* 0x000fe200078e0242 */
[----:B------:R3:W-:Y:S01]  /*27af0*/  @P5 STG.E.U16 desc[UR18][R62.64], R56 ;  /* 0x000000383e005986 */ /* 0x0007e2000c101512 */
[----:B------:R-:W-:-:S03]  /*27b00*/  LEA R60, P5, R66, R48, 0x1 ;  /* 0x00000030423c7211 */ /* 0x000fc600078a08ff */
[-C--:B------:R-:W-:Y:S02]  /*27b10*/  LEA R64, P6, R68, R48.reuse, 0x1 ;  /* 0x0000003044407211 */ /* 0x080fe400078c08ff */
[-C--:B------:R-:W-:Y:S02]  /*27b20*/  LEA.HI.X.SX32 R61, R66, R49.reuse, 0x1, P5 ;  /* 0x00000031423d7211 */ /* 0x080fe400028f0eff */
[----:B------:R-:W-:Y:S01]  /*27b30*/  ISETP.LT.AND P5, PT, R65, UR4, !P0 ;  /* 0x0000000441007c0c */ /* 0x000fe2000c7a1270 */
[----:B------:R-:W-:Y:S01]  /*27b40*/  ULDC UR4, c[0x0][0x22c] ;  /* 0x00008b0000047ab9 */ /* 0x000fe20000000800 */
[-C--:B------:R-:W-:Y:S01]  /*27b50*/  LEA.HI.X.SX32 R65, R68, R49.reuse, 0x1, P6 ;  /* 0x0000003144417211 */ /* 0x080fe200030f0eff */
[C---:B------:R-:W-:Y:S01]  /*27b60*/  IMAD R68, R3.reuse, 0x2, R68 ;  /* 0x0000000203447824 */ /* 0x040fe200078e0244 */
[C---:B-1----:R-:W-:Y:S01]  /*27b70*/  LOP3.LUT R50, R0.reuse, 0x2a, RZ, 0xfc, !PT ;  /* 0x0000002a00327812 */ /* 0x042fe200078efcff */
[----:B------:R1:W-:Y:S01]  /*27b80*/  @P2 STG.E.U16 desc[UR18][R60.64], R57 ;  /* 0x000000393c002986 */ /* 0x0003e2000c101512 */
[----:B------:R-:W-:Y:S01]  /*27b90*/  LOP3.LUT R51, R0, 0x2c, RZ, 0xfc, !PT ;  /* 0x0000002c00337812 */ /* 0x000fe200078efcff */
[----:B---3--:R-:W-:Y:S01]  /*27ba0*/  IMAD R62, R3, 0x2, R68 ;  /* 0x00000002033e7824 */ /* 0x008fe200078e0244 */
        /* <DEDUP_REMOVED lines=9> */
[----:B------:R-:W-:Y:S01]  /*27c40*/  @P4 STG.E.U16 desc[UR18][R50.64], R59 ;  /* 0x0000003b32004986 */ /* 0x000fe2000c101512 */
[----:B------:R-:W-:Y:S02]  /*27c50*/  LOP3.LUT R56, R0, 0x2e, RZ, 0xfc, !PT ;  /* 0x0000002e00387812 */ /* 0x000fe400078efcff */
[----:B------:R-:W-:Y:S01]  /*27c60*/  LEA.HI.X.SX32 R61, R62, R49, 0x1, P6 ;  /* 0x000000313e3d7211 */ /* 0x000fe200030f0eff */
[----:B---3--:R-:W-:Y:S01]  /*27c70*/  IMAD R64, R3, 0x2, R62 ;  /* 0x0000000203407824 */ /* 0x008fe200078e023e */
[----:B------:R-:W-:Y:S02]  /*27c80*/  PRMT R57, R57, 0x7632, R57 ;  /* 0x0000763239397816 */ /* 0x000fe40000000039 */
[----:B------:R-:W-:Y:S01]  /*27c90*/  ISETP.LT.AND P4, PT, R56, UR4, !P0 ;  /* 0x0000000438007c0c */ /* 0x000fe2000c781270 */
[----:B------:R1:W-:Y:S01]  /*27ca0*/  @P5 STG.E.U16 desc[UR18][R60.64], R63 ;  /* 0x0000003f3c005986 */ /* 0x0003e2000c101512 */
[----:B------:R-:W-:Y:S01]  /*27cb0*/  LEA R62, P6, R64, R48, 0x1 ;  /* 0x00000030403e7211 */ /* 0x000fe200078c08ff */
[----:B------:R-:W-:Y:S01]  /*27cc0*/  ULDC UR4, c[0x0][0x22c] ;  /* 0x00008b0000047ab9 */ /* 0x000fe20000000800 */
[----:B------:R-:W-:-:S04]  /*27cd0*/  LOP3.LUT R56, R0, 0x30, RZ, 0xfc, !PT ;  /* 0x0000003000387812 */ /* 0x000fc800078efcff */
[----:B------:R-:W-:Y:S01]  /*27ce0*/  ISETP.LT.AND P5, PT, R56, UR4, !P0 ;  /* 0x0000000438007c0c */ /* 0x000fe2000c7a1270 */
[----:B------:R-:W-:Y:S01]  /*27cf0*/  ULDC UR4, c[0x0][0x22c] ;  /* 0x00008b0000047ab9 */ /* 0x000fe20000000800 */
[----:B------:R-:W-:Y:S02]  /*27d00*/  LOP3.LUT R56, R0, 0x32, RZ, 0xfc, !PT ;  /* 0x0000003200387812 */ /* 0x000fe400078efcff */
[----:B-1----:R-:W-:Y:S01]  /*27d10*/  LEA.HI.X.SX32 R63, R64, R49, 0x1, P6 ;  /* 0x00000031403f7211 */ /* 0x002fe200030f0eff */
[----:B------:R-:W-:Y:S01]  /*27d20*/  IMAD R64, R3, 0x2, R64 ;  /* 0x0000000203407824 */ /* 0x000fe200078e0240 */
[----:B------:R-:W-:-:S03]  /*27d30*/  PRMT R61, R58, 0x7632, R61 ;  /* 0x000076323a3d7816 */ /* 0x000fc6000000003d */
[----:B------:R1:W-:Y:S01]  /*27d40*/  @P2 STG.E.U16 desc[UR18][R62.64], R57 ;  /* 0x000000393e002986 */ /* 0x0003e2000c101512 */
[----:B------:R-:W-:Y:S01]  /*27d50*/  LEA R50, P2, R64, R48, 0x1 ;  /* 0x0000003040327211 */ /* 0x000fe200078408ff */
[----:B------:R-:W-:-:S03]  /*27d60*/  IMAD R60, R3, 0x2, R64 ;  /* 0x00000002033c7824 */ /* 0x000fc600078e0240 */
[-C--:B------:R-:W-:Y:S02]  /*27d70*/  LEA.HI.X.SX32 R51, R64, R49.reuse, 0x1, P2 ;  /* 0x0000003140337211 */ /* 0x080fe400010f0eff */
[----:B------:R-:W-:Y:S01]  /*27d80*/  ISETP.LT.AND P2, PT, R56, UR4, !P0 ;  /* 0x0000000438007c0c */ /* 0x000fe2000c741270 */
[----:B------:R-:W-:Y:S01]  /*27d90*/  ULDC UR4, c[0x0][0x22c] ;  /* 0x00008b0000047ab9 */ /* 0x000fe20000000800 */
[----:B------:R-:W-:Y:S01]  /*27da0*/  LEA R56, P6, R60, R48, 0x1 ;  /* 0x000000303c387211 */ /* 0x000fe200078c08ff */
[----:B------:R3:W-:Y:S01]  /*27db0*/  @P3 STG.E.U16 desc[UR18][R50.64], R61 ;  /* 0x0000003d32003986 */ /* 0x0007e2000c101512 */
[----:B-1----:R-:W-:Y:S01]  /*27dc0*/  IMAD R62, R3, 0x2, R60 ;  /* 0x00000002033e7824 */ /* 0x002fe200078e023c */
[----:B------:R-:W-:Y:S02]  /*27dd0*/  PRMT R63, R59, 0x7632, R63 ;  /* 0x000076323b3f7816 */ /* 0x000fe4000000003f */
[----:B------:R-:W-:Y:S02]  /*27de0*/  LOP3.LUT R59, R0, 0x34, RZ, 0xfc, !PT ;  /* 0x00000034003b7812 */ /* 0x000fe400078efcff */
[----:B------:R-:W-:-:S02]  /*27df0*/  LEA.HI.X.SX32 R57, R60, R49, 0x1, P6 ;  /* 0x000000313c397211 */ /* 0x000fc400030f0eff */
[CC--:B------:R-:W-:Y:S02]  /*27e00*/  LEA R58, P6, R62.reuse, R48.reuse, 0x1 ;  /* 0x000000303e3a7211 */ /* 0x0c0fe400078c08ff */
[----:B------:R-:W-:Y:S01]  /*27e10*/  ISETP.LT.AND P3, PT, R59, UR4, !P0 ;  /* 0x000000043b007c0c */ /* 0x000fe2000c761270 */
[----:B------:R1:W-:Y:S01]  /*27e20*/  @P4 STG.E.U16 desc[UR18][R56.64], R63 ;  /* 0x0000003f38004986 */ /* 0x0003e2000c101512 */
[----:B------:R-:W-:Y:S01]  /*27e30*/  LEA.HI.X.SX32 R59, R62, R49, 0x1, P6 ;  /* 0x000000313e3b7211 */ /* 0x000fe200030f0eff */
[C---:B------:R-:W-:Y:S01]  /*27e40*/  IMAD R62, R3.reuse, 0x2, R62 ;  /* 0x00000002033e7824 */ /* 0x040fe200078e023e */
[C---:B------:R-:W-:Y:S01]  /*27e50*/  LOP3.LUT R60, R0.reuse, 0x36, RZ, 0xfc, !PT ;  /* 0x00000036003c7812 */ /* 0x040fe200078efcff */
[----:B------:R-:W-:Y:S01]  /*27e60*/  ULDC UR4, c[0x0][0x22c] ;  /* 0x00008b0000047ab9 */ /* 0x000fe20000000800 */
[----:B---3--:R-:W-:Y:S01]  /*27e70*/  LOP3.LUT R61, R0, 0x38, RZ, 0xfc, !PT ;  /* 0x00000038003d7812 */ /* 0x008fe200078efcff */
[----:B------:R-:W-:Y:S01]  /*27e80*/  IMAD R64, R3, 0x2, R62 ;  /* 0x0000000203407824 */ /* 0x000fe200078e023e */
[----:B0-----:R0:W-:Y:S01]  /*27e90*/  @P5 STG.E.U16 desc[UR18][R58.64], R52 ;  /* 0x000000343a005986 */ /* 0x0011e2000c101512 */
[----:B------:R-:W-:-:S02]  /*27ea0*/  LEA R50, P5, R62, R48, 0x1 ;  /* 0x000000303e327211 */ /* 0x000fc400078a08ff */
[----:B------:R-:W-:Y:S01]  /*27eb0*/  ISETP.LT.AND P4, PT, R60, UR4, !P0 ;  /* 0x000000043c007c0c */ /* 0x000fe2000c781270 */
[----:B------:R-:W-:Y:S01]  /*27ec0*/  ULDC UR4, c[0x0][0x22c] ;  /* 0x00008b0000047ab9 */ /* 0x000fe20000000800 */
        /* <DEDUP_REMOVED lines=9> */
[----:B0-----:R-:W-:Y:S01]  /*27f60*/  IMAD R58, R3, 0x2, R64 ;  /* 0x00000002033a7824 */ /* 0x001fe200078e0240 */
        /* <DEDUP_REMOVED lines=12> */
[----:B0-----:R-:W-:Y:S01]  /*28030*/  IMAD R60, R3, 0x2, R58 ;  /* 0x00000002033c7824 */ /* 0x001fe200078e023a */
        /* <DEDUP_REMOVED lines=10> */
[----:B0-----:R-:W-:Y:S01]  /*280e0*/  LEA.HI.X.SX32 R59, R60, R49, 0x1, P6 ;  /* 0x000000313c3b7211 */ /* 0x001fe200030f0eff */
[----:B------:R-:W-:Y:S01]  /*280f0*/  IMAD R60, R3, 0x2, R60 ;  /* 0x00000002033c7824 */ /* 0x000fe200078e023c */
[----:B------:R-:W-:-:S03]  /*28100*/  PRMT R51, R54, 0x7632, R51 ;  /* 0x0000763236337816 */ /* 0x000fc60000000033 */
[----:B------:R0:W-:Y:S01]  /*28110*/  @P2 STG.E.U16 desc[UR18][R58.64], R53 ;  /* 0x000000353a002986 */ /* 0x0001e2000c101512 */
[----:B------:R-:W-:Y:S01]  /*28120*/  LEA R52, P2, R60, R48, 0x1 ;  /* 0x000000303c347211 */ /* 0x000fe200078408ff */
[----:B------:R-:W-:-:S05]  /*28130*/  IMAD R62, R3, 0x2, R60 ;  /* 0x00000002033e7824 */ /* 0x000fca00078e023c */
[----:B------:R-:W-:Y:S02]  /*28140*/  LEA R50, P6, R62, R48, 0x1 ;  /* 0x000000303e327211 */ /* 0x000fe400078c08ff */
[----:B0-----:R-:W-:Y:S01]  /*28150*/  LEA.HI.X.SX32 R53, R60, R49, 0x1, P2 ;  /* 0x000000313c357211 */ /* 0x001fe200010f0eff */
        /* <DEDUP_REMOVED lines=9> */
[----:B0-----:R-:W-:Y:S02]  /*281f0*/  LEA.HI.X.SX32 R51, R62, R49, 0x1, P6 ;  /* 0x000000313e337211 */ /* 0x001fe400030f0eff */
        /* <DEDUP_REMOVED lines=15> */
[C---:B0-----:R-:W-:Y:S01]  /*282f0*/  LOP3.LUT R50, R0.reuse, 0x4a, RZ, 0xfc, !PT ;  /* 0x0000004a00327812 */ /* 0x041fe200078efcff */
[----:B------:R0:W-:Y:S01]  /*28300*/  @P2 STG.E.U16 desc[UR18][R52.64], R13 ;  /* 0x0000000d34002986 */ /* 0x0001e2000c101512 */
[----:B------:R-:W-:Y:S01]  /*28310*/  LOP3.LUT R51, R0, 0x4c, RZ, 0xfc, !PT ;  /* 0x0000004c00337812 */ /* 0x000fe200078efcff */
[----:B-1----:R-:W-:Y:S01]  /*28320*/  IMAD R54, R3, 0x2, R60 ;  /* 0x0000000203367824 */ /* 0x002fe200078e023c */
        /* <DEDUP_REMOVED lines=8> */
[-C--:B0-----:R-:W-:Y:S01]  /*283b0*/  LEA R52, P6, R54, R48.reuse, 0x1 ;  /* 0x0000003036347211 */ /* 0x081fe200078c08ff */
[----:B------:R0:W-:Y:S01]  /*283c0*/  @P4 STG.E.U16 desc[UR18][R50.64], R15 ;  /* 0x0000000f32004986 */ /* 0x0001e2000c101512 */
[----:B------:R-:W-:Y:S02]  /*283d0*/  LOP3.LUT R12, R0, 0x4e, RZ, 0xfc, !PT ;  /* 0x0000004e000c7812 */ /* 0x000fe400078efcff */
[----:B------:R-:W-:Y:S01]  /*283e0*/  LEA.HI.X.SX32 R53, R54, R49, 0x1, P6 ;  /* 0x0000003136357211 */ /* 0x000fe200030f0eff */
[----:B-1----:R-:W-:Y:S01]  /*283f0*/  IMAD R56, R3, 0x2, R54 ;  /* 0x0000000203387824 */ /* 0x002fe200078e0236 */
[----:B------:R-:W-:Y:S01]  /*28400*/  ISETP.LT.AND P4, PT, R12, UR4, !P0 ;  /* 0x000000040c007c0c */ /* 0x000fe2000c781270 */
[----:B------:R-:W-:Y:S01]  /*28410*/  ULDC UR4, c[0x0][0x22c] ;  /* 0x00008b0000047ab9 */ /* 0x000fe20000000800 */
[----:B------:R-:W-:Y:S01]  /*28420*/  PRMT R13, R13, 0x7632, R13 ;  /* 0x000076320d0d7816 */ /* 0x000fe2000000000d */
[----:B------:R1:W-:Y:S01]  /*28430*/  @P5 STG.E.U16 desc[UR18][R52.64], R55 ;  /* 0x0000003734005986 */ /* 0x0003e2000c101512 */
[----:B------:R-:W-:-:S02]  /*28440*/  LEA R54, P6, R56, R48, 0x1 ;  /* 0x0000003038367211 */ /* 0x000fc400078c08ff */
[----:B------:R-:W-:Y:S02]  /*28450*/  LOP3.LUT R12, R0, 0x50, RZ, 0xfc, !PT ;  /* 0x00000050000c7812 */ /* 0x000fe400078efcff */
[----:B0-----:R-:W-:Y:S02]  /*28460*/  PRMT R15, R14, 0x7632, R15 ;  /* 0x000076320e0f7816 */ /* 0x001fe4000000000f */
[----:B------:R-:W-:Y:S01]  /*28470*/  ISETP.LT.AND P5, PT, R12, UR4, !P0 ;  /* 0x000000040c007c0c */ /* 0x000fe2000c7a1270 */
[----:B------:R-:W-:Y:S01]  /*28480*/  ULDC UR4, c[0x0][0x22c] ;  /* 0x00008b0000047ab9 */ /* 0x000fe20000000800 */
[C---:B------:R-:W-:Y:S02]  /*28490*/  LOP3.LUT R50, R0.reuse, 0x52, RZ, 0xfc, !PT ;  /* 0x0000005200327812 */ /* 0x040fe400078efcff */
[----:B------:R-:W-:Y:S02]  /*284a0*/  LOP3.LUT R51, R0, 0x54, RZ, 0xfc, !PT ;  /* 0x0000005400337812 */ /* 0x000fe400078efcff */
[----:B-1----:R-:W-:Y:S01]  /*284b0*/  LEA.HI.X.SX32 R55, R56, R49, 0x1, P6 ;  /* 0x0000003138377211 */ /* 0x002fe200030f0eff */
[----:B------:R-:W-:Y:S01]  /*284c0*/  IMAD R56, R3, 0x2, R56 ;  /* 0x0000000203387824 */ /* 0x000fe200078e0238 */
[----:B------:R-:W-:-:S03]  /*284d0*/  LOP3.LUT R53, R0, 0x58, RZ, 0xfc, !PT ;  /* 0x0000005800357812 */ /* 0x000fc600078efcff */
[----:B------:R0:W-:Y:S01]  /*284e0*/  @P2 STG.E.U16 desc[UR18][R54.64], R13 ;  /* 0x0000000d36002986 */ /* 0x0001e2000c101512 */
[----:B------:R-:W-:Y:S01]  /*284f0*/  LEA R12, P2, R56, R48, 0x1 ;  /* 0x00000030380c7211 */ /* 0x000fe200078408ff */
[----:B------:R-:W-:-:S05]  /*28500*/  IMAD R52, R3, 0x2, R56 ;  /* 0x0000000203347824 */ /* 0x000fca00078e0238 */
[----:B------:R-:W-:Y:S02]  /*28510*/  LEA R14, P6, R52, R48, 0x1 ;  /* 0x00000030340e7211 */ /* 0x000fe400078c08ff */
[-C--:B0-----:R-:W-:Y:S01]  /*28520*/  LEA.HI.X.SX32 R13, R56, R49.reuse, 0x1, P2 ;  /* 0x00000031380d7211 */ /* 0x081fe200010f0eff */
[----:B------:R-:W-:Y:S01]  /*28530*/  IMAD R54, R3, 0x2, R52 ;  /* 0x0000000203367824 */ /* 0x000fe200078e0234 */
[----:B------:R-:W-:Y:S02]  /*28540*/  PRMT R55, R15, 0x7632, R55 ;  /* 0x000076320f377816 */ /* 0x000fe40000000037 */
[----:B------:R-:W-:Y:S01]  /*28550*/  ISETP.LT.AND P2, PT, R50, UR4, !P0 ;  /* 0x0000000432007c0c */ /* 0x000fe2000c741270 */
[----:B------:R0:W-:Y:S01]  /*28560*/  @P3 STG.E.U16 desc[UR18][R12.64], R15 ;  /* 0x0000000f0c003986 */ /* 0x0001e2000c101512 */
[----:B------:R-:W-:Y:S02]  /*28570*/  ULDC UR4, c[0x0][0x22c] ;  /* 0x00008b0000047ab9 */ /* 0x000fe40000000800 */
[----:B------:R-:W-:Y:S01]  /*28580*/  ISETP.LT.AND P3, PT, R51, UR4, !P0 ;  /* 0x0000000433007c0c */ /* 0x000fe2000c761270 */
[----:B------:R-:W-:Y:S01]  /*28590*/  ULDC UR4, c[0x0][0x22c] ;  /* 0x00008b0000047ab9 */ /* 0x000fe20000000800 */
[----:B0-----:R-:W-:-:S02]  /*285a0*/  LEA.HI.X.SX32 R15, R52, R49, 0x1, P6 ;  /* 0x00000031340f7211 */ /* 0x001fc400030f0eff */
[-C--:B------:R-:W-:Y:S02]  /*285b0*/  LEA R50, P6, R54, R48.reuse, 0x1 ;  /* 0x0000003036327211 */ /* 0x080fe400078c08ff */
[----:B------:R-:W-:Y:S01]  /*285c0*/  LOP3.LUT R52, R0, 0x56, RZ, 0xfc, !PT ;  /* 0x0000005600347812 */ /* 0x000fe200078efcff */
[----:B------:R0:W-:Y:S01]  /*285d0*/  @P4 STG.E.U16 desc[UR18][R14.64], R55 ;  /* 0x000000370e004986 */ /* 0x0001e2000c101512 */
[----:B------:R-:W-:Y:S01]  /*285e0*/  LEA.HI.X.SX32 R51, R54, R49, 0x1, P6 ;  /* 0x0000003136337211 */ /* 0x000fe200030f0eff */
[C---:B------:R-:W-:Y:S01]  /*285f0*/  IMAD R54, R3.reuse, 0x2, R54 ;  /* 0x0000000203367824 */ /* 0x040fe200078e0236 */
[----:B------:R-:W-:Y:S01]  /*28600*/  ISETP.LT.AND P4, PT, R52, UR4, !P0 ;  /* 0x0000000434007c0c */ /* 0x000fe2000c781270 */
[----:B------:R-:W-:Y:S02]  /*28610*/  ULDC UR4, c[0x0][0x22c] ;  /* 0x00008b0000047ab9 */ /* 0x000fe40000000800 */
[----:B------:R-:W-:Y:S01]  /*28620*/  IMAD R56, R3, 0x2, R54 ;  /* 0x0000000203387824 */ /* 0x000fe200078e0236 */
[----:B--2---:R1:W-:Y:S01]  /*28630*/  @P5 STG.E.U16 desc[UR18][R50.64], R8 ;  /* 0x0000000832005986 */ /* 0x0043e2000c101512 */
        /* <DEDUP_REMOVED lines=47> */
[----:B------:R-:W-:Y:S01]  /*28930*/  ULDC UR4, c[0x0][0x22c] ;  /* 0x00008b0000047ab9 */ /* 0x000fe20000000800 */
[----:B------:R-:W-:Y:S02]  /*28940*/  LOP3.LUT R14, R0, 0x66, RZ, 0xfc, !PT ;  /* 0x00000066000e7812 */ /* 0x000fe400078efcff */
[----:B------:R-:W-:Y:S01]  /*28950*/  ISETP.LT.AND P3, PT, R13, UR4, !P0 ;  /* 0x000000040d007c0c */ /* 0x000fe2000c761270 */
[----:B------:R-:W-:Y:S01]  /*28960*/  ULDC UR4, c[0x0][0x22c] ;  /* 0x00008b0000047ab9 */ /* 0x000fe20000000800 */
[----:B0-----:R-:W-:-:S02]  /*28970*/  LEA.HI.X.SX32 R11, R12, R49, 0x1, P6 ;  /* 0x000000310c0b7211 */ /* 0x001fc400030f0eff */
        /* <DEDUP_REMOVED lines=36> */
[----:B------:R-:W-:Y:S01]  /*28bc0*/  LEA R12, P6, R14, R48, 0x1 ;  /* 0x000000300e0c7211 */ /* 0x000fe200078c08ff */
[----:B------:R-:W2:Y:S01]  /*28bd0*/  LDC R15, c[0x0][0x248] ;  /* 0x00009200ff0f7b82 */ /* 0x000ea20000000800 */
[----:B------:R-:W-:-:S02]  /*28be0*/  LOP3.LUT R4, R0, 0x70, RZ, 0xfc, !PT ;  /* 0x0000007000047812 */ /* 0x000fc400078efcff */
[----:B0-----:R-:W-:Y:S02]  /*28bf0*/  PRMT R7, R6, 0x7632, R7 ;  /* 0x0000763206077816 */ /* 0x001fe40000000007 */
[----:B------:R-:W-:Y:S01]  /*28c00*/  ISETP.LT.AND P5, PT, R4, UR4, !P0 ;  /* 0x0000000404007c0c */ /* 0x000fe2000c7a1270 */
[----:B------:R-:W-:Y:S01]  /*28c10*/  ULDC UR4, c[0x0][0x22c] ;  /* 0x00008b0000047ab9 */ /* 0x000fe20000000800 */
[----:B------:R-:W-:Y:S02]  /*28c20*/  LOP3.LUT R10, R0, 0x72, RZ, 0xfc, !PT ;  /* 0x00000072000a7812 */ /* 0x000fe400078efcff */
[----:B------:R-:W-:Y:S02]  /*28c30*/  PRMT R11, R7, 0x7632, R11 ;  /* 0x00007632070b7816 */ /* 0x000fe4000000000b */
        /* <DEDUP_REMOVED lines=9> */
[----:B------:R-:W-:Y:S01]  /*28cd0*/  ISETP.LT.AND P2, PT, R10, UR4, !P0 ;  /* 0x000000040a007c0c */ /* 0x000fe2000c741270 */
[----:B------:R-:W-:Y:S01]  /*28ce0*/  ULDC UR4, c[0x0][0x22c] ;  /* 0x00008b0000047ab9 */ /* 0x000fe20000000800 */
[----:B------:R-:W-:Y:S01]  /*28cf0*/  LOP3.LUT R10, R0, 0x76, RZ, 0xfc, !PT ;  /* 0x00000076000a7812 */ /* 0x000fe200078efcff */
[----:B------:R0:W-:Y:S01]  /*28d00*/  @P3 STG.E.U16 desc[UR18][R4.64], R7 ;  /* 0x0000000704003986 */ /* 0x0001e2000c101512 */
[----:B------:R-:W-:Y:S01]  /*28d10*/  ISETP.LT.AND P3, PT, R9, UR4, !P0 ;  /* 0x0000000409007c0c */ /* 0x000fe2000c761270 */
[----:B------:R-:W-:Y:S01]  /*28d20*/  ULDC UR4, c[0x0][0x22c] ;  /* 0x00008b0000047ab9 */ /* 0x000fe20000000800 */
[----:B------:R-:W1:Y:S01]  /*28d30*/  LDC R13, c[0x0][0x248] ;  /* 0x00009200ff0d7b82 */ /* 0x000e620000000800 */
[----:B0-----:R-:W-:-:S02]  /*28d40*/  LEA.HI.X.SX32 R7, R8, R49, 0x1, P6 ;  /* 0x0000003108077211 */ /* 0x001fc400030f0eff */
[----:B------:R-:W-:-:S03]  /*28d50*/  LEA R8, P6, R12, R48, 0x1 ;  /* 0x000000300c087211 */ /* 0x000fc600078c08ff */
[----:B------:R0:W-:Y:S01]  /*28d60*/  @P4 STG.E.U16 desc[UR18][R6.64], R11 ;  /* 0x0000000b06004986 */ /* 0x0001e2000c101512 */
[----:B------:R-:W-:Y:S01]  /*28d70*/  LEA.HI.X.SX32 R9, R12, R49, 0x1, P6 ;  /* 0x000000310c097211 */ /* 0x000fe200030f0eff */
[C---:B------:R-:W-:Y:S01]  /*28d80*/  IMAD R12, R3.reuse, 0x2, R12 ;  /* 0x00000002030c7824 */ /* 0x040fe200078e020c */
[----:B------:R-:W-:Y:S01]  /*28d90*/  ISETP.LT.AND P4, PT, R10, UR4, !P0 ;  /* 0x000000040a007c0c */ /* 0x000fe2000c781270 */
[----:B------:R-:W-:Y:S01]  /*28da0*/  ULDC UR4, c[0x0][0x22c] ;  /* 0x00008b0000047ab9 */ /* 0x000fe20000000800 */
[----:B------:R-:W-:Y:S01]  /*28db0*/  LOP3.LUT R10, R0, 0x78, RZ, 0xfc, !PT ;  /* 0x00000078000a7812 */ /* 0x000fe200078efcff */
[----:B------:R3:W-:Y:S01]  /*28dc0*/  @P5 STG.E.U16 desc[UR18][R8.64], R16 ;  /* 0x0000001008005986 */ /* 0x0007e2000c101512 */
[----:B------:R-:W-:Y:S01]  /*28dd0*/  LEA R4, P5, R12, R48, 0x1 ;  /* 0x000000300c047211 */ /* 0x000fe200078a08ff */
[----:B------:R-:W-:-:S03]  /*28de0*/  IMAD R14, R3, 0x2, R12 ;  /* 0x00000002030e7824 */ /* 0x000fc600078e020c */
[-C--:B------:R-:W-:Y:S02]  /*28df0*/  LEA.HI.X.SX32 R5, R12, R49.reuse, 0x1, P5 ;  /* 0x000000310c057211 */ /* 0x080fe400028f0eff */
[----:B0-----:R-:W-:Y:S02]  /*28e00*/  LOP3.LUT R7, R0, 0x7a, RZ, 0xfc, !PT ;  /* 0x0000007a00077812 */ /* 0x001fe400078efcff */
[----:B------:R-:W-:Y:S01]  /*28e10*/  ISETP.LT.AND P5, PT, R10, UR4, !P0 ;  /* 0x000000040a007c0c */ /* 0x000fe2000c7a1270 */
[----:B------:R-:W-:Y:S01]  /*28e20*/  ULDC UR4, c[0x0][0x22c] ;  /* 0x00008b0000047ab9 */ /* 0x000fe20000000800 */
[C---:B------:R-:W-:Y:S01]  /*28e30*/  LEA R6, P6, R14.reuse, R48, 0x1 ;  /* 0x000000300e067211 */ /* 0x040fe200078c08ff */
[----:B------:R0:W-:Y:S01]  /*28e40*/  @P2 STG.E.U16 desc[UR18][R4.64], R17 ;  /* 0x0000001104002986 */ /* 0x0001e2000c101512 */
[----:B------:R-:W-:Y:S01]  /*28e50*/  IMAD R10, R3, 0x2, R14 ;  /* 0x00000002030a7824 */ /* 0x000fe200078e020e */
[----:B------:R-:W-:Y:S01]  /*28e60*/  ISETP.LT.AND P2, PT, R7, UR4, !P0 ;  /* 0x0000000407007c0c */ /* 0x000fe2000c741270 */
[----:B------:R-:W-:Y:S01]  /*28e70*/  ULDC UR4, c[0x0][0x22c] ;  /* 0x00008b0000047ab9 */ /* 0x000fe20000000800 */
[----:B------:R-:W-:Y:S01]  /*28e80*/  LEA.HI.X.SX32 R7, R14, R49, 0x1, P6 ;  /* 0x000000310e077211 */ /* 0x000fe200030f0eff */
[----:B------:R-:W-:Y:S01]  /*28e90*/  IMAD R12, R3, 0x2, R10 ;  /* 0x00000002030c7824 */ /* 0x000fe200078e020a */
[----:B---3--:R-:W-:-:S02]  /*28ea0*/  LOP3.LUT R9, R0, 0x7c, RZ, 0xfc, !PT ;  /* 0x0000007c00097812 */ /* 0x008fc400078efcff */
[CC--:B------:R-:W-:Y:S01]  /*28eb0*/  LEA R8, P6, R10.reuse, R48.reuse, 0x1 ;  /* 0x000000300a087211 */ /* 0x0c0fe200078c08ff */
[----:B------:R3:W-:Y:S01]  /*28ec0*/  @P3 STG.E.U16 desc[UR18][R6.64], R18 ;  /* 0x0000001206003986 */ /* 0x0007e2000c101512 */
[----:B------:R-:W-:Y:S01]  /*28ed0*/  ISETP.LT.AND P3, PT, R9, UR4, !P0 ;  /* 0x0000000409007c0c */ /* 0x000fe2000c761270 */
[----:B------:R-:W-:Y:S01]  /*28ee0*/  ULDC UR4, c[0x0][0x22c] ;  /* 0x00008b0000047ab9 */ /* 0x000fe20000000800 */
[-C--:B------:R-:W-:Y:S02]  /*28ef0*/  LEA.HI.X.SX32 R9, R10, R49.reuse, 0x1, P6 ;  /* 0x000000310a097211 */ /* 0x080fe400030f0eff */
[----:B0-----:R-:W-:Y:S02]  /*28f00*/  LEA R4, P6, R12, R48, 0x1 ;  /* 0x000000300c047211 */ /* 0x001fe400078c08ff */
[----:B------:R-:W-:Y:S01]  /*28f10*/  LOP3.LUT R10, R0, 0x7e, RZ, 0xfc, !PT ;  /* 0x0000007e000a7812 */ /* 0x000fe200078efcff */
[----:B------:R0:W-:Y:S01]  /*28f20*/  @P4 STG.E.U16 desc[UR18][R8.64], R19 ;  /* 0x0000001308004986 */ /* 0x0001e2000c101512 */
[----:B------:R-:W-:Y:S01]  /*28f30*/  LEA.HI.X.SX32 R5, R12, R49, 0x1, P6 ;  /* 0x000000310c057211 */ /* 0x000fe200030f0eff */
[----:B------:R-:W-:Y:S01]  /*28f40*/  IMAD R12, R3, 0x2, R12 ;  /* 0x00000002030c7824 */ /* 0x000fe200078e020c */
[----:B------:R-:W-:-:S02]  /*28f50*/  PRMT R16, R16, 0x7632, R16 ;  /* 0x0000763210107816 */ /* 0x000fc40000000010 */
[----:B------:R-:W-:Y:S01]  /*28f60*/  ISETP.LT.AND P4, PT, R10, UR4, !P0 ;  /* 0x000000040a007c0c */ /* 0x000fe2000c781270 */
[----:B------:R-:W-:Y:S01]  /*28f70*/  IMAD R10, R3, 0x2, R12 ;  /* 0x00000002030a7824 */ /* 0x000fe200078e020c */
[----:B---3--:R-:W-:Y:S01]  /*28f80*/  LOP3.LUT R7, R0, 0x80, RZ, 0xfc, !PT ;  /* 0x0000008000077812 */ /* 0x008fe200078efcff */
[----:B------:R-:W-:Y:S01]  /*28f90*/  ULDC UR4, c[0x0][0x22c] ;  /* 0x00008b0000047ab9 */ /* 0x000fe20000000800 */
[CC--:B------:R-:W-:Y:S01]  /*28fa0*/  LEA R6, P6, R12.reuse, R48.reuse, 0x1 ;  /* 0x000000300c067211 */ /* 0x0c0fe200078c08ff */
[----:B------:R3:W-:Y:S01]  /*28fb0*/  @P5 STG.E.U16 desc[UR18][R4.64], R16 ;  /* 0x0000001004005986 */ /* 0x0007e2000c101512 */
[----:B------:R-:W-:Y:S01]  /*28fc0*/  ISETP.LT.AND P5, PT, R7, UR4, !P0 ;  /* 0x0000000407007c0c */ /* 0x000fe2000c7a1270 */
[----:B------:R-:W-:Y:S01]  /*28fd0*/  ULDC UR4, c[0x0][0x22c] ;  /* 0x00008b0000047ab9 */ /* 0x000fe20000000800 */
[----:B------:R-:W-:Y:S02]  /*28fe0*/  LEA.HI.X.SX32 R7, R12, R49, 0x1, P6 ;  /* 0x000000310c077211 */ /* 0x000fe400030f0eff */
[----:B0-----:R-:W-:-:S02]  /*28ff0*/  LEA R8, P6, R10, R48, 0x1 ;  /* 0x000000300a087211 */ /* 0x001fc400078c08ff */
[----:B------:R-:W-:Y:S02]  /*29000*/  PRMT R17, R17, 0x7632, R17 ;  /* 0x0000763211117816 */ /* 0x000fe40000000011 */
[-C--:B------:R-:W-:Y:S01]  /*29010*/  LEA.HI.X.SX32 R9, R10, R49.reuse, 0x1, P6 ;  /* 0x000000310a097211 */ /* 0x080fe200030f0eff */
[C---:B------:R-:W-:Y:S01]  /*29020*/  IMAD R10, R3.reuse, 0x2, R10 ;  /* 0x00000002030a7824 */ /* 0x040fe200078e020a */
[----:B------:R-:W-:Y:S01]  /*29030*/  PRMT R18, R18, 0x7632, R18 ;  /* 0x0000763212127816 */ /* 0x000fe20000000012 */
[----:B------:R0:W-:Y:S01]  /*29040*/  @P2 STG.E.U16 desc[UR18][R6.64], R17 ;  /* 0x0000001106002986 */ /* 0x0001e2000c101512 */
[C---:B---3--:R-:W-:Y:S01]  /*29050*/  LOP3.LUT R4, R0.reuse, 0x82, RZ, 0xfc, !PT ;  /* 0x0000008200047812 */ /* 0x048fe200078efcff */
[C---:B------:R-:W-:Y:S01]  /*29060*/  IMAD R12, R3.reuse, 0x2, R10 ;  /* 0x00000002030c7824 */ /* 0x040fe200078e020a */
[----:B------:R-:W-:Y:S01]  /*29070*/  LOP3.LUT R5, R0, 0x84, RZ, 0xfc, !PT ;  /* 0x0000008400057812 */ /* 0x000fe200078efcff */
[----:B------:R3:W-:Y:S01]  /*29080*/  @P3 STG.E.U16 desc[UR18][R8.64], R18 ;  /* 0x0000001208003986 */ /* 0x0007e2000c101512 */
[----:B------:R-:W-:Y:S01]  /*29090*/  ISETP.LT.AND P2, PT, R4, UR4, !P0 ;  /* 0x0000000404007c0c */ /* 0x000fe2000c741270 */
[----:B------:R-:W-:Y:S01]  /*290a0*/  ULDC UR4, c[0x0][0x22c] ;  /* 0x00008b0000047ab9 */ /* 0x000fe20000000800 */
[CC--:B------:R-:W-:Y:S01]  /*290b0*/  LEA R4, P6, R10.reuse, R48.reuse, 0x1 ;  /* 0x000000300a047211 */ /* 0x0c0fe200078c08ff */
[----:B------:R-:W-:Y:S01]  /*290c0*/  IMAD R14, R3, 0x2, R12 ;  /* 0x00000002030e7824 */ /* 0x000fe200078e020c */
[----:B------:R-:W-:Y:S01]  /*290d0*/  ISETP.LT.AND P3, PT, R5, UR4, !P0 ;  /* 0x0000000405007c0c */ /* 0x000fe2000c761270 */
[----:B------:R-:W-:Y:S01]  /*290e0*/  ULDC UR4, c[0x0][0x22c] ;  /* 0x00008b0000047ab9 */ /* 0x000fe20000000800 */
[----:B------:R-:W-:Y:S01]  /*290f0*/  LEA.HI.X.SX32 R5, R10, R49, 0x1, P6 ;  /* 0x000000310a057211 */ /* 0x000fe200030f0eff */
[----:B------:R-:W-:Y:S01]  /*29100*/  IMAD R16, R3, 0x2, R14 ;  /* 0x0000000203107824 */ /* 0x000fe200078e020e */
[----:B0-----:R-:W-:Y:S01]  /*29110*/  LEA R6, P6, R12, R48, 0x1 ;  /* 0x000000300c067211 */ /* 0x001fe200078c08ff */
[----:B------:R-:W0:Y:S01]  /*29120*/  LDC R17, c[0x0][0x248] ;  /* 0x00009200ff117b82 */ /* 0x000e220000000800 */
[----:B------:R-:W-:-:S02]  /*29130*/  PRMT R19, R19, 0x7632, R19 ;  /* 0x0000763213137816 */ /* 0x000fc40000000013 */
[----:B------:R-:W-:Y:S02]  /*29140*/  LEA.HI.X.SX32 R7, R12, R49, 0x1, P6 ;  /* 0x000000310c077211 */ /* 0x000fe400030f0eff */
[----:B------:R-:W-:Y:S01]  /*29150*/  LOP3.LUT R10, R0, 0x86, RZ, 0xfc, !PT ;  /* 0x00000086000a7812 */ /* 0x000fe200078efcff */
[----:B------:R-:W-:Y:S01]  /*29160*/  @P4 STG.E.U16 desc[UR18][R4.64], R19 ;  /* 0x0000001304004986 */ /* 0x000fe2000c101512 */
[-C--:B---3--:R-:W-:Y:S01]  /*29170*/  LEA R8, P6, R14, R48.reuse, 0x1 ;  /* 0x000000300e087211 */ /* 0x088fe200078c08ff */
[----:B------:R-:W3:Y:S01]  /*29180*/  LDC R18, c[0x0][0x248] ;  /* 0x00009200ff127b82 */ /* 0x000ee20000000800 */
[----:B------:R-:W-:Y:S01]  /*29190*/  ISETP.LT.AND P4, PT, R10, UR4, !P0 ;  /* 0x000000040a007c0c */ /* 0x000fe2000c781270 */
[----:B------:R4:W-:Y:S01]  /*291a0*/  @P5 STG.E.U16 desc[UR18][R6.64], R20 ;  /* 0x0000001406005986 */ /* 0x0009e2000c101512 */
[----:B------:R-:W-:Y:S01]  /*291b0*/  LOP3.LUT R11, R0, 0x88, RZ, 0xfc, !PT ;  /* 0x00000088000b7812 */ /* 0x000fe200078efcff */
[----:B------:R-:W-:Y:S01]  /*291c0*/  ULDC UR4, c[0x0][0x22c] ;  /* 0x00008b0000047ab9 */ /* 0x000fe20000000800 */
[----:B------:R-:W-:-:S02]  /*291d0*/  LEA R10, P5, R16, R48, 0x1 ;  /* 0x00000030100a7211 */ /* 0x000fc400078a08ff */
[-C--:B------:R-:W-:Y:S02]  /*291e0*/  LEA.HI.X.SX32 R9, R14, R49.reuse, 0x1, P6 ;  /* 0x000000310e097211 */ /* 0x080fe400030f0eff */
[----:B------:R-:W-:Y:S01]  /*291f0*/  ISETP.LT.AND P6, PT, R11, UR4, !P0 ;  /* 0x000000040b007c0c */ /* 0x000fe2000c7c1270 */
[----:B------:R-:W-:Y:S01]  /*29200*/  ULDC UR4, c[0x0][0x22c] ;  /* 0x00008b0000047ab9 */ /* 0x000fe20000000800 */
[----:B------:R-:W-:Y:S01]  /*29210*/  LEA.HI.X.SX32 R11, R16, R49, 0x1, P5 ;  /* 0x00000031100b7211 */ /* 0x000fe200028f0eff */
[C---:B------:R-:W-:Y:S01]  /*29220*/  IMAD R16, R3.reuse, 0x2, R16 ;  /* 0x0000000203107824 */ /* 0x040fe200078e0210 */
[C---:B------:R-:W-:Y:S01]  /*29230*/  LOP3.LUT R12, R0.reuse, 0x8a, RZ, 0xfc, !PT ;  /* 0x0000008a000c7812 */ /* 0x040fe200078efcff */
[----:B------:R2:W-:Y:S01]  /*29240*/  @P2 STG.E.U16 desc[UR18][R8.64], R21 ;  /* 0x0000001508002986 */ /* 0x0005e2000c101512 */
[----:B----4-:R-:W-:Y:S01]  /*29250*/  LOP3.LUT R6, R0, 0x8c, RZ, 0xfc, !PT ;  /* 0x0000008c00067812 */ /* 0x010fe200078efcff */
[----:B------:R-:W4:Y:S01]  /*29260*/  LDC R19, c[0x0][0x248] ;  /* 0x00009200ff137b82 */ /* 0x000f220000000800 */
[----:B------:R-:W-:Y:S01]  /*29270*/  ISETP.LT.AND P2, PT, R12, UR4, !P0 ;  /* 0x000000040c007c0c */ /* 0x000fe2000c741270 */
[----:B------:R1:W-:Y:S01]  /*29280*/  @P3 STG.E.U16 desc[UR18][R10.64], R22 ;  /* 0x000000160a003986 */ /* 0x0003e2000c101512 */
[----:B------:R-:W-:Y:S01]  /*29290*/  LEA R4, P3, R16, R48, 0x1 ;  /* 0x0000003010047211 */ /* 0x000fe200078608ff */
[----:B------:R-:W-:Y:S01]  /*292a0*/  IMAD R12, R3, 0x2, R16 ;  /* 0x00000002030c7824 */ /* 0x000fe200078e0210 */
[----:B------:R-:W-:Y:S01]  /*292b0*/  ULDC UR4, c[0x0][0x22c] ;  /* 0x00008b0000047ab9 */ /* 0x000fe20000000800 */
[----:B------:R-:W-:-:S02]  /*292c0*/  LOP3.LUT R7, R0, 0x8e, RZ, 0xfc, !PT ;  /* 0x0000008e00077812 */ /* 0x000fc400078efcff */
[-C--:B------:R-:W-:Y:S01]  /*292d0*/  LEA.HI.X.SX32 R5, R16, R49.reuse, 0x1, P3 ;  /* 0x0000003110057211 */ /* 0x080fe200018f0eff */
[----:B------:R-:W-:Y:S01]  /*292e0*/  IMAD R14, R3, 0x2, R12 ;  /* 0x00000002030e7824 */ /* 0x000fe200078e020c */
[----:B------:R-:W-:Y:S01]  /*292f0*/  ISETP.LT.AND P3, PT, R6, UR4, !P0 ;  /* 0x0000000406007c0c */ /* 0x000fe2000c761270 */
[----:B------:R-:W-:Y:S01]  /*29300*/  ULDC UR4, c[0x0][0x22c] ;  /* 0x00008b0000047ab9 */ /* 0x000fe20000000800 */
[C---:B------:R-:W-:Y:S01]  /*29310*/  LEA R6, P5, R12.reuse, R48, 0x1 ;  /* 0x000000300c067211 */ /* 0x040fe200078a08ff */
[----:B------:R0:W-:Y:S01]  /*29320*/  @P4 STG.E.U16 desc[UR18][R4.64], R23 ;  /* 0x0000001704004986 */ /* 0x0001e2000c101512 */
[----:B------:R-:W-:Y:S01]  /*29330*/  ISETP.LT.AND P4, PT, R7, UR4, !P0 ;  /* 0x0000000407007c0c */ /* 0x000fe2000c781270 */
[----:B------:R-:W-:Y:S01]  /*29340*/  ULDC UR4, c[0x0][0x22c] ;  /* 0x00008b0000047ab9 */ /* 0x000fe20000000800 */
[----:B------:R-:W-:Y:S02]  /*29350*/  LEA.HI.X.SX32 R7, R12, R49, 0x1, P5 ;  /* 0x000000310c077211 */ /* 0x000fe400028f0eff */
[----:B------:R-:W-:-:S02]  /*29360*/  PRMT R20, R20, 0x7632, R20 ;  /* 0x0000763214147816 */ /* 0x000fc40000000014 */
[----:B--2---:R-:W-:Y:S02]  /*29370*/  LOP3.LUT R9, R0, 0x90, RZ, 0xfc, !PT ;  /* 0x0000009000097812 */ /* 0x004fe400078efcff */
[CC--:B------:R-:W-:Y:S01]  /*29380*/  LEA R8, P5, R14.reuse, R48.reuse, 0x1 ;  /* 0x000000300e087211 */ /* 0x0c0fe200078a08ff */
[----:B------:R2:W-:Y:S01]  /*29390*/  @P6 STG.E.U16 desc[UR18][R6.64], R20 ;  /* 0x0000001406006986 */ /* 0x0005e2000c101512 */
[----:B------:R-:W-:Y:S01]  /*293a0*/  ISETP.LT.AND P6, PT, R9, UR4, !P0 ;  /* 0x0000000409007c0c */ /* 0x000fe2000c7c1270 */
[----:B------:R-:W-:Y:S01]  /*293b0*/  ULDC UR4, c[0x0][0x22c] ;  /* 0x00008b0000047ab9 */ /* 0x000fe20000000800 */
[----:B------:R-:W-:Y:S01]  /*293c0*/  LEA.HI.X.SX32 R9, R14, R49, 0x1, P5 ;  /* 0x000000310e097211 */ /* 0x000fe200028f0eff */
[----:B------:R-:W-:Y:S01]  /*293d0*/  IMAD R14, R3, 0x2, R14 ;  /* 0x00000002030e7824 */ /* 0x000fe200078e020e */
[----:B------:R-:W-:Y:S02]  /*293e0*/  PRMT R21, R21, 0x7632, R21 ;  /* 0x0000763215157816 */ /* 0x000fe40000000015 */
[----:B-1----:R-:W-:Y:S01]  /*293f0*/  LOP3.LUT R10, R0, 0x92, RZ, 0xfc, !PT ;  /* 0x00000092000a7812 */ /* 0x002fe200078efcff */
[----:B------:R-:W-:Y:S01]  /*29400*/  IMAD R12, R3, 0x2, R14 ;  /* 0x00000002030c7824 */ /* 0x000fe200078e020e */
[----:B------:R-:W-:Y:S01]  /*29410*/  PRMT R22, R22, 0x7632, R22 ;  /* 0x0000763216167816 */ /* 0x000fe20000000016 */
[----:B------:R1:W-:Y:S01]  /*29420*/  @P2 STG.E.U16 desc[UR18][R8.64], R21 ;  /* 0x0000001508002986 */ /* 0x0003e2000c101512 */
[----:B0-----:R-:W-:-:S02]  /*29430*/  LEA R4, P2, R14, R48, 0x1 ;  /* 0x000000300e047211 */ /* 0x001fc400078408ff */
[----:B------:R-:W-:Y:S01]  /*29440*/  ISETP.LT.AND P5, PT, R10, UR4, !P0 ;  /* 0x000000040a007c0c */ /* 0x000fe2000c7a1270 */
[----:B------:R-:W-:Y:S01]  /*29450*/  ULDC UR4, c[0x0][0x22c] ;  /* 0x00008b0000047ab9 */ /* 0x000fe20000000800 */
[-C--:B------:R-:W-:Y:S01]  /*29460*/  LEA.HI.X.SX32 R5, R14, R49.reuse, 0x1, P2 ;  /* 0x000000310e057211 */ /* 0x080fe200010f0eff */
[----:B------:R-:W-:Y:S01]  /*29470*/  IMAD R14, R3, 0x2, R12 ;  /* 0x00000002030e7824 */ /* 0x000fe200078e020c */
[C---:B--2---:R-:W-:Y:S02]  /*29480*/  LEA R6, P2, R12.reuse, R48, 0x1 ;  /* 0x000000300c067211 */ /* 0x044fe400078408ff */
[----:B------:R-:W-:Y:S01]  /*29490*/  PRMT R23, R23, 0x7632, R23 ;  /* 0x0000763217177816 */ /* 0x000fe20000000017 */
[----:B------:R-:W-:Y:S01]  /*294a0*/  IMAD R16, R3, 0x2, R14 ;  /* 0x0000000203107824 */ /* 0x000fe200078e020e */
[----:B------:R-:W-:Y:S01]  /*294b0*/  LEA.HI.X.SX32 R7, R12, R49, 0x1, P2 ;  /* 0x000000310c077211 */ /* 0x000fe200010f0eff */
[----:B------:R-:W-:Y:S01]  /*294c0*/  @P3 STG.E.U16 desc[UR18][R4.64], R22 ;  /* 0x0000001604003986 */ /* 0x000fe2000c101512 */
[----:B------:R-:W-:-:S02]  /*294d0*/  LOP3.LUT R10, R0, 0x94, RZ, 0xfc, !PT ;  /* 0x00000094000a7812 */ /* 0x000fc400078efcff */
[-C--:B-1----:R-:W-:Y:S01]  /*294e0*/  LEA R8, P3, R14, R48.reuse, 0x1 ;  /* 0x000000300e087211 */ /* 0x082fe200078608ff */
[----:B------:R0:W-:Y:S01]  /*294f0*/  @P4 STG.E.U16 desc[UR18][R6.64], R23 ;  /* 0x0000001706004986 */ /* 0x0001e2000c101512 */
[----:B------:R-:W-:Y:S01]  /*29500*/  ISETP.LT.AND P2, PT, R10, UR4, !P0 ;  /* 0x000000040a007c0c */ /* 0x000fe2000c741270 */
[----:B------:R-:W-:Y:S01]  /*29510*/  ULDC UR4, c[0x0][0x22c] ;  /* 0x00008b0000047ab9 */ /* 0x000fe20000000800 */
[----:B------:R-:W-:Y:S02]  /*29520*/  LOP3.LUT R11, R0, 0x96, RZ, 0xfc, !PT ;  /* 0x00000096000b7812 */ /* 0x000fe400078efcff */
[-C--:B------:R-:W-:Y:S02]  /*29530*/  LEA R10, P4, R16, R48.reuse, 0x1 ;  /* 0x00000030100a7211 */ /* 0x080fe400078808ff */
[-C--:B------:R-:W-:Y:S02]  /*29540*/  LEA.HI.X.SX32 R9, R14, R49.reuse, 0x1, P3 ;  /* 0x000000310e097211 */ /* 0x080fe400018f0eff */
[----:B------:R-:W-:Y:S01]  /*29550*/  ISETP.LT.AND P3, PT, R11, UR4, !P0 ;  /* 0x000000040b007c0c */ /* 0x000fe2000c761270 */
[----:B------:R-:W-:Y:S01]  /*29560*/  ULDC UR4, c[0x0][0x22c] ;  /* 0x00008b0000047ab9 */ /* 0x000fe20000000800 */
[----:B------:R-:W-:Y:S01]  /*29570*/  LEA.HI.X.SX32 R11, R16, R49, 0x1, P4 ;  /* 0x00000031100b7211 */ /* 0x000fe200020f0eff */
[C---:B------:R-:W-:Y:S01]  /*29580*/  IMAD R16, R3.reuse, 0x2, R16 ;  /* 0x0000000203107824 */ /* 0x040fe200078e0210 */
[C---:B------:R-:W-:Y:S01]  /*29590*/  LOP3.LUT R12, R0.reuse, 0x98, RZ, 0xfc, !PT ;  /* 0x00000098000c7812 */ /* 0x040fe200078efcff */
[----:B------:R-:W-:Y:S01]  /*295a0*/  @P6 STG.E.U16 desc[UR18][R8.64], R24 ;  /* 0x0000001808006986 */ /* 0x000fe2000c101512 */
[----:B0-----:R-:W-:Y:S01]  /*295b0*/  LOP3.LUT R6, R0, 0x9a, RZ, 0xfc, !PT ;  /* 0x0000009a00067812 */ /* 0x001fe200078efcff */
[----:B------:R-:W0:Y:S01]  /*295c0*/  LDC R14, c[0x0][0x248] ;  /* 0x00009200ff0e7b82 */ /* 0x000e220000000800 */
[----:B------:R-:W-:Y:S01]  /*295d0*/  ISETP.LT.AND P4, PT, R12, UR4, !P0 ;  /* 0x000000040c007c0c */ /* 0x000fe2000c781270 */
[----:B------:R1:W-:Y:S01]  /*295e0*/  @P5 STG.E.U16 desc[UR18][R10.64], R25 ;  /* 0x000000190a005986 */ /* 0x0003e2000c101512 */
[----:B------:R-:W-:Y:S01]  /*295f0*/  LEA R4, P5, R16, R48, 0x1 ;  /* 0x0000003010047211 */ /* 0x000fe200078a08ff */
[----:B------:R-:W-:Y:S01]  /*29600*/  IMAD R12, R3, 0x2, R16 ;  /* 0x00000002030c7824 */ /* 0x000fe200078e0210 */
[----:B------:R-:W-:Y:S01]  /*29610*/  ULDC UR4, c[0x0][0x22c] ;  /* 0x00008b0000047ab9 */ /* 0x000fe20000000800 */
[----:B------:R-:W-:-:S02]  /*29620*/  LOP3.LUT R7, R0, 0x9c, RZ, 0xfc, !PT ;  /* 0x0000009c00077812 */ /* 0x000fc400078efcff */
[-C--:B------:R-:W-:Y:S02]  /*29630*/  LEA.HI.X.SX32 R5, R16, R49.reuse, 0x1, P5 ;  /* 0x0000003110057211 */ /* 0x080fe400028f0eff */
[----:B------:R-:W-:Y:S01]  /*29640*/  ISETP.LT.AND P5, PT, R6, UR4, !P0 ;  /* 0x0000000406007c0c */ /* 0x000fe2000c7a1270 */
[----:B------:R-:W-:Y:S01]  /*29650*/  ULDC UR4, c[0x0][0x22c] ;  /* 0x00008b0000047ab9 */ /* 0x000fe20000000800 */
[CC--:B------:R-:W-:Y:S01]  /*29660*/  LEA R6, P6, R12.reuse, R48.reuse, 0x1 ;  /* 0x000000300c067211 */ /* 0x0c0fe200078c08ff */
[----:B------:R2:W-:Y:S01]  /*29670*/  @P2 STG.E.U16 desc[UR18][R4.64], R26 ;  /* 0x0000001a04002986 */ /* 0x0005e2000c101512 */
[----:B-1----:R-:W-:Y:S01]  /*29680*/  IMAD R10, R3, 0x2, R12 ;  /* 0x00000002030a7824 */ /* 0x002fe200078e020c */
[----:B------:R-:W-:Y:S01]  /*29690*/  ISETP.LT.AND P2, PT, R7, UR4, !P0 ;  /* 0x0000000407007c0c */ /* 0x000fe2000c741270 */
[----:B------:R-:W-:Y:S01]  /*296a0*/  ULDC UR4, c[0x0][0x22c] ;  /* 0x00008b0000047ab9 */ /* 0x000fe20000000800 */
[-C--:B------:R-:W-:Y:S01]  /*296b0*/  LEA.HI.X.SX32 R7, R12, R49.reuse, 0x1, P6 ;  /* 0x000000310c077211 */ /* 0x080fe200030f0eff */
[----:B------:R-:W-:Y:S01]  /*296c0*/  IMAD R12, R3, 0x2, R10 ;  /* 0x00000002030c7824 */ /* 0x000fe200078e020a */
[----:B------:R-:W-:Y:S01]  /*296d0*/  LOP3.LUT R9, R0, 0x9e, RZ, 0xfc, !PT ;  /* 0x0000009e00097812 */ /* 0x000fe200078efcff */
[----:B------:R-:W1:Y:S01]  /*296e0*/  LDC R11, c[0x0][0x248] ;  /* 0x00009200ff0b7b82 */ /* 0x000e620000000800 */
[C---:B------:R-:W-:Y:S01]  /*296f0*/  LEA R8, P6, R10.reuse, R48, 0x1 ;  /* 0x000000300a087211 */ /* 0x040fe200078c08ff */
[----:B------:R3:W-:Y:S01]  /*29700*/  @P3 STG.E.U16 desc[UR18][R6.64], R27 ;  /* 0x0000001b06003986 */ /* 0x0007e2000c101512 */
[----:B------:R-:W-:Y:S01]  /*29710*/  ISETP.LT.AND P3, PT, R9, UR4, !P0 ;  /* 0x0000000409007c0c */ /* 0x000fe2000c761270 */
[----:B------:R-:W-:Y:S01]  /*29720*/  ULDC UR4, c[0x0][0x22c] ;  /* 0x00008b0000047ab9 */ /* 0x000fe20000000800 */
[----:B------:R-:W-:-:S02]  /*29730*/  LEA.HI.X.SX32 R9, R10, R49, 0x1, P6 ;  /* 0x000000310a097211 */ /* 0x000fc400030f0eff */
[----:B--2---:R-:W-:Y:S01]  /*29740*/  LEA R4, P6, R12, R48, 0x1 ;  /* 0x000000300c047211 */ /* 0x004fe200078c08ff */
[----:B------:R-:W2:Y:S01]  /*29750*/  LDC R16, c[0x0][0x248] ;  /* 0x00009200ff107b82 */ /* 0x000ea20000000800 */
[----:B------:R-:W-:Y:S02]  /*29760*/  PRMT R24, R24, 0x7632, R24 ;  /* 0x0000763218187816 */ /* 0x000fe40000000018 */
[----:B------:R-:W-:Y:S01]  /*29770*/  LEA.HI.X.SX32 R5, R12, R49, 0x1, P6 ;  /* 0x000000310c057211 */ /* 0x000fe200030f0eff */
[----:B------:R-:W-:Y:S01]  /*29780*/  IMAD R12, R3, 0x2, R12 ;  /* 0x00000002030c7824 */ /* 0x000fe200078e020c */
[C---:B------:R-:W-:Y:S01]  /*29790*/  LOP3.LUT R10, R0.reuse, 0xa0, RZ, 0xfc, !PT ;  /* 0x000000a0000a7812 */ /* 0x040fe200078efcff */
[----:B------:R-:W-:Y:S01]  /*297a0*/  @P4 STG.E.U16 desc[UR18][R8.64], R24 ;  /* 0x0000001808004986 */ /* 0x000fe2000c101512 */
[----:B------:R-:W-:Y:S02]  /*297b0*/  PRMT R25, R25, 0x7632, R25 ;  /* 0x0000763219197816 */ /* 0x000fe40000000019 */
[----:B---3--:R-:W-:-:S02]  /*297c0*/  LOP3.LUT R7, R0, 0xa2, RZ, 0xfc, !PT ;  /* 0x000000a200077812 */ /* 0x008fc400078efcff */
[----:B------:R-:W-:Y:S01]  /*297d0*/  ISETP.LT.AND P4, PT, R10, UR4, !P0 ;  /* 0x000000040a007c0c */ /* 0x000fe2000c781270 */
[----:B------:R-:W-:Y:S01]  /*297e0*/  ULDC UR4, c[0x0][0x22c] ;  /* 0x00008b0000047ab9 */ /* 0x000fe20000000800 */
[C---:B------:R-:W-:Y:S01]  /*297f0*/  LEA R6, P6, R12.reuse, R48, 0x1 ;  /* 0x000000300c067211 */ /* 0x040fe200078c08ff */
[----:B------:R3:W-:Y:S01]  /*29800*/  @P5 STG.E.U16 desc[UR18][R4.64], R25 ;  /* 0x0000001904005986 */ /* 0x0007e2000c101512 */
[----:B------:R-:W-:Y:S01]  /*29810*/  IMAD R10, R3, 0x2, R12 ;  /* 0x00000002030a7824 */ /* 0x000fe200078e020c */
[----:B------:R-:W-:Y:S01]  /*29820*/  ISETP.LT.AND P5, PT, R7, UR4, !P0 ;  /* 0x0000000407007c0c */ /* 0x000fe2000c7a1270 */
[----:B------:R-:W-:Y:S01]  /*29830*/  ULDC UR4, c[0x0][0x22c] ;  /* 0x00008b0000047ab9 */ /* 0x000fe20000000800 */
[----:B------:R-:W-:Y:S02]  /*29840*/  LEA.HI.X.SX32 R7, R12, R49, 0x1, P6 ;  /* 0x000000310c077211 */ /* 0x000fe400030f0eff */
[----:B------:R-:W-:Y:S01]  /*29850*/  PRMT R26, R26, 0x7632, R26 ;  /* 0x000076321a1a7816 */ /* 0x000fe2000000001a */
[----:B------:R-:W4:Y:S01]  /*29860*/  LDC R12, c[0x0][0x248] ;  /* 0x00009200ff0c7b82 */ /* 0x000f220000000800 */
[----:B------:R-:W-:-:S03]  /*29870*/  PRMT R27, R27, 0x7632, R27 ;  /* 0x000076321b1b7816 */ /* 0x000fc6000000001b */
[----:B------:R1:W-:Y:S01]  /*29880*/  @P2 STG.E.U16 desc[UR18][R6.64], R26 ;  /* 0x0000001a06002986 */ /* 0x0003e2000c101512 */
[----:B---3--:R-:W-:Y:S02]  /*29890*/  LOP3.LUT R5, R0, 0xa4, RZ, 0xfc, !PT ;  /* 0x000000a400057812 */ /* 0x008fe400078efcff */
[C---:B------:R-:W-:Y:S02]  /*298a0*/  LEA R4, P6, R10.reuse, R48, 0x1 ;  /* 0x000000300a047211 */ /* 0x040fe400078c08ff */
[----:B------:R-:W-:Y:S01]  /*298b0*/  ISETP.LT.AND P2, PT, R5, UR4, !P0 ;  /* 0x0000000405007c0c */ /* 0x000fe2000c741270 */
[----:B------:R-:W-:Y:S01]  /*298c0*/  ULDC UR4, c[0x0][0x22c] ;  /* 0x00008b0000047ab9 */ /* 0x000fe20000000800 */
[----:B------:R-:W-:Y:S01]  /*298d0*/  LEA.HI.X.SX32 R5, R10, R49, 0x1, P6 ;  /* 0x000000310a057211 */ /* 0x000fe200030f0eff */
[----:B------:R-:W-:Y:S01]  /*298e0*/  IMAD R10, R3, 0x2, R10 ;  /* 0x00000002030a7824 */ /* 0x000fe200078e020a */
[----:B------:R-:W-:-:S03]  /*298f0*/  LOP3.LUT R3, R0, 0xa6, RZ, 0xfc, !PT ;  /* 0x000000a600037812 */ /* 0x000fc600078efcff */
[----:B-1----:R-:W-:Y:S01]  /*29900*/  IMAD R7, R11, 0x2, R10 ;  /* 0x000000020b077824 */ /* 0x002fe200078e020a */
[CC--:B------:R-:W-:Y:S01]  /*29910*/  LEA R8, P6, R10.reuse, R48.reuse, 0x1 ;  /* 0x000000300a087211 */ /* 0x0c0fe200078c08ff */
[----:B------:R1:W-:Y:S01]  /*29920*/  @P3 STG.E.U16 desc[UR18][R4.64], R27 ;  /* 0x0000001b04003986 */ /* 0x0003e2000c101512 */
[----:B------:R-:W-:Y:S01]  /*29930*/  ISETP.LT.AND P3, PT, R3, UR4, !P0 ;  /* 0x0000000403007c0c */ /* 0x000fe2000c761270 */
[----:B------:R-:W-:Y:S01]  /*29940*/  ULDC UR4, c[0x0][0x22c] ;  /* 0x00008b0000047ab9 */ /* 0x000fe20000000800 */
[-C--:B------:R-:W-:Y:S01]  /*29950*/  LEA.HI.X.SX32 R9, R10, R49.reuse, 0x1, P6 ;  /* 0x000000310a097211 */ /* 0x080fe200030f0eff */
[----:B0-----:R-:W-:Y:S01]  /*29960*/  IMAD R10, R14, 0x2, R7 ;  /* 0x000000020e0a7824 */ /* 0x001fe200078e0207 */
[-C--:B------:R-:W-:Y:S01]  /*29970*/  LEA R6, P6, R7, R48.reuse, 0x1 ;  /* 0x0000003007067211 */ /* 0x080fe200078c08ff */
[----:B------:R-:W0:Y:S01]  /*29980*/  LDC R14, c[0x0][0x248] ;  /* 0x00009200ff0e7b82 */ /* 0x000e220000000800 */
[----:B------:R-:W-:Y:S01]  /*29990*/  LOP3.LUT R3, R0, 0xa8, RZ, 0xfc, !PT ;  /* 0x000000a800037812 */ /* 0x000fe200078efcff */
[----:B------:R-:W-:Y:S01]  /*299a0*/  IMAD R11, R13, 0x2, R10 ;  /* 0x000000020d0b7824 */ /* 0x000fe200078e020a */
[----:B------:R-:W-:Y:S01]  /*299b0*/  LEA.HI.X.SX32 R7, R7, R49, 0x1, P6 ;  /* 0x0000003107077211 */ /* 0x000fe200030f0eff */
[----:B------:R3:W-:Y:S01]  /*299c0*/  @P4 STG.E.U16 desc[UR18][R8.64], R28 ;  /* 0x0000001c08004986 */ /* 0x0007e2000c101512 */
[----:B------:R-:W-:Y:S01]  /*299d0*/  ISETP.LT.AND P4, PT, R3, UR4, !P0 ;  /* 0x0000000403007c0c */ /* 0x000fe2000c781270 */
[----:B------:R-:W-:Y:S01]  /*299e0*/  ULDC UR4, c[0x0][0x22c] ;  /* 0x00008b0000047ab9 */ /* 0x000fe20000000800 */
[----:B-1----:R-:W-:Y:S01]  /*299f0*/  LEA R4, P6, R10, R48, 0x1 ;  /* 0x000000300a047211 */ /* 0x002fe200078c08ff */
[----:B------:R-:W1:Y:S01]  /*29a00*/  LDC R13, c[0x0][0x248] ;  /* 0x00009200ff0d7b82 */ /* 0x000e620000000800 */
[----:B------:R2:W-:Y:S01]  /*29a10*/  @P5 STG.E.U16 desc[UR18][R6.64], R29 ;  /* 0x0000001d06005986 */ /* 0x0005e2000c101512 */
[----:B------:R-:W-:-:S02]  /*29a20*/  LOP3.LUT R3, R0, 0xaa, RZ, 0xfc, !PT ;  /* 0x000000aa00037812 */ /* 0x000fc400078efcff */
[-C--:B------:R-:W-:Y:S02]  /*29a30*/  LEA.HI.X.SX32 R5, R10, R49.reuse, 0x1, P6 ;  /* 0x000000310a057211 */ /* 0x080fe400030f0eff */
[----:B------:R-:W-:Y:S02]  /*29a40*/  LOP3.LUT R10, R0, 0xac, RZ, 0xfc, !PT ;  /* 0x000000ac000a7812 */ /* 0x000fe400078efcff */
[----:B------:R-:W-:Y:S01]  /*29a50*/  ISETP.LT.AND P5, PT, R3, UR4, !P0 ;  /* 0x0000000403007c0c */ /* 0x000fe2000c7a1270 */
[----:B------:R0:W-:Y:S01]  /*29a60*/  @P2 STG.E.U16 desc[UR18][R4.64], R30 ;  /* 0x0000001e04002986 */ /* 0x0001e2000c101512 */
[CC--:B---3--:R-:W-:Y:S01]  /*29a70*/  LEA R8, P2, R11.reuse, R48.reuse, 0x1 ;  /* 0x000000300b087211 */ /* 0x0c8fe200078408ff */
[----:B------:R-:W-:Y:S01]  /*29a80*/  ULDC UR4, c[0x0][0x22c] ;  /* 0x00008b0000047ab9 */ /* 0x000fe20000000800 */
[----:B------:R-:W-:Y:S02]  /*29a90*/  PRMT R28, R28, 0x7632, R28 ;  /* 0x000076321c1c7816 */ /* 0x000fe4000000001c */
[----:B------:R-:W-:Y:S01]  /*29aa0*/  LEA.HI.X.SX32 R9, R11, R49, 0x1, P2 ;  /* 0x000000310b097211 */ /* 0x000fe200010f0eff */
[----:B----4-:R-:W-:Y:S01]  /*29ab0*/  IMAD R11, R12, 0x2, R11 ;  /* 0x000000020c0b7824 */ /* 0x010fe200078e020b */
[----:B------:R-:W-:Y:S01]  /*29ac0*/  ISETP.LT.AND P6, PT, R10, UR4, !P0 ;  /* 0x000000040a007c0c */ /* 0x000fe2000c7c1270 */
[----:B------:R-:W3:Y:S01]  /*29ad0*/  LDC R12, c[0x0][0x248] ;  /* 0x00009200ff0c7b82 */ /* 0x000ee20000000800 */
[----:B--2---:R-:W-:Y:S01]  /*29ae0*/  PRMT R29, R29, 0x7632, R29 ;  /* 0x000076321d1d7816 */ /* 0x004fe2000000001d */
[----:B------:R2:W-:Y:S01]  /*29af0*/  @P3 STG.E.U16 desc[UR18][R8.64], R31 ;  /* 0x0000001f08003986 */ /* 0x0005e2000c101512 */
[----:B0-----:R-:W-:Y:S01]  /*29b00*/  IMAD R10, R14, 0x2, R11 ;  /* 0x000000020e0a7824 */ /* 0x001fe200078e020b */
[----:B------:R-:W-:Y:S01]  /*29b10*/  LEA R4, P3, R11, R48, 0x1 ;  /* 0x000000300b047211 */ /* 0x000fe200078608ff */
[----:B------:R-:W-:Y:S01]  /*29b20*/  ULDC UR4, c[0x0][0x22c] ;  /* 0x00008b0000047ab9 */ /* 0x000fe20000000800 */
[----:B------:R-:W-:-:S02]  /*29b30*/  LOP3.LUT R3, R0, 0xae, RZ, 0xfc, !PT ;  /* 0x000000ae00037812 */ /* 0x000fc400078efcff */
[-C--:B------:R-:W-:Y:S01]  /*29b40*/  LEA.HI.X.SX32 R5, R11, R49.reuse, 0x1, P3 ;  /* 0x000000310b057211 */ /* 0x080fe200018f0eff */
[----:B------:R-:W0:Y:S01]  /*29b50*/  LDC R14, c[0x0][0x248] ;  /* 0x00009200ff0e7b82 */ /* 0x000e220000000800 */
[CC--:B------:R-:W-:Y:S02]  /*29b60*/  LEA R6, P3, R10.reuse, R48.reuse, 0x1 ;  /* 0x000000300a067211 */ /* 0x0c0fe400078608ff */
[----:B------:R-:W-:Y:S01]  /*29b70*/  ISETP.LT.AND P2, PT, R3, UR5, !P0 ;  /* 0x0000000503007c0c */ /* 0x000fe2000c741270 */
[----:B------:R4:W-:Y:S01]  /*29b80*/  @P4 STG.E.U16 desc[UR18][R4.64], R28 ;  /* 0x0000001c04004986 */ /* 0x0009e2000c101512 */
[-C--:B------:R-:W-:Y:S01]  /*29b90*/  LEA.HI.X.SX32 R7, R10, R49.reuse, 0x1, P3 ;  /* 0x000000310a077211 */ /* 0x080fe200018f0eff */
[----:B-1----:R-:W-:Y:S01]  /*29ba0*/  IMAD R10, R13, 0x2, R10 ;  /* 0x000000020d0a7824 */ /* 0x002fe200078e020a */
[----:B------:R-:W-:Y:S01]  /*29bb0*/  LOP3.LUT R3, R0, 0xb0, RZ, 0xfc, !PT ;  /* 0x000000b000037812 */ /* 0x000fe200078efcff */
[----:B------:R-:W1:Y:S01]  /*29bc0*/  LDC R13, c[0x0][0x248] ;  /* 0x00009200ff0d7b82 */ /* 0x000e620000000800 */
[----:B------:R-:W-:Y:S01]  /*29bd0*/  PRMT R30, R30, 0x7632, R30 ;  /* 0x000076321e1e7816 */ /* 0x000fe2000000001e */
[----:B------:R-:W-:Y:S01]  /*29be0*/  IMAD R11, R15, 0x2, R10 ;  /* 0x000000020f0b7824 */ /* 0x000fe200078e020a */
[CC--:B--2---:R-:W-:Y:S01]  /*29bf0*/  LEA R8, P4, R10.reuse, R48.reuse, 0x1 ;  /* 0x000000300a087211 */ /* 0x0c4fe200078808ff */
[----:B------:R2:W-:Y:S01]  /*29c00*/  @P5 STG.E.U16 desc[UR18][R6.64], R29 ;  /* 0x0000001d06005986 */ /* 0x0005e2000c101512 */
[----:B------:R-:W-:Y:S01]  /*29c10*/  ISETP.LT.AND P3, PT, R3, UR4, !P0 ;  /* 0x0000000403007c0c */ /* 0x000fe2000c761270 */
[----:B------:R-:W-:Y:S01]  /*29c20*/  ULDC UR4, c[0x0][0x22c] ;  /* 0x00008b0000047ab9 */ /* 0x000fe20000000800 */
[-C--:B------:R-:W-:Y:S01]  /*29c30*/  LEA.HI.X.SX32 R9, R10, R49.reuse, 0x1, P4 ;  /* 0x000000310a097211 */ /* 0x080fe200020f0eff */
[----:B------:R-:W1:Y:S01]  /*29c40*/  LDC R15, c[0x0][0x248] ;  /* 0x00009200ff0f7b82 */ /* 0x000e620000000800 */
[CC--:B----4-:R-:W-:Y:S01]  /*29c50*/  LEA R4, P5, R11.reuse, R48.reuse, 0x1 ;  /* 0x000000300b047211 */ /* 0x0d0fe200078a08ff */
[----:B------:R-:W-:Y:S01]  /*29c60*/  ULDC UR5, c[0x0][0x22c] ;  /* 0x00008b0000057ab9 */ /* 0x000fe20000000800 */
[----:B------:R-:W-:Y:S01]  /*29c70*/  LOP3.LUT R3, R0, 0xb2, RZ, 0xfc, !PT ;  /* 0x000000b200037812 */ /* 0x000fe200078efcff */
[----:B------:R0:W-:Y:S01]  /*29c80*/  @P6 STG.E.U16 desc[UR18][R8.64], R30 ;  /* 0x0000001e08006986 */ /* 0x0001e2000c101512 */
[----:B------:R-:W-:Y:S01]  /*29c90*/  LEA.HI.X.SX32 R5, R11, R49, 0x1, P5 ;  /* 0x000000310b057211 */ /* 0x000fe200028f0eff */
[----:B---3--:R-:W-:Y:S01]  /*29ca0*/  IMAD R11, R12, 0x2, R11 ;  /* 0x000000020c0b7824 */ /* 0x008fe200078e020b */
[----:B------:R-:W-:Y:S01]  /*29cb0*/  ISETP.LT.AND P4, PT, R3, UR4, !P0 ;  /* 0x0000000403007c0c */ /* 0x000fe2000c781270 */
[----:B------:R-:W3:Y:S01]  /*29cc0*/  LDC R10, c[0x0][0x248] ;  /* 0x00009200ff0a7b82 */ /* 0x000ee20000000800 */
[----:B------:R-:W-:Y:S01]  /*29cd0*/  LOP3.LUT R3, R0, 0xb4, RZ, 0xfc, !PT ;  /* 0x000000b400037812 */ /* 0x000fe200078efcff */
[----:B------:R-:W-:Y:S01]  /*29ce0*/  ULDC UR4, c[0x0][0x22c] ;  /* 0x00008b0000047ab9 */ /* 0x000fe20000000800 */
[----:B--2---:R-:W-:-:S02]  /*29cf0*/  LEA R6, P6, R11, R48, 0x1 ;  /* 0x000000300b067211 */ /* 0x004fc400078c08ff */
[----:B------:R-:W-:Y:S02]  /*29d00*/  PRMT R31, R31, 0x7632, R31 ;  /* 0x000076321f1f7816 */ /* 0x000fe4000000001f */
[-C--:B------:R-:W-:Y:S01]  /*29d10*/  LEA.HI.X.SX32 R7, R11, R49.reuse, 0x1, P6 ;  /* 0x000000310b077211 */ /* 0x080fe200030f0eff */
[----:B0-----:R-:W-:Y:S01]  /*29d20*/  IMAD R9, R14, 0x2, R11 ;  /* 0x000000020e097824 */ /* 0x001fe200078e020b */
[----:B------:R-:W-:Y:S01]  /*29d30*/  ISETP.LT.AND P5, PT, R3, UR4, !P0 ;  /* 0x0000000403007c0c */ /* 0x000fe2000c7a1270 */
[----:B------:R-:W-:Y:S01]  /*29d40*/  @P2 STG.E.U16 desc[UR18][R4.64], R31 ;  /* 0x0000001f04002986 */ /* 0x000fe2000c101512 */
[C---:B------:R-:W-:Y:S01]  /*29d50*/  LOP3.LUT R3, R0.reuse, 0xb6, RZ, 0xfc, !PT ;  /* 0x000000b600037812 */ /* 0x040fe200078efcff */
[----:B------:R-:W-:Y:S01]  /*29d60*/  ULDC UR4, c[0x0][0x22c] ;  /* 0x00008b0000047ab9 */ /* 0x000fe20000000800 */
[----:B------:R-:W-:Y:S01]  /*29d70*/  LEA R8, P6, R9, R48, 0x1 ;  /* 0x0000003009087211 */ /* 0x000fe200078c08ff */
[----:B------:R0:W-:Y:S01]  /*29d80*/  @P3 STG.E.U16 desc[UR18][R6.64], R32 ;  /* 0x0000002006003986 */ /* 0x0001e2000c101512 */
[----:B------:R-:W-:Y:S01]  /*29d90*/  ISETP.LT.AND P2, PT, R3, UR4, !P0 ;  /* 0x0000000403007c0c */ /* 0x000fe2000c741270 */
[----:B------:R-:W-:Y:S01]  /*29da0*/  ULDC UR4, c[0x0][0x22c] ;  /* 0x00008b0000047ab9 */ /* 0x000fe20000000800 */
[C---:B------:R-:W-:Y:S01]  /*29db0*/  LOP3.LUT R3, R0.reuse, 0xb8, RZ, 0xfc, !PT ;  /* 0x000000b800037812 */ /* 0x040fe200078efcff */
[----:B------:R-:W2:Y:S03]  /*29dc0*/  LDC R14, c[0x0][0x248] ;  /* 0x00009200ff0e7b82 */ /* 0x000ea60000000800 */
[----:B------:R-:W-:Y:S01]  /*29dd0*/  ISETP.LT.AND P3, PT, R3, UR4, !P0 ;  /* 0x0000000403007c0c */ /* 0x000fe2000c761270 */
[----:B------:R-:W-:Y:S01]  /*29de0*/  ULDC UR4, c[0x0][0x22c] ;  /* 0x00008b0000047ab9 */ /* 0x000fe20000000800 */
[----:B------:R-:W-:Y:S01]  /*29df0*/  LOP3.LUT R3, R0, 0xba, RZ, 0xfc, !PT ;  /* 0x000000ba00037812 */ /* 0x000fe200078efcff */
[----:B---3--:R-:W-:Y:S01]  /*29e00*/  IMAD R10, R10, 0x2, R9 ;  /* 0x000000020a0a7824 */ /* 0x008fe200078e0209 */
[----:B------:R-:W-:-:S02]  /*29e10*/  LEA.HI.X.SX32 R9, R9, R49, 0x1, P6 ;  /* 0x0000003109097211 */ /* 0x000fc400030f0eff */
[----:B0-----:R-:W-:Y:S01]  /*29e20*/  PRMT R32, R32, 0x7632, R32 ;  /* 0x0000763220207816 */ /* 0x001fe20000000020 */
[----:B-1----:R-:W-:Y:S01]  /*29e30*/  IMAD R12, R13, 0x2, R10 ;  /* 0x000000020d0c7824 */ /* 0x002fe200078e020a */
[CC--:B------:R-:W-:Y:S01]  /*29e40*/  LEA R4, P6, R10.reuse, R48.reuse, 0x1 ;  /* 0x000000300a047211 */ /* 0x0c0fe200078c08ff */
[----:B------:R0:W-:Y:S01]  /*29e50*/  @P4 STG.E.U16 desc[UR18][R8.64], R33 ;  /* 0x0000002108004986 */ /* 0x0001e2000c101512 */
[----:B------:R-:W-:Y:S01]  /*29e60*/  ISETP.LT.AND P4, PT, R3, UR4, !P0 ;  /* 0x0000000403007c0c */ /* 0x000fe2000c781270 */
[----:B------:R-:W-:Y:S01]  /*29e70*/  ULDC UR4, c[0x0][0x22c] ;  /* 0x00008b0000047ab9 */ /* 0x000fe20000000800 */
[-C--:B------:R-:W-:Y:S01]  /*29e80*/  LEA.HI.X.SX32 R5, R10, R49.reuse, 0x1, P6 ;  /* 0x000000310a057211 */ /* 0x080fe200030f0eff */
[----:B------:R-:W1:Y:S01]  /*29e90*/  LDC R13, c[0x0][0x248] ;  /* 0x00009200ff0d7b82 */ /* 0x000e620000000800 */
[-C--:B------:R-:W-:Y:S02]  /*29ea0*/  LEA R10, P6, R12, R48.reuse, 0x1 ;  /* 0x000000300c0a7211 */ /* 0x080fe400078c08ff */
[----:B------:R-:W-:Y:S01]  /*29eb0*/  LOP3.LUT R3, R0, 0xbc, RZ, 0xfc, !PT ;  /* 0x000000bc00037812 */ /* 0x000fe200078efcff */
[----:B------:R3:W-:Y:S01]  /*29ec0*/  @P5 STG.E.U16 desc[UR18][R4.64], R34 ;  /* 0x0000002204005986 */ /* 0x0007e2000c101512 */
[----:B------:R-:W-:Y:S01]  /*29ed0*/  LEA.HI.X.SX32 R11, R12, R49, 0x1, P6 ;  /* 0x000000310c0b7211 */ /* 0x000fe200030f0eff */
[----:B------:R-:W-:Y:S01]  /*29ee0*/  IMAD R12, R15, 0x2, R12 ;  /* 0x000000020f0c7824 */ /* 0x000fe200078e020c */
[----:B------:R-:W-:Y:S01]  /*29ef0*/  ISETP.LT.AND P5, PT, R3, UR4, !P0 ;  /* 0x0000000403007c0c */ /* 0x000fe2000c7a1270 */
[----:B0-----:R-:W0:Y:S01]  /*29f00*/  LDC R9, c[0x0][0x248] ;  /* 0x00009200ff097b82 */ /* 0x001e220000000800 */
[----:B------:R-:W-:Y:S01]  /*29f10*/  LOP3.LUT R3, R0, 0xbe, RZ, 0xfc, !PT ;  /* 0x000000be00037812 */ /* 0x000fe200078efcff */
[----:B------:R4:W-:Y:S01]  /*29f20*/  @P2 STG.E.U16 desc[UR18][R10.64], R35 ;  /* 0x000000230a002986 */ /* 0x0009e2000c101512 */
[----:B------:R-:W-:Y:S01]  /*29f30*/  LEA R6, P6, R12, R48, 0x1 ;  /* 0x000000300c067211 */ /* 0x000fe200078c08ff */
[----:B------:R-:W-:Y:S01]  /*29f40*/  IMAD R8, R17, 0x2, R12 ;  /* 0x0000000211087824 */ /* 0x000fe200078e020c */
[----:B------:R-:W-:Y:S01]  /*29f50*/  ULDC UR4, c[0x0][0x22c] ;  /* 0x00008b0000047ab9 */ /* 0x000fe20000000800 */
[----:B------:R-:W-:-:S02]  /*29f60*/  PRMT R33, R33, 0x7632, R33 ;  /* 0x0000763221217816 */ /* 0x000fc40000000021 */
[-C--:B------:R-:W-:Y:S01]  /*29f70*/  LEA.HI.X.SX32 R7, R12, R49.reuse, 0x1, P6 ;  /* 0x000000310c077211 */ /* 0x080fe200030f0eff */
[----:B------:R-:W1:Y:S01]  /*29f80*/  LDC R15, c[0x0][0x248] ;  /* 0x00009200ff0f7b82 */ /* 0x000e620000000800 */
[----:B------:R-:W-:Y:S01]  /*29f90*/  ISETP.LT.AND P2, PT, R3, UR4, !P0 ;  /* 0x0000000403007c0c */ /* 0x000fe2000c741270 */
[----:B------:R-:W-:Y:S01]  /*29fa0*/  ULDC UR4, c[0x0][0x22c] ;  /* 0x00008b0000047ab9 */ /* 0x000fe20000000800 */
[----:B---3--:R-:W-:Y:S01]  /*29fb0*/  LEA R4, P6, R8, R48, 0x1 ;  /* 0x0000003008047211 */ /* 0x008fe200078c08ff */
[----:B------:R-:W-:Y:S01]  /*29fc0*/  @P3 STG.E.U16 desc[UR18][R6.64], R32 ;  /* 0x0000002006003986 */ /* 0x000fe2000c101512 */
[----:B------:R-:W-:Y:S02]  /*29fd0*/  LOP3.LUT R3, R0, 0xc0, RZ, 0xfc, !PT ;  /* 0x000000c000037812 */ /* 0x000fe400078efcff */
[----:B------:R-:W-:Y:S01]  /*29fe0*/  LEA.HI.X.SX32 R5, R8, R49, 0x1, P6 ;  /* 0x0000003108057211 */ /* 0x000fe200030f0eff */
[----:B----4-:R-:W3:Y:S01]  /*29ff0*/  LDC R10, c[0x0][0x248] ;  /* 0x00009200ff0a7b82 */ /* 0x010ee20000000800 */
[----:B------:R-:W-:Y:S01]  /*2a000*/  ISETP.LT.AND P3, PT, R3, UR4, !P0 ;  /* 0x0000000403007c0c */ /* 0x000fe2000c761270 */
[----:B------:R-:W-:Y:S01]  /*2a010*/  ULDC UR4, c[0x0][0x22c] ;  /* 0x00008b0000047ab9 */ /* 0x000fe20000000800 */
[----:B------:R-:W-:Y:S01]  /*2a020*/  LOP3.LUT R3, R0, 0xc2, RZ, 0xfc, !PT ;  /* 0x000000c200037812 */ /* 0x000fe200078efcff */
[----:B------:R4:W-:Y:S01]  /*2a030*/  @P4 STG.E.U16 desc[UR18][R4.64], R33 ;  /* 0x0000002104004986 */ /* 0x0009e2000c101512 */
[----:B------:R-:W-:Y:S01]  /*2a040*/  PRMT R34, R34, 0x7632, R34 ;  /* 0x0000763222227816 */ /* 0x000fe20000000022 */
[----:B0-----:R-:W-:-:S02]  /*2a050*/  IMAD R9, R9, 0x2, R8 ;  /* 0x0000000209097824 */ /* 0x001fc400078e0208 */
[----:B------:R-:W0:Y:S01]  /*2a060*/  LDC R12, c[0x0][0x248] ;  /* 0x00009200ff0c7b82 */ /* 0x000e220000000800 */
[----:B------:R-:W-:Y:S01]  /*2a070*/  ISETP.LT.AND P4, PT, R3, UR4, !P0 ;  /* 0x0000000403007c0c */ /* 0x000fe2000c781270 */
[----:B------:R-:W-:Y:S01]  /*2a080*/  ULDC UR4, c[0x0][0x22c] ;  /* 0x00008b0000047ab9 */ /* 0x000fe20000000800 */
[----:B--2---:R-:W-:Y:S01]  /*2a090*/  IMAD R3, R14, 0x2, R9 ;  /* 0x000000020e037824 */ /* 0x004fe200078e0209 */
[----:B------:R-:W-:Y:S02]  /*2a0a0*/  LEA R8, P6, R9, R48, 0x1 ;  /* 0x0000003009087211 */ /* 0x000fe400078c08ff */
[----:B------:R-:W-:Y:S02]  /*2a0b0*/  PRMT R35, R35, 0x7632, R35 ;  /* 0x0000763223237816 */ /* 0x000fe40000000023 */
[----:B------:R-:W2:Y:S01]  /*2a0c0*/  LDC R11, c[0x0][0x248] ;  /* 0x00009200ff0b7b82 */ /* 0x000ea20000000800 */
[----:B------:R-:W-:Y:S02]  /*2a0d0*/  LEA.HI.X.SX32 R9, R9, R49, 0x1, P6 ;  /* 0x0000003109097211 */ /* 0x000fe400030f0eff */
[----:B----4-:R-:W-:-:S02]  /*2a0e0*/  LOP3.LUT R5, R0, 0xc4, RZ, 0xfc, !PT ;  /* 0x000000c400057812 */ /* 0x010fc400078efcff */
[-C--:B------:R-:W-:Y:S01]  /*2a0f0*/  LEA R4, P6, R3, R48.reuse, 0x1 ;  /* 0x0000003003047211 */ /* 0x080fe200078c08ff */
[----:B------:R0:W-:Y:S01]  /*2a100*/  @P5 STG.E.U16 desc[UR18][R8.64], R34 ;  /* 0x0000002208005986 */ /* 0x0001e2000c101512 */
[----:B------:R-:W-:Y:S01]  /*2a110*/  ISETP.LT.AND P5, PT, R5, UR4, !P0 ;  /* 0x0000000405007c0c */ /* 0x000fe2000c7a1270 */
[----:B---3--:R-:W-:Y:S01]  /*2a120*/  IMAD R7, R10, 0x2, R3 ;  /* 0x000000020a077824 */ /* 0x008fe200078e0203 */
[-C--:B------:R-:W-:Y:S01]  /*2a130*/  LEA.HI.X.SX32 R5, R3, R49.reuse, 0x1, P6 ;  /* 0x0000003103057211 */ /* 0x080fe200030f0eff */
[----:B------:R-:W3:Y:S01]  /*2a140*/  LDC R14, c[0x0][0x248] ;  /* 0x00009200ff0e7b82 */ /* 0x000ee20000000800 */
[C---:B------:R-:W-:Y:S01]  /*2a150*/  LOP3.LUT R3, R0.reuse, 0xc6, RZ, 0xfc, !PT ;  /* 0x000000c600037812 */ /* 0x040fe200078efcff */
[----:B------:R-:W-:Y:S01]  /*2a160*/  ULDC UR4, c[0x0][0x22c] ;  /* 0x00008b0000047ab9 */ /* 0x000fe20000000800 */
[-C--:B------:R-:W-:Y:S01]  /*2a170*/  LEA R6, P6, R7, R48.reuse, 0x1 ;  /* 0x0000003007067211 */ /* 0x080fe200078c08ff */
[----:B------:R4:W-:Y:S01]  /*2a180*/  @P2 STG.E.U16 desc[UR18][R4.64], R35 ;  /* 0x0000002304002986 */ /* 0x0009e2000c101512 */
[----:B------:R-:W-:Y:S01]  /*2a190*/  ISETP.LT.AND P2, PT, R3, UR4, !P0 ;  /* 0x0000000403007c0c */ /* 0x000fe2000c741270 */
[----:B------:R-:W-:Y:S01]  /*2a1a0*/  ULDC UR4, c[0x0][0x22c] ;  /* 0x00008b0000047ab9 */ /* 0x000fe20000000800 */
[----:B------:R-:W-:Y:S01]  /*2a1b0*/  LOP3.LUT R3, R0, 0xc8, RZ, 0xfc, !PT ;  /* 0x000000c800037812 */ /* 0x000fe200078efcff */
[----:B0-----:R-:W-:Y:S01]  /*2a1c0*/  IMAD R9, R12, 0x2, R7 ;  /* 0x000000020c097824 */ /* 0x001fe200078e0207 */
[-C--:B------:R-:W-:Y:S01]  /*2a1d0*/  LEA.HI.X.SX32 R7, R7, R49.reuse, 0x1, P6 ;  /* 0x0000003107077211 */ /* 0x080fe200030f0eff */
[----:B------:R-:W0:Y:S02]  /*2a1e0*/  LDC R12, c[0x0][0x248] ;  /* 0x00009200ff0c7b82 */ /* 0x000e240000000800 */
[----:B------:R-:W-:Y:S01]  /*2a1f0*/  IMAD R10, R16, 0x2, R9 ;  /* 0x00000002100a7824 */ /* 0x000fe200078e0209 */
[-C--:B------:R-:W-:Y:S01]  /*2a200*/  LEA R8, P6, R9, R48.reuse, 0x1 ;  /* 0x0000003009087211 */ /* 0x080fe200078c08ff */
[----:B------:R1:W-:Y:S01]  /*2a210*/  @P3 STG.E.U16 desc[UR18][R6.64], R36 ;  /* 0x0000002406003986 */ /* 0x0003e2000c101512 */
[----:B------:R-:W-:Y:S01]  /*2a220*/  ISETP.LT.AND P3, PT, R3, UR4, !P0 ;  /* 0x0000000403007c0c */ /* 0x000fe2000c761270 */
[----:B--2---:R-:W-:Y:S01]  /*2a230*/  IMAD R11, R11, 0x2, R10 ;  /* 0x000000020b0b7824 */ /* 0x004fe200078e020a */
[-C--:B------:R-:W-:Y:S01]  /*2a240*/  LEA.HI.X.SX32 R9, R9, R49.reuse, 0x1, P6 ;  /* 0x0000003109097211 */ /* 0x080fe200030f0eff */
[----:B------:R-:W-:Y:S01]  /*2a250*/  ULDC UR4, c[0x0][0x22c] ;  /* 0x00008b0000047ab9 */ /* 0x000fe20000000800 */
[----:B----4-:R-:W-:Y:S01]  /*2a260*/  LEA R4, P6, R10, R48, 0x1 ;  /* 0x000000300a047211 */ /* 0x010fe200078c08ff */
[----:B------:R-:W2:Y:S01]  /*2a270*/  LDC R17, c[0x0][0x248] ;  /* 0x00009200ff117b82 */ /* 0x000ea20000000800 */
[----:B------:R-:W-:Y:S01]  /*2a280*/  LOP3.LUT R3, R0, 0xca, RZ, 0xfc, !PT ;  /* 0x000000ca00037812 */ /* 0x000fe200078efcff */
[----:B------:R-:W-:Y:S01]  /*2a290*/  @P4 STG.E.U16 desc[UR18][R8.64], R37 ;  /* 0x0000002508004986 */ /* 0x000fe2000c101512 */
[----:B------:R-:W-:-:S02]  /*2a2a0*/  LEA.HI.X.SX32 R5, R10, R49, 0x1, P6 ;  /* 0x000000310a057211 */ /* 0x000fc400030f0eff */
[----:B------:R-:W-:Y:S02]  /*2a2b0*/  LOP3.LUT R10, R0, 0xcc, RZ, 0xfc, !PT ;  /* 0x000000cc000a7812 */ /* 0x000fe400078efcff */
[----:B------:R-:W-:Y:S01]  /*2a2c0*/  ISETP.LT.AND P4, PT, R3, UR4, !P0 ;  /* 0x0000000403007c0c */ /* 0x000fe2000c781270 */
[----:B------:R4:W-:Y:S01]  /*2a2d0*/  @P5 STG.E.U16 desc[UR18][R4.64], R38 ;  /* 0x0000002604005986 */ /* 0x0009e2000c101512 */
[CC--:B-1----:R-:W-:Y:S01]  /*2a2e0*/  LEA R6, P5, R11.reuse, R48.reuse, 0x1 ;  /* 0x000000300b067211 */ /* 0x0c2fe200078a08ff */
[----:B------:R-:W-:Y:S01]  /*2a2f0*/  ULDC UR4, c[0x0][0x22c] ;  /* 0x00008b0000047ab9 */ /* 0x000fe20000000800 */
[----:B------:R-:W-:Y:S01]  /*2a300*/  PRMT R36, R36, 0x7632, R36 ;  /* 0x0000763224247816 */ /* 0x000fe20000000024 */
[----:B------:R-:W1:Y:S01]  /*2a310*/  LDC R16, c[0x0][0x248] ;  /* 0x00009200ff107b82 */ /* 0x000e620000000800 */
[----:B------:R-:W-:Y:S01]  /*2a320*/  LEA.HI.X.SX32 R7, R11, R49, 0x1, P5 ;  /* 0x000000310b077211 */ /* 0x000fe200028f0eff */
[----:B0-----:R-:W-:Y:S01]  /*2a330*/  IMAD R11, R12, 0x2, R11 ;  /* 0x000000020c0b7824 */ /* 0x001fe200078e020b */
[----:B------:R-:W-:Y:S01]  /*2a340*/  ISETP.LT.AND P5, PT, R10, UR4, !P0 ;  /* 0x000000040a007c0c */ /* 0x000fe2000c7a1270 */
[----:B------:R-:W-:Y:S01]  /*2a350*/  ULDC UR4, c[0x0][0x22c] ;  /* 0x00008b0000047ab9 */ /* 0x000fe20000000800 */
[----:B------:R-:W-:Y:S01]  /*2a360*/  LOP3.LUT R3, R0, 0xce, RZ, 0xfc, !PT ;  /* 0x000000ce00037812 */ /* 0x000fe200078efcff */
[----:B------:R0:W-:Y:S01]  /*2a370*/  @P2 STG.E.U16 desc[UR18][R6.64], R39 ;  /* 0x0000002706002986 */ /* 0x0001e2000c101512 */
[----:B---3--:R-:W-:Y:S01]  /*2a380*/  IMAD R10, R14, 0x2, R11 ;  /* 0x000000020e0a7824 */ /* 0x008fe200078e020b */
[----:B----4-:R-:W-:Y:S01]  /*2a390*/  LEA R4, P2, R11, R48, 0x1 ;  /* 0x000000300b047211 */ /* 0x010fe200078408ff */
[----:B------:R-:W3:Y:S01]  /*2a3a0*/  LDC R12, c[0x0][0x248] ;  /* 0x00009200ff0c7b82 */ /* 0x000ee20000000800 */
[----:B------:R-:W-:-:S02]  /*2a3b0*/  PRMT R37, R37, 0x7632, R37 ;  /* 0x0000763225257816 */ /* 0x000fc40000000025 */
[-C--:B------:R-:W-:Y:S02]  /*2a3c0*/  LEA.HI.X.SX32 R5, R11, R49.reuse, 0x1, P2 ;  /* 0x000000310b057211 */ /* 0x080fe400010f0eff */
[CC--:B------:R-:W-:Y:S02]  /*2a3d0*/  LEA R8, P2, R10.reuse, R48.reuse, 0x1 ;  /* 0x000000300a087211 */ /* 0x0c0fe400078408ff */
[----:B------:R-:W-:Y:S01]  /*2a3e0*/  ISETP.LT.AND P6, PT, R3, UR5, !P0 ;  /* 0x0000000503007c0c */ /* 0x000fe2000c7c1270 */
[----:B------:R4:W-:Y:S01]  /*2a3f0*/  @P3 STG.E.U16 desc[UR18][R4.64], R36 ;  /* 0x0000002404003986 */ /* 0x0009e2000c101512 */
[----:B------:R-:W-:Y:S01]  /*2a400*/  LEA.HI.X.SX32 R9, R10, R49, 0x1, P2 ;  /* 0x000000310a097211 */ /* 0x000fe200010f0eff */
[----:B------:R-:W-:Y:S01]  /*2a410*/  IMAD R10, R13, 0x2, R10 ;  /* 0x000000020d0a7824 */ /* 0x000fe200078e020a */
[----:B------:R-:W2:Y:S01]  /*2a420*/  LDC R14, c[0x0][0x248] ;  /* 0x00009200ff0e7b82 */ /* 0x000ea20000000800 */
[----:B------:R-:W-:Y:S01]  /*2a430*/  LOP3.LUT R3, R0, 0xd0, RZ, 0xfc, !PT ;  /* 0x000000d000037812 */ /* 0x000fe200078efcff */
[----:B------:R-:W-:Y:S01]  /*2a440*/  ULDC UR5, c[0x0][0x22c] ;  /* 0x00008b0000057ab9 */ /* 0x000fe20000000800 */
[----:B------:R-:W-:Y:S01]  /*2a450*/  IMAD R11, R15, 0x2, R10 ;  /* 0x000000020f0b7824 */ /* 0x000fe200078e020a */
[----:B0-----:R-:W-:Y:S01]  /*2a460*/  LEA R6, P3, R10, R48, 0x1 ;  /* 0x000000300a067211 */ /* 0x001fe200078608ff */
[----:B------:R0:W-:Y:S01]  /*2a470*/  @P4 STG.E.U16 desc[UR18][R8.64], R37 ;  /* 0x0000002508004986 */ /* 0x0001e2000c101512 */
[----:B------:R-:W-:-:S02]  /*2a480*/  PRMT R38, R38, 0x7632, R38 ;  /* 0x0000763226267816 */ /* 0x000fc40000000026 */
[-C--:B------:R-:W-:Y:S01]  /*2a490*/  LEA.HI.X.SX32 R7, R10, R49.reuse, 0x1, P3 ;  /* 0x000000310a077211 */ /* 0x080fe200018f0eff */
[----:B------:R-:W1:Y:S01]  /*2a4a0*/  LDC R13, c[0x0][0x248] ;  /* 0x00009200ff0d7b82 */ /* 0x000e620000000800 */
[-C--:B----4-:R-:W-:Y:S02]  /*2a4b0*/  LEA R4, P4, R11, R48.reuse, 0x1 ;  /* 0x000000300b047211 */ /* 0x090fe400078808ff */
[----:B------:R-:W-:Y:S01]  /*2a4c0*/  PRMT R39, R39, 0x7632, R39 ;  /* 0x0000763227277816 */ /* 0x000fe20000000027 */
[----:B------:R2:W-:Y:S01]  /*2a4d0*/  @P5 STG.E.U16 desc[UR18][R6.64], R38 ;  /* 0x0000002606005986 */ /* 0x0005e2000c101512 */
[----:B------:R-:W-:Y:S01]  /*2a4e0*/  LEA.HI.X.SX32 R5, R11, R49, 0x1, P4 ;  /* 0x000000310b057211 */ /* 0x000fe200020f0eff */
[----:B---3--:R-:W-:Y:S01]  /*2a4f0*/  IMAD R11, R12, 0x2, R11 ;  /* 0x000000020c0b7824 */ /* 0x008fe200078e020b */
[----:B------:R-:W-:Y:S01]  /*2a500*/  ISETP.LT.AND P2, PT, R3, UR4, !P0 ;  /* 0x0000000403007c0c */ /* 0x000fe2000c741270 */
[----:B------:R-:W3:Y:S01]  /*2a510*/  LDC R10, c[0x0][0x248] ;  /* 0x00009200ff0a7b82 */ /* 0x000ee20000000800 */
[----:B------:R-:W-:Y:S01]  /*2a520*/  LOP3.LUT R3, R0, 0xd2, RZ, 0xfc, !PT ;  /* 0x000000d200037812 */ /* 0x000fe200078efcff */
[----:B------:R-:W-:Y:S01]  /*2a530*/  ULDC UR4, c[0x0][0x22c] ;  /* 0x00008b0000047ab9 */ /* 0x000fe20000000800 */
[----:B------:R4:W-:Y:S01]  /*2a540*/  @P6 STG.E.U16 desc[UR18][R4.64], R39 ;  /* 0x0000002704006986 */ /* 0x0009e2000c101512 */
[----:B0-----:R-:W-:-:S02]  /*2a550*/  LEA R8, P6, R11, R48, 0x1 ;  /* 0x000000300b087211 */ /* 0x001fc400078c08ff */
[----:B------:R-:W-:Y:S01]  /*2a560*/  ISETP.LT.AND P3, PT, R3, UR4, !P0 ;  /* 0x0000000403007c0c */ /* 0x000fe2000c761270 */
[----:B------:R-:W-:Y:S01]  /*2a570*/  ULDC UR4, c[0x0][0x22c] ;  /* 0x00008b0000047ab9 */ /* 0x000fe20000000800 */
[----:B------:R-:W0:Y:S01]  /*2a580*/  LDC R15, c[0x0][0x248] ;  /* 0x00009200ff0f7b82 */ /* 0x000e220000000800 */
[----:B--2---:R-:W-:Y:S01]  /*2a590*/  IMAD R7, R14, 0x2, R11 ;  /* 0x000000020e077824 */ /* 0x004fe200078e020b */
[C---:B------:R-:W-:Y:S02]  /*2a5a0*/  LOP3.LUT R3, R0.reuse, 0xd4, RZ, 0xfc, !PT ;  /* 0x000000d400037812 */ /* 0x040fe400078efcff */
[-C--:B------:R-:W-:Y:S02]  /*2a5b0*/  LEA.HI.X.SX32 R9, R11, R49.reuse, 0x1, P6 ;  /* 0x000000310b097211 */ /* 0x080fe400030f0eff */
[----:B------:R-:W-:Y:S02]  /*2a5c0*/  LEA R6, P6, R7, R48, 0x1 ;  /* 0x0000003007067211 */ /* 0x000fe400078c08ff */
[----:B------:R-:W-:Y:S01]  /*2a5d0*/  ISETP.LT.AND P4, PT, R3, UR4, !P0 ;  /* 0x0000000403007c0c */ /* 0x000fe2000c781270 */
[----:B------:R-:W-:Y:S01]  /*2a5e0*/  ULDC UR4, c[0x0][0x22c] ;  /* 0x00008b0000047ab9 */ /* 0x000fe20000000800 */
[----:B------:R-:W-:Y:S01]  /*2a5f0*/  LOP3.LUT R3, R0, 0xd6, RZ, 0xfc, !PT ;  /* 0x000000d600037812 */ /* 0x000fe200078efcff */
[----:B------:R2:W-:Y:S01]  /*2a600*/  @P2 STG.E.U16 desc[UR18][R8.64], R40 ;  /* 0x0000002808002986 */ /* 0x0005e2000c101512 */
[----:B------:R-:W0:Y:S02]  /*2a610*/  LDC R14, c[0x0][0x248] ;  /* 0x00009200ff0e7b82 */ /* 0x000e240000000800 */
[----:B------:R-:W-:Y:S01]  /*2a620*/  ISETP.LT.AND P5, PT, R3, UR4, !P0 ;  /* 0x0000000403007c0c */ /* 0x000fe2000c7a1270 */
[----:B------:R-:W-:Y:S01]  /*2a630*/  ULDC UR4, c[0x0][0x22c] ;  /* 0x00008b0000047ab9 */ /* 0x000fe20000000800 */
[----:B---3--:R-:W-:Y:S01]  /*2a640*/  IMAD R10, R10, 0x2, R7 ;  /* 0x000000020a0a7824 */ /* 0x008fe200078e0207 */
[----:B------:R-:W-:-:S02]  /*2a650*/  LEA.HI.X.SX32 R7, R7, R49, 0x1, P6 ;  /* 0x0000003107077211 */ /* 0x000fc400030f0eff */
[----:B------:R-:W-:Y:S01]  /*2a660*/  LOP3.LUT R3, R0, 0xd8, RZ, 0xfc, !PT ;  /* 0x000000d800037812 */ /* 0x000fe200078efcff */
[----:B-1----:R-:W-:Y:S01]  /*2a670*/  IMAD R12, R13, 0x2, R10 ;  /* 0x000000020d0c7824 */ /* 0x002fe200078e020a */
[CC--:B----4-:R-:W-:Y:S01]  /*2a680*/  LEA R4, P6, R10.reuse, R48.reuse, 0x1 ;  /* 0x000000300a047211 */ /* 0x0d0fe200078c08ff */
[----:B------:R1:W-:Y:S01]  /*2a690*/  @P3 STG.E.U16 desc[UR18][R6.64], R41 ;  /* 0x0000002906003986 */ /* 0x0003e2000c101512 */
[----:B--2---:R-:W2:Y:S01]  /*2a6a0*/  LDC R9, c[0x0][0x248] ;  /* 0x00009200ff097b82 */ /* 0x004ea20000000800 */
[----:B------:R-:W-:Y:S01]  /*2a6b0*/  ISETP.LT.AND P2, PT, R3, UR4, !P0 ;  /* 0x0000000403007c0c */ /* 0x000fe2000c741270 */
[----:B------:R-:W-:Y:S01]  /*2a6c0*/  ULDC UR4, c[0x0][0x22c] ;  /* 0x00008b0000047ab9 */ /* 0x000fe20000000800 */
[-C--:B------:R-:W-:Y:S02]  /*2a6d0*/  LEA.HI.X.SX32 R5, R10, R49.reuse, 0x1, P6 ;  /* 0x000000310a057211 */ /* 0x080fe400030f0eff */
[-C--:B------:R-:W-:Y:S02]  /*2a6e0*/  LEA R10, P6, R12, R48.reuse, 0x1 ;  /* 0x000000300c0a7211 */ /* 0x080fe400078c08ff */
[----:B------:R-:W-:Y:S01]  /*2a6f0*/  LOP3.LUT R3, R0, 0xda, RZ, 0xfc, !PT ;  /* 0x000000da00037812 */ /* 0x000fe200078efcff */
[----:B------:R3:W-:Y:S01]  /*2a700*/  @P4 STG.E.U16 desc[UR18][R4.64], R42 ;  /* 0x0000002a04004986 */ /* 0x0007e2000c101512 */
[-C--:B------:R-:W-:Y:S01]  /*2a710*/  LEA.HI.X.SX32 R11, R12, R49.reuse, 0x1, P6 ;  /* 0x000000310c0b7211 */ /* 0x080fe200030f0eff */
[----:B0-----:R-:W-:Y:S01]  /*2a720*/  IMAD R12, R15, 0x2, R12 ;  /* 0x000000020f0c7824 */ /* 0x001fe200078e020c */
[----:B------:R-:W-:Y:S01]  /*2a730*/  ISETP.LT.AND P3, PT, R3, UR4, !P0 ;  /* 0x0000000403007c0c */ /* 0x000fe2000c761270 */
[----:B------:R-:W-:Y:S01]  /*2a740*/  ULDC UR4, c[0x0][0x22c] ;  /* 0x00008b0000047ab9 */ /* 0x000fe20000000800 */
[----:B------:R-:W-:Y:S01]  /*2a750*/  LOP3.LUT R3, R0, 0xdc, RZ, 0xfc, !PT ;  /* 0x000000dc00037812 */ /* 0x000fe200078efcff */
[----:B------:R0:W-:Y:S01]  /*2a760*/  @P5 STG.E.U16 desc[UR18][R10.64], R43 ;  /* 0x0000002b0a005986 */ /* 0x0001e2000c101512 */
[----:B-1----:R-:W-:Y:S01]  /*2a770*/  LEA R6, P6, R12, R48, 0x1 ;  /* 0x000000300c067211 */ /* 0x002fe200078c08ff */
[----:B------:R-:W-:Y:S01]  /*2a780*/  IMAD R8, R17, 0x2, R12 ;  /* 0x0000000211087824 */ /* 0x000fe200078e020c */
[----:B------:R-:W-:Y:S01]  /*2a790*/  ISETP.LT.AND P4, PT, R3, UR4, !P0 ;  /* 0x0000000403007c0c */ /* 0x000fe2000c781270 */
[----:B------:R-:W-:Y:S01]  /*2a7a0*/  ULDC UR4, c[0x0][0x22c] ;  /* 0x00008b0000047ab9 */ /* 0x000fe20000000800 */
[----:B------:R-:W-:Y:S01]  /*2a7b0*/  LOP3.LUT R3, R0, 0xde, RZ, 0xfc, !PT ;  /* 0x000000de00037812 */ /* 0x000fe200078efcff */
[----:B------:R-:W1:Y:S01]  /*2a7c0*/  LDC R17, c[0x0][0x248] ;  /* 0x00009200ff117b82 */ /* 0x000e620000000800 */
[----:B------:R-:W-:-:S02]  /*2a7d0*/  LEA.HI.X.SX32 R7, R12, R49, 0x1, P6 ;  /* 0x000000310c077211 */ /* 0x000fc400030f0eff */
[----:B------:R-:W-:Y:S01]  /*2a7e0*/  PRMT R40, R40, 0x7632, R40 ;  /* 0x0000763228287816 */ /* 0x000fe20000000028 */
[----:B--2---:R-:W-:Y:S01]  /*2a7f0*/  IMAD R9, R9, 0x2, R8 ;  /* 0x0000000209097824 */ /* 0x004fe200078e0208 */
[----:B------:R-:W-:Y:S01]  /*2a800*/  ISETP.LT.AND P5, PT, R3, UR4, !P0 ;  /* 0x0000000403007c0c */ /* 0x000fe2000c7a1270 */
[----:B------:R-:W-:Y:S01]  /*2a810*/  ULDC UR4, c[0x0][0x22c] ;  /* 0x00008b0000047ab9 */ /* 0x000fe20000000800 */
[----:B---3--:R-:W-:Y:S01]  /*2a820*/  LEA R4, P6, R8, R48, 0x1 ;  /* 0x0000003008047211 */ /* 0x008fe200078c08ff */
[----:B0-----:R-:W0:Y:S01]  /*2a830*/  LDC R10, c[0x0][0x248] ;  /* 0x00009200ff0a7b82 */ /* 0x001e220000000800 */
[----:B------:R-:W-:Y:S01]  /*2a840*/  LOP3.LUT R3, R0, 0xe0, RZ, 0xfc, !PT ;  /* 0x000000e000037812 */ /* 0x000fe200078efcff */
[----:B------:R-:W-:Y:S01]  /*2a850*/  @P2 STG.E.U16 desc[UR18][R6.64], R40 ;  /* 0x0000002806002986 */ /* 0x000fe2000c101512 */
[----:B------:R-:W-:Y:S02]  /*2a860*/  PRMT R41, R41, 0x7632, R41 ;  /* 0x0000763229297816 */ /* 0x000fe40000000029 */
[----:B------:R-:W-:-:S02]  /*2a870*/  LEA.HI.X.SX32 R5, R8, R49, 0x1, P6 ;  /* 0x0000003108057211 */ /* 0x000fc400030f0eff */
[----:B------:R-:W-:Y:S01]  /*2a880*/  ISETP.LT.AND P2, PT, R3, UR4, !P0 ;  /* 0x0000000403007c0c */ /* 0x000fe2000c741270 */
[----:B------:R-:W2:Y:S01]  /*2a890*/  LDC R12, c[0x0][0x248] ;  /* 0x00009200ff0c7b82 */ /* 0x000ea20000000800 */
[----:B------:R-:W-:Y:S01]  /*2a8a0*/  LOP3.LUT R3, R0, 0xe2, RZ, 0xfc, !PT ;  /* 0x000000e200037812 */ /* 0x000fe200078efcff */
[----:B------:R-:W-:Y:S01]  /*2a8b0*/  ULDC UR4, c[0x0][0x22c] ;  /* 0x00008b0000047ab9 */ /* 0x000fe20000000800 */
[----:B------:R3:W-:Y:S01]  /*2a8c0*/  @P3 STG.E.U16 desc[UR18][R4.64], R41 ;  /* 0x0000002904003986 */ /* 0x0007e2000c101512 */
[----:B------:R-:W-:Y:S02]  /*2a8d0*/  LEA R8, P6, R9, R48, 0x1 ;  /* 0x0000003009087211 */ /* 0x000fe400078c08ff */
[----:B------:R-:W-:Y:S01]  /*2a8e0*/  ISETP.LT.AND P3, PT, R3, UR4, !P0 ;  /* 0x0000000403007c0c */ /* 0x000fe2000c761270 */
[----:B------:R-:W-:Y:S01]  /*2a8f0*/  IMAD R3, R14, 0x2, R9 ;  /* 0x000000020e037824 */ /* 0x000fe200078e0209 */
[----:B------:R-:W4:Y:S01]  /*2a900*/  LDC R11, c[0x0][0x248] ;  /* 0x00009200ff0b7b82 */ /* 0x000f220000000800 */
[----:B------:R-:W-:Y:S01]  /*2a910*/  LEA.HI.X.SX32 R9, R9, R49, 0x1, P6 ;  /* 0x0000003109097211 */ /* 0x000fe200030f0eff */
[----:B------:R-:W-:Y:S01]  /*2a920*/  ULDC UR4, c[0x0][0x22c] ;  /* 0x00008b0000047ab9 */ /* 0x000fe20000000800 */
[----:B------:R-:W-:-:S02]  /*2a930*/  PRMT R42, R42, 0x7632, R42 ;  /* 0x000076322a2a7816 */ /* 0x000fc4000000002a */
[----:B------:R-:W-:Y:S02]  /*2a940*/  PRMT R43, R43, 0x7632, R43 ;  /* 0x000076322b2b7816 */ /* 0x000fe4000000002b */
[----:B---3--:R-:W-:Y:S01]  /*2a950*/  LOP3.LUT R5, R0, 0xe4, RZ, 0xfc, !PT ;  /* 0x000000e400057812 */ /* 0x008fe200078efcff */
[----:B0-----:R-:W-:Y:S01]  /*2a960*/  IMAD R7, R10, 0x2, R3 ;  /* 0x000000020a077824 */ /* 0x001fe200078e0203 */
[-C--:B------:R-:W-:Y:S01]  /*2a970*/  LEA R4, P6, R3, R48.reuse, 0x1 ;  /* 0x0000003003047211 */ /* 0x080fe200078c08ff */
[----:B------:R2:W-:Y:S01]  /*2a980*/  @P4 STG.E.U16 desc[UR18][R8.64], R42 ;  /* 0x0000002a08004986 */ /* 0x0005e2000c101512 */
[----:B------:R-:W-:Y:S01]  /*2a990*/  ISETP.LT.AND P4, PT, R5, UR4, !P0 ;  /* 0x0000000405007c0c */ /* 0x000fe2000c781270 */
[----:B------:R-:W0:Y:S01]  /*2a9a0*/  LDC R14, c[0x0][0x248] ;  /* 0x00009200ff0e7b82 */ /* 0x000e220000000800 */
[----:B------:R-:W-:Y:S01]  /*2a9b0*/  LEA.HI.X.SX32 R5, R3, R49, 0x1, P6 ;  /* 0x0000003103057211 */ /* 0x000fe200030f0eff */
[----:B------:R-:W-:Y:S01]  /*2a9c0*/  ULDC UR4, c[0x0][0x22c] ;  /* 0x00008b0000047ab9 */ /* 0x000fe20000000800 */
[----:B------:R-:W-:-:S02]  /*2a9d0*/  LEA R6, P6, R7, R48, 0x1 ;  /* 0x0000003007067211 */ /* 0x000fc400078c08ff */
[----:B------:R-:W-:Y:S01]  /*2a9e0*/  LOP3.LUT R3, R0, 0xe6, RZ, 0xfc, !PT ;  /* 0x000000e600037812 */ /* 0x000fe200078efcff */
[----:B------:R3:W-:Y:S03]  /*2a9f0*/  @P5 STG.E.U16 desc[UR18][R4.64], R43 ;  /* 0x0000002b04005986 */ /* 0x0007e6000c101512 */
[----:B------:R-:W-:Y:S01]  /*2aa00*/  ISETP.LT.AND P5, PT, R3, UR4, !P0 ;  /* 0x0000000403007c0c */ /* 0x000fe2000c7a1270 */
[----:B--2---:R-:W-:Y:S01]  /*2aa10*/  IMAD R9, R12, 0x2, R7 ;  /* 0x000000020c097824 */ /* 0x004fe200078e0207 */
[-C--:B------:R-:W-:Y:S01]  /*2aa20*/  LEA.HI.X.SX32 R7, R7, R49.reuse, 0x1, P6 ;  /* 0x0000003107077211 */ /* 0x080fe200030f0eff */
[----:B------:R-:W2:Y:S01]  /*2aa30*/  LDC R12, c[0x0][0x248] ;  /* 0x00009200ff0c7b82 */ /* 0x000ea20000000800 */
[----:B------:R-:W-:Y:S01]  /*2aa40*/  LOP3.LUT R3, R0, 0xe8, RZ, 0xfc, !PT ;  /* 0x000000e800037812 */ /* 0x000fe200078efcff */
[----:B------:R-:W-:Y:S01]  /*2aa50*/  IMAD R10, R16, 0x2, R9 ;  /* 0x00000002100a7824 */ /* 0x000fe200078e0209 */
[-C--:B------:R-:W-:Y:S01]  /*2aa60*/  LEA R8, P6, R9, R48.reuse, 0x1 ;  /* 0x0000003009087211 */ /* 0x080fe200078c08ff */
[----:B------:R1:W-:Y:S01]  /*2aa70*/  @P2 STG.E.U16 desc[UR18][R6.64], R44 ;  /* 0x0000002c06002986 */ /* 0x0003e2000c101512 */
[----:B------:R-:W-:Y:S01]  /*2aa80*/  ULDC UR4, c[0x0][0x22c] ;  /* 0x00008b0000047ab9 */ /* 0x000fe20000000800 */
[----:B----4-:R-:W-:Y:S01]  /*2aa90*/  IMAD R11, R11, 0x2, R10 ;  /* 0x000000020b0b7824 */ /* 0x010fe200078e020a */
[----:B------:R-:W-:Y:S01]  /*2aaa0*/  LEA.HI.X.SX32 R9, R9, R49, 0x1, P6 ;  /* 0x0000003109097211 */ /* 0x000fe200030f0eff */
[----:B------:R-:W4:Y:S01]  /*2aab0*/  LDC R16, c[0x0][0x248] ;  /* 0x00009200ff107b82 */ /* 0x000f220000000800 */
[----:B---3--:R-:W-:-:S02]  /*2aac0*/  LEA R4, P6, R10, R48, 0x1 ;  /* 0x000000300a047211 */ /* 0x008fc400078c08ff */
[----:B------:R-:W-:Y:S01]  /*2aad0*/  ISETP.LT.AND P2, PT, R3, UR4, !P0 ;  /* 0x0000000403007c0c */ /* 0x000fe2000c741270 */
[----:B------:R-:W-:Y:S01]  /*2aae0*/  @P3 STG.E.U16 desc[UR18][R8.64], R45 ;  /* 0x0000002d08003986 */ /* 0x000fe2000c101512 */
[-C--:B------:R-:W-:Y:S01]  /*2aaf0*/  LEA.HI.X.SX32 R5, R10, R49.reuse, 0x1, P6 ;  /* 0x000000310a057211 */ /* 0x080fe200030f0eff */
[----:B------:R-:W-:Y:S01]  /*2ab00*/  ULDC UR4, c[0x0][0x22c] ;  /* 0x00008b0000047ab9 */ /* 0x000fe20000000800 */
[C---:B------:R-:W-:Y:S02]  /*2ab10*/  LOP3.LUT R3, R0.reuse, 0xea, RZ, 0xfc, !PT ;  /* 0x000000ea00037812 */ /* 0x040fe400078efcff */
[----:B------:R-:W-:Y:S01]  /*2ab20*/  LOP3.LUT R10, R0, 0xec, RZ, 0xfc, !PT ;  /* 0x000000ec000a7812 */ /* 0x000fe200078efcff */
[----:B------:R3:W-:Y:S01]  /*2ab30*/  @P4 STG.E.U16 desc[UR18][R4.64], R46 ;  /* 0x0000002e04004986 */ /* 0x0007e2000c101512 */
[-C--:B-1----:R-:W-:Y:S02]  /*2ab40*/  LEA R6, P4, R11, R48.reuse, 0x1 ;  /* 0x000000300b067211 */ /* 0x082fe400078808ff */
[----:B------:R-:W-:Y:S01]  /*2ab50*/  ISETP.LT.AND P3, PT, R3, UR4, !P0 ;  /* 0x0000000403007c0c */ /* 0x000fe2000c761270 */
[----:B------:R-:W-:Y:S01]  /*2ab60*/  ULDC UR4, c[0x0][0x22c] ;  /* 0x00008b0000047ab9 */ /* 0x000fe20000000800 */
[----:B------:R-:W-:Y:S01]  /*2ab70*/  LEA.HI.X.SX32 R7, R11, R49, 0x1, P4 ;  /* 0x000000310b077211 */ /* 0x000fe200020f0eff */
[----:B--2---:R-:W-:Y:S01]  /*2ab80*/  IMAD R11, R12, 0x2, R11 ;  /* 0x000000020c0b7824 */ /* 0x004fe200078e020b */
[----:B------:R-:W-:Y:S01]  /*2ab90*/  ISETP.LT.AND P6, PT, R10, UR4, !P0 ;  /* 0x000000040a007c0c */ /* 0x000fe2000c7c1270 */
[----:B------:R-:W-:Y:S01]  /*2aba0*/  ULDC UR4, c[0x0][0x22c] ;  /* 0x00008b0000047ab9 */ /* 0x000fe20000000800 */
[----:B------:R-:W-:Y:S01]  /*2abb0*/  LOP3.LUT R3, R0, 0xee, RZ, 0xfc, !PT ;  /* 0x000000ee00037812 */ /* 0x000fe200078efcff */
[----:B------:R-:W-:Y:S01]  /*2abc0*/  @P5 STG.E.U16 desc[UR18][R6.64], R47 ;  /* 0x0000002f06005986 */ /* 0x000fe2000c101512 */
[----:B0-----:R-:W-:Y:S01]  /*2abd0*/  IMAD R10, R14, 0x2, R11 ;  /* 0x000000020e0a7824 */ /* 0x001fe200078e020b */
[----:B---3--:R-:W-:-:S02]  /*2abe0*/  LEA R4, P5, R11, R48, 0x1 ;  /* 0x000000300b047211 */ /* 0x008fc400078a08ff */
[----:B------:R0:W1:Y:S01]  /*2abf0*/  LDS.128 R12, [R2] ;  /* 0x00000000020c7984 */ /* 0x0000620000000c00 */
[----:B------:R-:W-:Y:S02]  /*2ac00*/  PRMT R44, R44, 0x7632, R44 ;  /* 0x000076322c2c7816 */ /* 0x000fe4000000002c */
[----:B------:R-:W-:Y:S02]  /*2ac10*/  LEA.HI.X.SX32 R5, R11, R49, 0x1, P5 ;  /* 0x000000310b057211 */ /* 0x000fe400028f0eff */
[----:B------:R-:W2:Y:S01]  /*2ac20*/  LDC R11, c[0x0][0x248] ;  /* 0x00009200ff0b7b82 */ /* 0x000ea20000000800 */
[----:B------:R-:W-:Y:S02]  /*2ac30*/  LEA R8, P5, R10, R48, 0x1 ;  /* 0x000000300a087211 */ /* 0x000fe400078a08ff */
[----:B------:R-:W-:Y:S01]  /*2ac40*/  ISETP.LT.AND P4, PT, R3, UR5, !P0 ;  /* 0x0000000503007c0c */ /* 0x000fe2000c781270 */
[----:B------:R3:W-:Y:S01]  /*2ac50*/  @P2 STG.E.U16 desc[UR18][R4.64], R44 ;  /* 0x0000002c04002986 */ /* 0x0007e2000c101512 */
[----:B------:R-:W-:-:S02]  /*2ac60*/  LOP3.LUT R3, R0, 0xf0, RZ, 0xfc, !PT ;  /* 0x000000f000037812 */ /* 0x000fc400078efcff */
[-C--:B------:R-:W-:Y:S01]  /*2ac70*/  LEA.HI.X.SX32 R9, R10, R49.reuse, 0x1, P5 ;  /* 0x000000310a097211 */ /* 0x080fe200028f0eff */
[----:B------:R-:W-:Y:S01]  /*2ac80*/  IMAD R10, R17, 0x2, R10 ;  /* 0x00000002110a7824 */ /* 0x000fe200078e020a */
[----:B------:R-:W-:Y:S01]  /*2ac90*/  PRMT R45, R45, 0x7632, R45 ;  /* 0x000076322d2d7816 */ /* 0x000fe2000000002d */
[----:B------:R-:W1:Y:S01]  /*2aca0*/  LDC R17, c[0x0][0x248] ;  /* 0x00009200ff117b82 */ /* 0x000e620000000800 */
[----:B------:R-:W-:Y:S01]  /*2acb0*/  ISETP.LT.AND P2, PT, R3, UR4, !P0 ;  /* 0x0000000403007c0c */ /* 0x000fe2000c741270 */
[----:B------:R-:W-:Y:S01]  /*2acc0*/  ULDC UR4, c[0x0][0x22c] ;  /* 0x00008b0000047ab9 */ /* 0x000fe20000000800 */
[----:B------:R-:W-:Y:S01]  /*2acd0*/  LOP3.LUT R3, R0, 0xf2, RZ, 0xfc, !PT ;  /* 0x000000f200037812 */ /* 0x000fe200078efcff */
[----:B------:R2:W-:Y:S01]  /*2ace0*/  @P3 STG.E.U16 desc[UR18][R8.64], R45 ;  /* 0x0000002d08003986 */ /* 0x0005e2000c101512 */
[C---:B0-----:R-:W-:Y:S02]  /*2acf0*/  LEA R2, P5, R10.reuse, R48, 0x1 ;  /* 0x000000300a027211 */ /* 0x041fe400078a08ff */
[----:B------:R-:W-:Y:S01]  /*2ad00*/  ISETP.LT.AND P3, PT, R3, UR4, !P0 ;  /* 0x0000000403007c0c */ /* 0x000fe2000c761270 */
[----:B------:R-:W-:Y:S01]  /*2ad10*/  ULDC UR4, c[0x0][0x22c] ;  /* 0x00008b0000047ab9 */ /* 0x000fe20000000800 */
[----:B------:R-:W-:Y:S01]  /*2ad20*/  LEA.HI.X.SX32 R3, R10, R49, 0x1, P5 ;  /* 0x000000310a037211 */ /* 0x000fe200028f0eff */
[----:B------:R-:W-:Y:S01]  /*2ad30*/  IMAD R10, R19, 0x2, R10 ;  /* 0x00000002130a7824 */ /* 0x000fe200078e020a */
[----:B------:R-:W-:Y:S01]  /*2ad40*/  PRMT R46, R46, 0x7632, R46 ;  /* 0x000076322e2e7816 */ /* 0x000fe2000000002e */
[----:B------:R-:W0:Y:S01]  /*2ad50*/  LDC R19, c[0x0][0x248] ;  /* 0x00009200ff137b82 */ /* 0x000e220000000800 */
[----:B---3--:R-:W-:-:S02]  /*2ad60*/  LOP3.LUT R5, R0, 0xf4, RZ, 0xfc, !PT ;  /* 0x000000f400057812 */ /* 0x008fc400078efcff */
[----:B------:R-:W-:Y:S01]  /*2ad70*/  PRMT R47, R47, 0x7632, R47 ;  /* 0x000076322f2f7816 */ /* 0x000fe2000000002f */
[----:B------:R3:W-:Y:S01]  /*2ad80*/  @P6 STG.E.U16 desc[UR18][R2.64], R46 ;  /* 0x0000002e02006986 */ /* 0x0007e2000c101512 */
[CC--:B------:R-:W-:Y:S01]  /*2ad90*/  LEA R4, P6, R10.reuse, R48.reuse, 0x1 ;  /* 0x000000300a047211 */ /* 0x0c0fe200078c08ff */
[----:B--2---:R-:W-:Y:S01]  /*2ada0*/  IMAD R9, R11, 0x2, R10 ;  /* 0x000000020b097824 */ /* 0x004fe200078e020a */
[----:B------:R-:W-:Y:S01]  /*2adb0*/  ISETP.LT.AND P5, PT, R5, UR4, !P0 ;  /* 0x0000000405007c0c */ /* 0x000fe2000c7a1270 */
[----:B------:R-:W2:Y:S01]  /*2adc0*/  LDC R11, c[0x0][0x248] ;  /* 0x00009200ff0b7b82 */ /* 0x000ea20000000800 */
[-C--:B------:R-:W-:Y:S01]  /*2add0*/  LEA.HI.X.SX32 R5, R10, R49.reuse, 0x1, P6 ;  /* 0x000000310a057211 */ /* 0x080fe200030f0eff */
[----:B------:R-:W-:Y:S01]  /*2ade0*/  ULDC UR4, c[0x0][0x22c] ;  /* 0x00008b0000047ab9 */ /* 0x000fe20000000800 */
[CC--:B------:R-:W-:Y:S02]  /*2adf0*/  LEA R6, P6, R9.reuse, R48.reuse, 0x1 ;  /* 0x0000003009067211 */ /* 0x0c0fe400078c08ff */
[----:B------:R-:W-:Y:S01]  /*2ae00*/  LOP3.LUT R8, R0, 0xf6, RZ, 0xfc, !PT ;  /* 0x000000f600087812 */ /* 0x000fe200078efcff */
[----:B------:R0:W-:Y:S01]  /*2ae10*/  @P4 STG.E.U16 desc[UR18][R4.64], R47 ;  /* 0x0000002f04004986 */ /* 0x0001e2000c101512 */
[-C--:B------:R-:W-:Y:S01]  /*2ae20*/  LEA.HI.X.SX32 R7, R9, R49.reuse, 0x1, P6 ;  /* 0x0000003109077211 */ /* 0x080fe200030f0eff */
[----:B----4-:R-:W-:Y:S01]  /*2ae30*/  IMAD R9, R16, 0x2, R9 ;  /* 0x0000000210097824 */ /* 0x010fe200078e0209 */
[----:B------:R-:W4:Y:S01]  /*2ae40*/  LDC R10, c[0x0][0x248] ;  /* 0x00009200ff0a7b82 */ /* 0x000f220000000800 */
[----:B------:R-:W-:Y:S01]  /*2ae50*/  ISETP.LT.AND P4, PT, R8, UR4, !P0 ;  /* 0x0000000408007c0c */ /* 0x000fe2000c781270 */
[----:B------:R-:W-:Y:S01]  /*2ae60*/  ULDC UR4, c[0x0][0x22c] ;  /* 0x00008b0000047ab9 */ /* 0x000fe20000000800 */
[----:B---3--:R-:W-:Y:S01]  /*2ae70*/  LOP3.LUT R3, R0, 0xf8, RZ, 0xfc, !PT ;  /* 0x000000f800037812 */ /* 0x008fe200078efcff */
[----:B------:R-:W-:Y:S01]  /*2ae80*/  IMAD R8, R18, 0x2, R9 ;  /* 0x0000000212087824 */ /* 0x000fe200078e0209 */
[-C--:B------:R-:W-:Y:S01]  /*2ae90*/  LEA R2, P6, R9, R48.reuse, 0x1 ;  /* 0x0000003009027211 */ /* 0x080fe200078c08ff */
[----:B-1----:R1:W-:Y:S01]  /*2aea0*/  @P2 STG.E.U16 desc[UR18][R6.64], R12 ;  /* 0x0000000c06002986 */ /* 0x0023e2000c101512 */
[----:B------:R-:W-:Y:S01]  /*2aeb0*/  ISETP.LT.AND P2, PT, R3, UR4, !P0 ;  /* 0x0000000403007c0c */ /* 0x000fe2000c741270 */
[----:B------:R-:W3:Y:S01]  /*2aec0*/  LDC R16, c[0x0][0x248] ;  /* 0x00009200ff107b82 */ /* 0x000ee20000000800 */
[----:B------:R-:W-:Y:S01]  /*2aed0*/  LEA.HI.X.SX32 R3, R9, R49, 0x1, P6 ;  /* 0x0000003109037211 */ /* 0x000fe200030f0eff */
[----:B------:R-:W-:Y:S01]  /*2aee0*/  ULDC UR4, c[0x0][0x22c] ;  /* 0x00008b0000047ab9 */ /* 0x000fe20000000800 */
[----:B0-----:R-:W-:-:S03]  /*2aef0*/  LEA R4, P6, R8, R48, 0x1 ;  /* 0x0000003008047211 */ /* 0x001fc600078c08ff */
[----:B------:R-:W-:Y:S01]  /*2af00*/  @P3 STG.E.U16 desc[UR18][R2.64], R13 ;  /* 0x0000000d02003986 */ /* 0x000fe2000c101512 */
[----:B------:R-:W-:Y:S01]  /*2af10*/  LEA.HI.X.SX32 R5, R8, R49, 0x1, P6 ;  /* 0x0000003108057211 */ /* 0x000fe200030f0eff */
[----:B--2---:R-:W-:Y:S01]  /*2af20*/  IMAD R8, R11, 0x2, R8 ;  /* 0x000000020b087824 */ /* 0x004fe200078e0208 */
[----:B-1----:R-:W-:-:S03]  /*2af30*/  LOP3.LUT R6, R0, 0xfa, RZ, 0xfc, !PT ;  /* 0x000000fa00067812 */ /* 0x002fc600078efcff */
[----:B------:R0:W-:Y:S01]  /*2af40*/  @P5 STG.E.U16 desc[UR18][R4.64], R14 ;  /* 0x0000000e04005986 */ /* 0x0001e2000c101512 */
[----:B------:R-:W-:Y:S01]  /*2af50*/  IMAD R9, R17, 0x2, R8 ;  /* 0x0000000211097824 */ /* 0x000fe200078e0208 */
[----:B------:R-:W-:Y:S01]  /*2af60*/  ISETP.LT.AND P3, PT, R6, UR4, !P0 ;  /* 0x0000000406007c0c */ /* 0x000fe2000c761270 */
[----:B------:R-:W-:Y:S01]  /*2af70*/  ULDC UR4, c[0x0][0x22c] ;  /* 0x00008b0000047ab9 */ /* 0x000fe20000000800 */
[-C--:B------:R-:W-:Y:S02]  /*2af80*/  LEA R6, P5, R8, R48.reuse, 0x1 ;  /* 0x0000003008067211 */ /* 0x080fe400078a08ff */
[----:B------:R-:W-:Y:S02]  /*2af90*/  LOP3.LUT R0, R0, 0xfc, RZ, 0xfc, !PT ;  /* 0x000000fc00007812 */ /* 0x000fe400078efcff */
[----:B------:R-:W-:Y:S02]  /*2afa0*/  LEA.HI.X.SX32 R7, R8, R49, 0x1, P5 ;  /* 0x0000003108077211 */ /* 0x000fe400028f0eff */
[----:B------:R-:W-:-:S02]  /*2afb0*/  LEA R8, P5, R9, R48, 0x1 ;  /* 0x0000003009087211 */ /* 0x000fc400078a08ff */
[----:B------:R-:W-:Y:S01]  /*2afc0*/  ISETP.LT.AND P0, PT, R0, UR4, !P0 ;  /* 0x0000000400007c0c */ /* 0x000fe2000c701270 */
[----:B----4-:R-:W-:Y:S01]  /*2afd0*/  IMAD R0, R10, 0x2, R9 ;  /* 0x000000020a007824 */ /* 0x010fe200078e0209 */
[----:B------:R-:W-:Y:S01]  /*2afe0*/  PRMT R12, R12, 0x7632, R12 ;  /* 0x000076320c0c7816 */ /* 0x000fe2000000000c */
[----:B------:R1:W-:Y:S01]  /*2aff0*/  @P4 STG.E.U16 desc[UR18][R6.64], R15 ;  /* 0x0000000f06004986 */ /* 0x0003e2000c101512 */
[-C--:B------:R-:W-:Y:S01]  /*2b000*/  LEA.HI.X.SX32 R9, R9, R49.reuse, 0x1, P5 ;  /* 0x0000003109097211 */ /* 0x080fe200028f0eff */
[----:B0-----:R-:W-:Y:S01]  /*2b010*/  IMAD R5, R19, 0x2, R0 ;  /* 0x0000000213057824 */ /* 0x001fe200078e0200 */
[-C--:B------:R-:W-:Y:S02]  /*2b020*/  LEA R2, P4, R0, R48.reuse, 0x1 ;  /* 0x0000003000027211 */ /* 0x080fe400078808ff */
[----:B------:R-:W-:Y:S01]  /*2b030*/  PRMT R13, R13, 0x7632, R13 ;  /* 0x000076320d0d7816 */ /* 0x000fe2000000000d */
[----:B------:R1:W-:Y:S01]  /*2b040*/  @P2 STG.E.U16 desc[UR18][R8.64], R12 ;  /* 0x0000000c08002986 */ /* 0x0003e2000c101512 */
[----:B------:R-:W-:Y:S01]  /*2b050*/  LEA R4, P2, R5, R48, 0x1 ;  /* 0x0000003005047211 */ /* 0x000fe200078408ff */
[----:B---3--:R-:W-:Y:S01]  /*2b060*/  IMAD R10, R16, 0x2, R5 ;  /* 0x00000002100a7824 */ /* 0x008fe200078e0205 */
[----:B------:R-:W-:-:S02]  /*2b070*/  LEA.HI.X.SX32 R3, R0, R49, 0x1, P4 ;  /* 0x0000003100037211 */ /* 0x000fc400020f0eff */
[----:B------:R-:W-:Y:S02]  /*2b080*/  LEA.HI.X.SX32 R5, R5, R49, 0x1, P2 ;  /* 0x0000003105057211 */ /* 0x000fe400010f0eff */
[----:B------:R-:W-:Y:S01]  /*2b090*/  PRMT R14, R14, 0x7632, R14 ;  /* 0x000076320e0e7816 */ /* 0x000fe2000000000e */
[----:B------:R1:W-:Y:S01]  /*2b0a0*/  @P3 STG.E.U16 desc[UR18][R2.64], R13 ;  /* 0x0000000d02003986 */ /* 0x0003e2000c101512 */
[----:B------:R-:W-:-:S03]  /*2b0b0*/  LEA R48, P2, R10, R48, 0x1 ;  /* 0x000000300a307211 */ /* 0x000fc600078408ff */
[----:B------:R1:W-:Y:S01]  /*2b0c0*/  @P0 STG.E.U16 desc[UR18][R4.64], R14 ;  /* 0x0000000e04000986 */ /* 0x0003e2000c101512 */
[----:B------:R-:W-:Y:S01]  /*2b0d0*/  LEA.HI.X.SX32 R49, R10, R49, 0x1, P2 ;  /* 0x000000310a317211 */ /* 0x000fe200010f0eff */
[----:B------:R-:W-:Y:S08]  /*2b0e0*/  @!P1 EXIT ;  /* 0x000000000000994d */ /* 0x000ff00003800000 */
[----:B------:R-:W-:-:S05]  /*2b0f0*/  PRMT R24, R15, 0x7632, R24 ;  /* 0x000076320f187816 */ /* 0x000fca0000000018 */
[----:B------:R-:W-:Y:S01]  /*2b100*/  STG.E.U16 desc[UR18][R48.64], R24 ;  /* 0x0000001830007986 */ /* 0x000fe2000c101512 */
[----:B------:R-:W-:Y:S05]  /*2b110*/  EXIT ;  /* 0x000000000000794d */ /* 0x000fea0003800000 */
.L_x_2:
[----:B------:R-:W-:-:S00]  /*2b120*/  BRA `(.L_x_2) ;  /* 0xfffffffc00fc7947 */ /* 0x000fc0000383ffff */
[----:B------:R-:W-:-:S00]  /*2b130*/  NOP ;  /* 0x0000000000007918 */ /* 0x000fc00000000000 */
        /* <DEDUP_REMOVED lines=12> */
.L_x_3:


//--------------------- .nv.shared.matmul_kernel  --------------------------
	.section	.nv.shared.matmul_kernel,"aw",@nobits
	.sectionflags	@""
	.align	16
	.zero		1024


//--------------------- .nv.shared.reserved.0     --------------------------
	.section	.nv.shared.reserved.0,"aw",@nobits
	.weak		__nv_reservedSMEM_offset_0_alias
	.size		__nv_reservedSMEM_offset_0_alias, 0, 0
	.other		__nv_reservedSMEM_offset_0_alias,@"STO_CUDA_RESERVED_SHARED STV_DEFAULT"
__nv_reservedSMEM_offset_0_alias:
	.zero		0


//--------------------- .nv.constant0.matmul_kernel --------------------------
	.section	.nv.constant0.matmul_kernel,"a",@progbits
	.sectionflags	@""
	.align	4
.nv.constant0.matmul_kernel:
	.zero		608


//--------------------- SYMBOLS --------------------------

	.type		.nv.reservedSmem.offset0,@object
	.size		.nv.reservedSmem.offset0,0x4
